def matmul_kernel(
    a_ptr,
    b_ptr,
    c_ptr,
    M,
    N,
    K,
    stride_am,
    stride_ak,
    stride_bk,
    stride_bn,
    stride_cm,
    stride_cn,
    BLOCK_M: tl.constexpr,
    BLOCK_N: tl.constexpr,
    BLOCK_K: tl.constexpr,
    GROUP_M: tl.constexpr,
):
    pid = tl.program_id(axis=0)
    num_pid_m = tl.cdiv(M, BLOCK_M)
    num_pid_n = tl.cdiv(N, BLOCK_N)
    num_pid_in_group = GROUP_M * num_pid_n
    group_id = pid // num_pid_in_group
    first_pid_m = group_id * GROUP_M
    group_size_m = min(num_pid_m - first_pid_m, GROUP_M)
    pid_m = first_pid_m + ((pid % num_pid_in_group) % group_size_m)
    pid_n = (pid % num_pid_in_group) // group_size_m

    offs_am = (pid_m * BLOCK_M + tl.arange(0, BLOCK_M)) % M
    offs_bn = (pid_n * BLOCK_N + tl.arange(0, BLOCK_N)) % N
    offs_k = tl.arange(0, BLOCK_K)
    a_ptrs = a_ptr + offs_am[:, None] * stride_am + offs_k[None, :] * stride_ak
    b_ptrs = b_ptr + offs_k[:, None] * stride_bk + offs_bn[None, :] * stride_bn

    acc = tl.zeros((BLOCK_M, BLOCK_N), dtype=tl.float32)
    for kk in range(0, tl.cdiv(K, BLOCK_K)):
        a = tl.load(a_ptrs, mask=offs_k[None, :] < K - kk * BLOCK_K, other=0.0)
        b = tl.load(b_ptrs, mask=offs_k[:, None] < K - kk * BLOCK_K, other=0.0)
        acc = tl.dot(a, b, acc)
        a_ptrs += BLOCK_K * stride_ak
        b_ptrs += BLOCK_K * stride_bk

    c = acc.to(c_ptr.dtype.element_ty)
    offs_cm = pid_m * BLOCK_M + tl.arange(0, BLOCK_M)
    offs_cn = pid_n * BLOCK_N + tl.arange(0, BLOCK_N)
    c_ptrs = c_ptr + offs_cm[:, None] * stride_cm + offs_cn[None, :] * stride_cn
    mask = (offs_cm[:, None] < M) & (offs_cn[None, :] < N)
    tl.store(c_ptrs, c, mask=mask)

# config = {"BLOCK_K": 64, "BLOCK_M": 256, "BLOCK_N": 512, "GROUP_M": 8, "arch": "sm_100", "dtype": "fp16", "num_ctas": 1, "num_stages": 3, "num_warps": 16}
# arch = sm_100


// ===== COMPILED SASS (sm_100a) =====

	.target	sm_100a

	.elftype	@"ET_EXEC"


//--------------------- .note.nv.tkinfo           --------------------------
	.section	.note.nv.tkinfo,"",@"SHT_NOTE"
	.sectionflags	@"SHF_NOTE_NV_TKINFO"
	.tkinfo
        /*0018*/ 	.word	0x00000081
        /*0030*/ 	.string	""
        /*0030*/ 	.string	"ptxas-blackwell"
        /*0030*/ 	.string	"Cuda compilation tools, release 12.9, V12.9.86"
        /*0030*/ 	.string	"Build cuda_12.9.r12.9/compiler.36037853_0"
        /*0030*/ 	.string	"-v  -suppress-debug-info  -lineinfo  -arch sm_100a "



//--------------------- .note.nv.cuver            --------------------------
	.section	.note.nv.cuver,"",@"SHT_NOTE"
	.sectionflags	@"SHF_NOTE_NV_CUVER"
        /*0018*/ 	.short	0x0001
        /*001a*/ 	.short	0x0064
        /*001c*/ 	.short	0x0001
        /*001e*/ 	.short	0x0000
        /*0020*/ 	.short	0x0001
        /*0022*/ 	.short	0x0000


//--------------------- .nv.info                  --------------------------
	.section	.nv.info,"",@"SHT_CUDA_INFO"
	.align	4


	//----- nvinfo : EIATTR_REGCOUNT
	.align		4
        /*0000*/ 	.byte	0x04, 0x2f
        /*0002*/ 	.short	(.L_1 - .L_0)
	.align		4
.L_0:
        /*0004*/ 	.word	index@(matmul_kernel)
        /*0008*/ 	.word	0x00000020


	//----- nvinfo : EIATTR_FRAME_SIZE
	.align		4
.L_1:
        /*000c*/ 	.byte	0x04, 0x11
        /*000e*/ 	.short	(.L_3 - .L_2)
	.align		4
.L_2:
        /*0010*/ 	.word	index@(matmul_kernel)
        /*0014*/ 	.word	0x00001bb0


	//----- nvinfo : EIATTR_MIN_STACK_SIZE
	.align		4
.L_3:
        /*0018*/ 	.byte	0x04, 0x12
        /*001a*/ 	.short	(.L_5 - .L_4)
	.align		4
.L_4:
        /*001c*/ 	.word	index@(matmul_kernel)
        /*0020*/ 	.word	0x00001bb0
.L_5:


//--------------------- .nv.info.matmul_kernel    --------------------------
	.section	.nv.info.matmul_kernel,"",@"SHT_CUDA_INFO"
	.sectionflags	@""
	.align	4


	//----- nvinfo : EIATTR_CUDA_API_VERSION
	.align		4
        /*0000*/ 	.byte	0x04, 0x37
        /*0002*/ 	.short	(.L_7 - .L_6)
.L_6:
        /*0004*/ 	.word	0x00000081


	//----- nvinfo : EIATTR_KPARAM_INFO
	.align		4
.L_7:
        /*0008*/ 	.byte	0x04, 0x17
        /*000a*/ 	.short	(.L_9 - .L_8)
.L_8:
        /*000c*/ 	.word	0x00000000
        /*0010*/ 	.short	0x000d
        /*0012*/ 	.short	0x0048
        /*0014*/ 	.byte	0x00, 0xf4, 0x21, 0x00


	//----- nvinfo : EIATTR_KPARAM_INFO
	.align		4
.L_9:
        /*0018*/ 	.byte	0x04, 0x17
        /*001a*/ 	.short	(.L_11 - .L_10)
.L_10:
        /*001c*/ 	.word	0x00000000
        /*0020*/ 	.short	0x000c
        /*0022*/ 	.short	0x0040
        /*0024*/ 	.byte	0x00, 0xf4, 0x21, 0x00


	//----- nvinfo : EIATTR_KPARAM_INFO
	.align		4
.L_11:
        /*0028*/ 	.byte	0x04, 0x17
        /*002a*/ 	.short	(.L_13 - .L_12)
.L_12:
        /*002c*/ 	.word	0x00000000
        /*0030*/ 	.short	0x000b
        /*0032*/ 	.short	0x0038
        /*0034*/ 	.byte	0x00, 0xf0, 0x11, 0x00


	//----- nvinfo : EIATTR_KPARAM_INFO
	.align		4
.L_13:
        /*0038*/ 	.byte	0x04, 0x17
        /*003a*/ 	.short	(.L_15 - .L_14)
.L_14:
        /*003c*/ 	.word	0x00000000
        /*0040*/ 	.short	0x000a
        /*0042*/ 	.short	0x0034
        /*0044*/ 	.byte	0x00, 0xf0, 0x11, 0x00


	//----- nvinfo : EIATTR_KPARAM_INFO
	.align		4
.L_15:
        /*0048*/ 	.byte	0x04, 0x17
        /*004a*/ 	.short	(.L_17 - .L_16)
.L_16:
        /*004c*/ 	.word	0x00000000
        /*0050*/ 	.short	0x0009
        /*0052*/ 	.short	0x0030
        /*0054*/ 	.byte	0x00, 0xf0, 0x11, 0x00


	//----- nvinfo : EIATTR_KPARAM_INFO
	.align		4
.L_17:
        /*0058*/ 	.byte	0x04, 0x17
        /*005a*/ 	.short	(.L_19 - .L_18)
.L_18:
        /*005c*/ 	.word	0x00000000
        /*0060*/ 	.short	0x0008
        /*0062*/ 	.short	0x002c
        /*0064*/ 	.byte	0x00, 0xf0, 0x11, 0x00


	//----- nvinfo : EIATTR_KPARAM_INFO
	.align		4
.L_19:
        /*0068*/ 	.byte	0x04, 0x17
        /*006a*/ 	.short	(.L_21 - .L_20)
.L_20:
        /*006c*/ 	.word	0x00000000
        /*0070*/ 	.short	0x0007
        /*0072*/ 	.short	0x0028
        /*0074*/ 	.byte	0x00, 0xf0, 0x11, 0x00


	//----- nvinfo : EIATTR_KPARAM_INFO
	.align		4
.L_21:
        /*0078*/ 	.byte	0x04, 0x17
        /*007a*/ 	.short	(.L_23 - .L_22)
.L_22:
        /*007c*/ 	.word	0x00000000
        /*0080*/ 	.short	0x0006
        /*0082*/ 	.short	0x0024
        /*0084*/ 	.byte	0x00, 0xf0, 0x11, 0x00


	//----- nvinfo : EIATTR_KPARAM_INFO
	.align		4
.L_23:
        /*0088*/ 	.byte	0x04, 0x17
        /*008a*/ 	.short	(.L_25 - .L_24)
.L_24:
        /*008c*/ 	.word	0x00000000
        /*0090*/ 	.short	0x0005
        /*0092*/ 	.short	0x0020
        /*0094*/ 	.byte	0x00, 0xf0, 0x11, 0x00


	//----- nvinfo : EIATTR_KPARAM_INFO
	.align		4
.L_25:
        /*0098*/ 	.byte	0x04, 0x17
        /*009a*/ 	.short	(.L_27 - .L_26)
.L_26:
        /*009c*/ 	.word	0x00000000
        /*00a0*/ 	.short	0x0004
        /*00a2*/ 	.short	0x001c
        /*00a4*/ 	.byte	0x00, 0xf0, 0x11, 0x00


	//----- nvinfo : EIATTR_KPARAM_INFO
	.align		4
.L_27:
        /*00a8*/ 	.byte	0x04, 0x17
        /*00aa*/ 	.short	(.L_29 - .L_28)
.L_28:
        /*00ac*/ 	.word	0x00000000
        /*00b0*/ 	.short	0x0003
        /*00b2*/ 	.short	0x0018
        /*00b4*/ 	.byte	0x00, 0xf0, 0x11, 0x00


	//----- nvinfo : EIATTR_KPARAM_INFO
	.align		4
.L_29:
        /*00b8*/ 	.byte	0x04, 0x17
        /*00ba*/ 	.short	(.L_31 - .L_30)
.L_30:
        /*00bc*/ 	.word	0x00000000
        /*00c0*/ 	.short	0x0002
        /*00c2*/ 	.short	0x0010
        /*00c4*/ 	.byte	0x00, 0xf4, 0x21, 0x00


	//----- nvinfo : EIATTR_KPARAM_INFO
	.align		4
.L_31:
        /*00c8*/ 	.byte	0x04, 0x17
        /*00ca*/ 	.short	(.L_33 - .L_32)
.L_32:
        /*00cc*/ 	.word	0x00000000
        /*00d0*/ 	.short	0x0001
        /*00d2*/ 	.short	0x0008
        /*00d4*/ 	.byte	0x00, 0xf4, 0x21, 0x00


	//----- nvinfo : EIATTR_KPARAM_INFO
	.align		4
.L_33:
        /*00d8*/ 	.byte	0x04, 0x17
        /*00da*/ 	.short	(.L_35 - .L_34)
.L_34:
        /*00dc*/ 	.word	0x00000000
        /*00e0*/ 	.short	0x0000
        /*00e2*/ 	.short	0x0000
        /*00e4*/ 	.byte	0x00, 0xf4, 0x21, 0x00


	//----- nvinfo : EIATTR_SPARSE_MMA_MASK
	.align		4
.L_35:
        /*00e8*/ 	.byte	0x03, 0x50
        /*00ea*/ 	.short	0x0000


	//----- nvinfo : EIATTR_MAXREG_COUNT
	.align		4
        /*00ec*/ 	.byte	0x03, 0x1b
        /*00ee*/ 	.short	0x0080


	//----- nvinfo : EIATTR_NUM_BARRIERS
	.align		4
        /*00f0*/ 	.byte	0x02, 0x4c
        /*00f2*/ 	.byte	0x01
	.zero		1


	//----- nvinfo : EIATTR_ANNOTATIONS
	.align		4
        /*00f4*/ 	.byte	0x04, 0x55
        /*00f6*/ 	.short	(.L_37 - .L_36)


	//   ....[0]....
.L_36:
        /*00f8*/ 	.word	0x00000001
        /*00fc*/ 	.byte	0x60, 0x06, 0x00, 0x00, 0x01, 0x00, 0x00, 0x00, 0x90, 0x06, 0x00, 0x00, 0x01, 0x00, 0x00, 0x00
        /* <DEDUP_REMOVED lines=2622> */
        /*a4ec*/ 	.byte	0xa0, 0x92, 0x02, 0x00


	//----- nvinfo : EIATTR_VRC_CTA_INIT_COUNT
	.align		4
.L_37:
        /*a4f0*/ 	.byte	0x02, 0x4a
	.zero		1
	.zero		1


	//----- nvinfo : EIATTR_EXIT_INSTR_OFFSETS
	.align		4
        /*a4f4*/ 	.byte	0x04, 0x1c
        /*a4f6*/ 	.short	(.L_39 - .L_38)


	//   ....[0]....
.L_38:
        /*a4f8*/ 	.word	0x00029630


	//   ....[1]....
        /*a4fc*/ 	.word	0x00029660


	//----- nvinfo : EIATTR_REQNTID
	.align		4
.L_39:
        /*a500*/ 	.byte	0x04, 0x10
        /*a502*/ 	.short	(.L_41 - .L_40)
.L_40:
        /*a504*/ 	.word	0x00000200
        /*a508*/ 	.word	0x00000001
        /*a50c*/ 	.word	0x00000001


	//----- nvinfo : EIATTR_CBANK_PARAM_SIZE
	.align		4
.L_41:
        /*a510*/ 	.byte	0x03, 0x19
        /*a512*/ 	.short	0x0050


	//----- nvinfo : EIATTR_PARAM_CBANK
	.align		4
        /*a514*/ 	.byte	0x04, 0x0a
        /*a516*/ 	.short	(.L_43 - .L_42)
	.align		4
.L_42:
        /*a518*/ 	.word	index@(.nv.constant0.matmul_kernel)
        /*a51c*/ 	.short	0x0380
        /*a51e*/ 	.short	0x0050


	//----- nvinfo : EIATTR_SW_WAR
	.align		4
.L_43:
        /*a520*/ 	.byte	0x04, 0x36
        /*a522*/ 	.short	(.L_45 - .L_44)
.L_44:
        /*a524*/ 	.word	0x00000008
.L_45:


//--------------------- .nv.compat                --------------------------
	.section	.nv.compat,"",@"SHT_CUDA_COMPAT_INFO"
	.align	4
        /*0000*/ 	.byte	0x02, 0x02, 0x01, 0x00, 0x02, 0x05, 0x05, 0x00, 0x02, 0x03, 0x00, 0x00, 0x02, 0x06, 0x01, 0x00


//--------------------- .nv.callgraph             --------------------------
	.section	.nv.callgraph,"",@"SHT_CUDA_CALLGRAPH"
	.align	4
	.sectionentsize	8
	.align		4
        /*0000*/ 	.word	0x00000000
	.align		4
        /*0004*/ 	.word	0xffffffff
	.align		4
        /*0008*/ 	.word	0x00000000
	.align		4
        /*000c*/ 	.word	0xfffffffe
	.align		4
        /*0010*/ 	.word	0x00000000
	.align		4
        /*0014*/ 	.word	0xfffffffd
	.align		4
        /*0018*/ 	.word	0x00000000
	.align		4
        /*001c*/ 	.word	0xfffffffc


//--------------------- .text.matmul_kernel       --------------------------
	.section	.text.matmul_kernel,"ax",@progbits
	.align	128
        .global         matmul_kernel
        .type           matmul_kernel,@function
        .size           matmul_kernel,(.L_x_4 - matmul_kernel)
        .other          matmul_kernel,@"STO_CUDA_ENTRY STV_DEFAULT"
matmul_kernel:
.text.matmul_kernel:
[----:B------:R-:W0:Y:S08]  /*0000*/  LDC R1, c[0x0][0x37c] ;  /* 0x0000df00ff017b82 */ /* 0x000e300000000800 */
[----:B------:R-:W1:Y:S01]  /*0010*/  LDC.64 R4, c[0x0][0x398] ;  /* 0x0000e600ff047b82 */ /* 0x000e620000000a00 */
[----:B------:R-:W2:Y:S01]  /*0020*/  S2R R15, SR_TID.X ;  /* 0x00000000000f7919 */ /* 0x000ea20000002100 */
[----:B------:R-:W3:Y:S01]  /*0030*/  LDCU UR4, c[0x0][0x3a0] ;  /* 0x00007400ff0477ac */ /* 0x000ee20008000800 */
[----:B0-----:R-:W-:Y:S01]  /*0040*/  VIADD R1, R1, 0xffffe450 ;  /* 0xffffe45001017836 */ /* 0x001fe20000000000 */
[----:B------:R-:W-:Y:S01]  /*0050*/  UMOV UR5, 0x400 ;  /* 0x0000040000057882 */ /* 0x000fe20000000000 */
[----:B------:R-:W0:Y:S03]  /*0060*/  LDCU.64 UR8, c[0x0][0x358] ;  /* 0x00006b00ff0877ac */ /* 0x000e260008000a00 */
[----:B------:R-:W4:Y:S01]  /*0070*/  S2UR UR6, SR_CgaCtaId ;  /* 0x00000000000679c3 */ /* 0x000f220000008800 */
[----:B------:R-:W0:Y:S01]  /*0080*/  LDCU UR7, c[0x0][0x3a0] ;  /* 0x00007400ff0777ac */ /* 0x000e220008000800 */
[----:B---3--:R-:W-:Y:S01]  /*0090*/  UIADD3 UR4, UPT, UPT, UR4, 0x3f, URZ ;  /* 0x0000003f04047890 */ /* 0x008fe2000fffe0ff */
[----:B-1----:R-:W-:-:S03]  /*00a0*/  VIADD R0, R5, 0x1ff ;  /* 0x000001ff05007836 */ /* 0x002fc60000000000 */
[----:B------:R-:W-:Y:S02]  /*00b0*/  UISETP.GT.AND UP0, UPT, UR4, 0x3f, UPT ;  /* 0x0000003f0400788c */ /* 0x000fe4000bf04270 */
[----:B------:R-:W-:Y:S01]  /*00c0*/  SHF.R.S32.HI R3, RZ, 0x1f, R0 ;  /* 0x0000001fff037819 */ /* 0x000fe20000011400 */
[----:B----4-:R-:W-:-:S03]  /*00d0*/  ULEA UR5, UR6, UR5, 0x18 ;  /* 0x0000000506057291 */ /* 0x010fc6000f8ec0ff */
[----:B------:R-:W-:Y:S02]  /*00e0*/  LEA.HI R3, R3, R0, RZ, 0x9 ;  /* 0x0000000003037211 */ /* 0x000fe400078f48ff */
[C---:B--2---:R-:W-:Y:S02]  /*00f0*/  LOP3.LUT R29, R15.reuse, 0x1ff, RZ, 0xc0, !PT ;  /* 0x000001ff0f1d7812 */ /* 0x044fe400078ec0ff */
[----:B------:R-:W-:Y:S02]  /*0100*/  SHF.R.S32.HI R0, RZ, 0x9, R3 ;  /* 0x00000009ff007819 */ /* 0x000fe40000011403 */
[----:B------:R-:W1:Y:S01]  /*0110*/  S2R R3, SR_CTAID.X ;  /* 0x0000000000037919 */ /* 0x000e620000002500 */
[----:B------:R-:W-:Y:S02]  /*0120*/  LOP3.LUT R14, R15, 0x100, RZ, 0xc0, !PT ;  /* 0x000001000f0e7812 */ /* 0x000fe400078ec0ff */
[----:B------:R-:W-:-:S05]  /*0130*/  IMAD.SHL.U32 R0, R0, 0x8, RZ ;  /* 0x0000000800007824 */ /* 0x000fca00078e00ff */
[-C--:B------:R-:W-:Y:S02]  /*0140*/  IABS R9, R0.reuse ;  /* 0x0000000000097213 */ /* 0x080fe40000000000 */
[----:B------:R-:W-:Y:S02]  /*0150*/  IABS R12, R0 ;  /* 0x00000000000c7213 */ /* 0x000fe40000000000 */
[----:B------:R-:W2:Y:S08]  /*0160*/  I2F.RP R2, R9 ;  /* 0x0000000900027306 */ /* 0x000eb00000209400 */
[----:B--2---:R-:W2:Y:S01]  /*0170*/  MUFU.RCP R2, R2 ;  /* 0x0000000200027308 */ /* 0x004ea20000001000 */
[----:B-1----:R-:W-:Y:S01]  /*0180*/  IABS R10, R3 ;  /* 0x00000003000a7213 */ /* 0x002fe20000000000 */
[----:B--2---:R-:W-:-:S02]  /*0190*/  VIADD R6, R2, 0xffffffe ;  /* 0x0ffffffe02067836 */ /* 0x004fc40000000000 */
[----:B------:R-:W-:-:S04]  /*01a0*/  IMAD.MOV R2, RZ, RZ, -R12 ;  /* 0x000000ffff027224 */ /* 0x000fc800078e0a0c */
[----:B------:R1:W2:Y:S02]  /*01b0*/  F2I.FTZ.U32.TRUNC.NTZ R7, R6 ;  /* 0x0000000600077305 */ /* 0x0002a4000021f000 */
[----:B-1----:R-:W-:Y:S02]  /*01c0*/  IMAD.MOV.U32 R6, RZ, RZ, RZ ;  /* 0x000000ffff067224 */ /* 0x002fe400078e00ff */
[----:B--2---:R-:W-:-:S04]  /*01d0*/  IMAD.MOV R8, RZ, RZ, -R7 ;  /* 0x000000ffff087224 */ /* 0x004fc800078e0a07 */
[----:B------:R-:W-:Y:S02]  /*01e0*/  IMAD R11, R8, R9, RZ ;  /* 0x00000009080b7224 */ /* 0x000fe400078e02ff */
[----:B------:R-:W-:Y:S02]  /*01f0*/  IMAD.MOV.U32 R8, RZ, RZ, R10 ;  /* 0x000000ffff087224 */ /* 0x000fe400078e000a */
[----:B------:R-:W-:-:S06]  /*0200*/  IMAD.HI.U32 R7, R7, R11, R6 ;  /* 0x0000000b07077227 */ /* 0x000fcc00078e0006 */
[----:B------:R-:W-:-:S04]  /*0210*/  IMAD.HI.U32 R7, R7, R8, RZ ;  /* 0x0000000807077227 */ /* 0x000fc800078e00ff */
[----:B------:R-:W-:-:S05]  /*0220*/  IMAD R2, R7, R2, R8 ;  /* 0x0000000207027224 */ /* 0x000fca00078e0208 */
[----:B------:R-:W-:-:S13]  /*0230*/  ISETP.GT.U32.AND P1, PT, R9, R2, PT ;  /* 0x000000020900720c */ /* 0x000fda0003f24070 */
[----:B------:R-:W-:Y:S02]  /*0240*/  @!P1 IMAD.IADD R2, R2, 0x1, -R9 ;  /* 0x0000000102029824 */ /* 0x000fe400078e0a09 */
[----:B------:R-:W-:Y:S01]  /*0250*/  @!P1 VIADD R7, R7, 0x1 ;  /* 0x0000000107079836 */ /* 0x000fe20000000000 */
[----:B------:R-:W-:Y:S02]  /*0260*/  ISETP.NE.AND P1, PT, R0, RZ, PT ;  /* 0x000000ff0000720c */ /* 0x000fe40003f25270 */
[----:B------:R-:W-:Y:S02]  /*0270*/  ISETP.GE.U32.AND P0, PT, R2, R9, PT ;  /* 0x000000090200720c */ /* 0x000fe40003f06070 */
[----:B------:R-:W-:-:S04]  /*0280*/  LOP3.LUT R2, R3, R0, RZ, 0x3c, !PT ;  /* 0x0000000003027212 */ /* 0x000fc800078e3cff */
[----:B------:R-:W-:Y:S01]  /*0290*/  ISETP.GE.AND P2, PT, R2, RZ, PT ;  /* 0x000000ff0200720c */ /* 0x000fe20003f46270 */
[----:B------:R-:W-:-:S06]  /*02a0*/  VIADD R2, R4, 0xff ;  /* 0x000000ff04027836 */ /* 0x000fcc0000000000 */
[----:B------:R-:W-:-:S04]  /*02b0*/  @P0 VIADD R7, R7, 0x1 ;  /* 0x0000000107070836 */ /* 0x000fc80000000000 */
[----:B------:R-:W-:Y:S01]  /*02c0*/  IMAD.MOV.U32 R8, RZ, RZ, R7 ;  /* 0x000000ffff087224 */ /* 0x000fe200078e0007 */
[----:B------:R-:W-:-:S03]  /*02d0*/  SHF.R.S32.HI R7, RZ, 0x1f, R2 ;  /* 0x0000001fff077819 */ /* 0x000fc60000011402 */
[----:B------:R-:W-:Y:S01]  /*02e0*/  @!P2 IMAD.MOV R8, RZ, RZ, -R8 ;  /* 0x000000ffff08a224 */ /* 0x000fe200078e0a08 */
[----:B------:R-:W-:Y:S02]  /*02f0*/  @!P1 LOP3.LUT R8, RZ, R0, RZ, 0x33, !PT ;  /* 0x00000000ff089212 */ /* 0x000fe400078e33ff */
[----:B------:R-:W-:-:S03]  /*0300*/  LEA.HI R7, R7, R2, RZ, 0x8 ;  /* 0x0000000207077211 */ /* 0x000fc600078f40ff */
[----:B------:R-:W-:Y:S02]  /*0310*/  IMAD.SHL.U32 R6, R8, 0x8, RZ ;  /* 0x0000000808067824 */ /* 0x000fe400078e00ff */
[----:B------:R-:W-:-:S03]  /*0320*/  IMAD.MOV R8, RZ, RZ, -R8 ;  /* 0x000000ffff087224 */ /* 0x000fc600078e0a08 */
[----:B------:R-:W-:Y:S01]  /*0330*/  LEA.HI.SX32 R7, R7, -R6, 0x18 ;  /* 0x8000000607077211 */ /* 0x000fe200078fc2ff */
[----:B------:R-:W-:Y:S02]  /*0340*/  IMAD R10, R0, R8, R3 ;  /* 0x00000008000a7224 */ /* 0x000fe400078e0203 */
[----:B------:R-:W-:Y:S01]  /*0350*/  IMAD.MOV.U32 R8, RZ, RZ, RZ ;  /* 0x000000ffff087224 */ /* 0x000fe200078e00ff */
[----:B------:R-:W-:Y:S02]  /*0360*/  VIMNMX R7, PT, PT, R7, 0x8, PT ;  /* 0x0000000807077848 */ /* 0x000fe40003fe0100 */
[----:B------:R-:W-:Y:S02]  /*0370*/  IABS R13, R10 ;  /* 0x0000000a000d7213 */ /* 0x000fe40000000000 */
[----:B------:R-:W-:-:S04]  /*0380*/  IABS R11, R7 ;  /* 0x00000007000b7213 */ /* 0x000fc80000000000 */
[----:B------:R-:W1:Y:S08]  /*0390*/  I2F.RP R2, R11 ;  /* 0x0000000b00027306 */ /* 0x000e700000209400 */
[----:B-1----:R-:W1:Y:S02]  /*03a0*/  MUFU.RCP R2, R2 ;  /* 0x0000000200027308 */ /* 0x002e640000001000 */
[----:B-1----:R-:W-:-:S06]  /*03b0*/  VIADD R9, R2, 0xffffffe ;  /* 0x0ffffffe02097836 */ /* 0x002fcc0000000000 */
[----:B------:R-:W1:Y:S02]  /*03c0*/  F2I.FTZ.U32.TRUNC.NTZ R9, R9 ;  /* 0x0000000900097305 */ /* 0x000e64000021f000 */
[----:B-1----:R-:W-:-:S04]  /*03d0*/  IMAD.MOV R12, RZ, RZ, -R9 ;  /* 0x000000ffff0c7224 */ /* 0x002fc800078e0a09 */
[----:B------:R-:W-:-:S04]  /*03e0*/  IMAD.MOV.U32 R0, RZ, RZ, R12 ;  /* 0x000000ffff007224 */ /* 0x000fc800078e000c */
[----:B------:R-:W-:Y:S01]  /*03f0*/  IMAD R3, R0, R11, RZ ;  /* 0x0000000b00037224 */ /* 0x000fe200078e02ff */
[----:B------:R-:W-:-:S03]  /*0400*/  IABS R0, R7 ;  /* 0x0000000700007213 */ /* 0x000fc60000000000 */
[----:B------:R-:W-:Y:S01]  /*0410*/  IMAD.HI.U32 R8, R9, R3, R8 ;  /* 0x0000000309087227 */ /* 0x000fe200078e0008 */
[----:B------:R-:W-:-:S03]  /*0420*/  SHF.R.U32.HI R3, RZ, 0x8, R15 ;  /* 0x00000008ff037819 */ /* 0x000fc6000001160f */
[----:B------:R-:W-:Y:S01]  /*0430*/  IMAD.MOV R0, RZ, RZ, -R0 ;  /* 0x000000ffff007224 */ /* 0x000fe200078e0a00 */
[----:B------:R-:W-:Y:S01]  /*0440*/  SGXT.U32 R16, R3, 0x1 ;  /* 0x000000010310781a */ /* 0x000fe20000000000 */
[----:B------:R-:W-:-:S03]  /*0450*/  IMAD.HI.U32 R2, R8, R13, RZ ;  /* 0x0000000d08027227 */ /* 0x000fc600078e00ff */
[----:B------:R-:W-:Y:S01]  /*0460*/  LOP3.LUT R3, R16, 0x2, RZ, 0xfc, !PT ;  /* 0x0000000210037812 */ /* 0x000fe200078efcff */
[----:B------:R-:W-:Y:S01]  /*0470*/  IMAD R0, R2, R0, R13 ;  /* 0x0000000002007224 */ /* 0x000fe200078e020d */
[C---:B------:R-:W-:Y:S02]  /*0480*/  LOP3.LUT R3, R16.reuse, 0x8, RZ, 0xfc, !PT ;  /* 0x0000000810037812 */ /* 0x040fe400078efcff */
[C---:B------:R-:W-:Y:S02]  /*0490*/  LOP3.LUT R3, R16.reuse, 0xe, RZ, 0xfc, !PT ;  /* 0x0000000e10037812 */ /* 0x040fe400078efcff */
[----:B------:R-:W-:Y:S02]  /*04a0*/  ISETP.GT.U32.AND P1, PT, R11, R0, PT ;  /* 0x000000000b00720c */ /* 0x000fe40003f24070 */
[C---:B------:R-:W-:Y:S02]  /*04b0*/  LOP3.LUT R3, R16.reuse, 0x14, RZ, 0xfc, !PT ;  /* 0x0000001410037812 */ /* 0x040fe400078efcff */
[----:B------:R-:W-:-:S02]  /*04c0*/  LOP3.LUT R3, R16, 0x1a, RZ, 0xfc, !PT ;  /* 0x0000001a10037812 */ /* 0x000fc400078efcff */
[C---:B------:R-:W-:Y:S02]  /*04d0*/  LOP3.LUT R3, R16.reuse, 0x20, RZ, 0xfc, !PT ;  /* 0x0000002010037812 */ /* 0x040fe400078efcff */
[C---:B------:R-:W-:Y:S02]  /*04e0*/  LOP3.LUT R3, R16.reuse, 0x26, RZ, 0xfc, !PT ;  /* 0x0000002610037812 */ /* 0x040fe400078efcff */
[C---:B------:R-:W-:Y:S02]  /*04f0*/  LOP3.LUT R3, R16.reuse, 0x2c, RZ, 0xfc, !PT ;  /* 0x0000002c10037812 */ /* 0x040fe400078efcff */
[----:B------:R-:W-:Y:S01]  /*0500*/  LOP3.LUT R3, R16, 0x32, RZ, 0xfc, !PT ;  /* 0x0000003210037812 */ /* 0x000fe200078efcff */
[----:B------:R-:W-:Y:S01]  /*0510*/  @!P1 IMAD.IADD R0, R0, 0x1, -R11 ;  /* 0x0000000100009824 */ /* 0x000fe200078e0a0b */
[----:B------:R-:W-:Y:S01]  /*0520*/  LOP3.LUT R3, R16, 0x38, RZ, 0xfc, !PT ;  /* 0x0000003810037812 */ /* 0x000fe200078efcff */
[----:B------:R-:W-:Y:S01]  /*0530*/  @!P1 VIADD R2, R2, 0x1 ;  /* 0x0000000102029836 */ /* 0x000fe20000000000 */
[----:B------:R-:W-:-:S02]  /*0540*/  ISETP.NE.AND P1, PT, R7, RZ, PT ;  /* 0x000000ff0700720c */ /* 0x000fc40003f25270 */
[----:B------:R-:W-:Y:S02]  /*0550*/  ISETP.GE.U32.AND P0, PT, R0, R11, PT ;  /* 0x0000000b0000720c */ /* 0x000fe40003f06070 */
[----:B------:R-:W-:Y:S02]  /*0560*/  LOP3.LUT R0, R10, R7, RZ, 0x3c, !PT ;  /* 0x000000070a007212 */ /* 0x000fe400078e3cff */
[----:B------:R-:W-:Y:S02]  /*0570*/  LOP3.LUT R3, R16, 0x3e, RZ, 0xfc, !PT ;  /* 0x0000003e10037812 */ /* 0x000fe400078efcff */
[----:B------:R-:W-:-:S07]  /*0580*/  ISETP.GE.AND P2, PT, R0, RZ, PT ;  /* 0x000000ff0000720c */ /* 0x000fce0003f46270 */
[----:B------:R-:W-:-:S06]  /*0590*/  @P0 VIADD R2, R2, 0x1 ;  /* 0x0000000102020836 */ /* 0x000fcc0000000000 */
[----:B------:R-:W-:Y:S01]  /*05a0*/  @!P2 IMAD.MOV R2, RZ, RZ, -R2 ;  /* 0x000000ffff02a224 */ /* 0x000fe200078e0a02 */
[----:B------:R-:W-:-:S05]  /*05b0*/  @!P1 LOP3.LUT R2, RZ, R7, RZ, 0x33, !PT ;  /* 0x00000007ff029212 */ /* 0x000fca00078e33ff */
[----:B------:R-:W-:Y:S02]  /*05c0*/  IMAD.MOV R0, RZ, RZ, -R2 ;  /* 0x000000ffff007224 */ /* 0x000fe400078e0a02 */
[----:B------:R-:W-:Y:S02]  /*05d0*/  IMAD.SHL.U32 R2, R2, 0x200, RZ ;  /* 0x0000020002027824 */ /* 0x000fe400078e00ff */
[----:B------:R-:W-:Y:S01]  /*05e0*/  IMAD R7, R7, R0, R10 ;  /* 0x0000000007077224 */ /* 0x000fe200078e020a */
[----:B------:R-:W-:-:S03]  /*05f0*/  LOP3.LUT R10, R15, 0xff, RZ, 0xc0, !PT ;  /* 0x000000ff0f0a7812 */ /* 0x000fc600078ec0ff */
[----:B------:R-:W-:Y:S01]  /*0600*/  IMAD.IADD R0, R6, 0x1, R7 ;  /* 0x0000000106007824 */ /* 0x000fe200078e0207 */
[C---:B------:R-:W-:Y:S02]  /*0610*/  LOP3.LUT R7, R16.reuse, 0x4, RZ, 0xfc, !PT ;  /* 0x0000000410077812 */ /* 0x040fe400078efcff */
[----:B------:R-:W-:Y:S01]  /*0620*/  LOP3.LUT R6, R16, 0x6, RZ, 0xfc, !PT ;  /* 0x0000000610067812 */ /* 0x000fe200078efcff */
[----:B------:R-:W-:Y:S01]  /*0630*/  IMAD R28, R0, 0x100, R10 ;  /* 0x00000100001c7824 */ /* 0x000fe200078e020a */
[C---:B------:R-:W-:Y:S02]  /*0640*/  LOP3.LUT R7, R16.reuse, 0xa, RZ, 0xfc, !PT ;  /* 0x0000000a10077812 */ /* 0x040fe400078efcff */
[C---:B------:R-:W-:Y:S02]  /*0650*/  LOP3.LUT R6, R16.reuse, 0xc, RZ, 0xfc, !PT ;  /* 0x0000000c10067812 */ /* 0x040fe400078efcff */
[----:B------:R1:W-:Y:S01]  /*0660*/  STL [R1+0xa1c], R28 ;  /* 0x000a1c1c01007387 */ /* 0x0003e20000100800 */
[----:B------:R-:W-:-:S02]  /*0670*/  LOP3.LUT R7, R16, 0x10, RZ, 0xfc, !PT ;  /* 0x0000001010077812 */ /* 0x000fc400078efcff */
[C---:B------:R-:W-:Y:S01]  /*0680*/  LOP3.LUT R6, R16.reuse, 0x12, RZ, 0xfc, !PT ;  /* 0x0000001210067812 */ /* 0x040fe200078efcff */
[----:B------:R1:W-:Y:S01]  /*0690*/  STL [R1+0x774], R2 ;  /* 0x0007740201007387 */ /* 0x0003e20000100800 */
[C---:B------:R-:W-:Y:S02]  /*06a0*/  LOP3.LUT R7, R16.reuse, 0x16, RZ, 0xfc, !PT ;  /* 0x0000001610077812 */ /* 0x040fe400078efcff */
[C---:B------:R-:W-:Y:S02]  /*06b0*/  LOP3.LUT R6, R16.reuse, 0x18, RZ, 0xfc, !PT ;  /* 0x0000001810067812 */ /* 0x040fe400078efcff */
[C---:B------:R-:W-:Y:S02]  /*06c0*/  LOP3.LUT R7, R16.reuse, 0x1c, RZ, 0xfc, !PT ;  /* 0x0000001c10077812 */ /* 0x040fe400078efcff */
[C---:B------:R-:W-:Y:S02]  /*06d0*/  LOP3.LUT R6, R16.reuse, 0x1e, RZ, 0xfc, !PT ;  /* 0x0000001e10067812 */ /* 0x040fe400078efcff */
[----:B------:R-:W-:-:S02]  /*06e0*/  LOP3.LUT R7, R16, 0x22, RZ, 0xfc, !PT ;  /* 0x0000002210077812 */ /* 0x000fc400078efcff */
[C---:B------:R-:W-:Y:S02]  /*06f0*/  LOP3.LUT R6, R16.reuse, 0x24, RZ, 0xfc, !PT ;  /* 0x0000002410067812 */ /* 0x040fe400078efcff */
[C---:B------:R-:W-:Y:S02]  /*0700*/  LOP3.LUT R7, R16.reuse, 0x28, RZ, 0xfc, !PT ;  /* 0x0000002810077812 */ /* 0x040fe400078efcff */
[C---:B------:R-:W-:Y:S02]  /*0710*/  LOP3.LUT R6, R16.reuse, 0x2a, RZ, 0xfc, !PT ;  /* 0x0000002a10067812 */ /* 0x040fe400078efcff */
[C---:B------:R-:W-:Y:S02]  /*0720*/  LOP3.LUT R7, R16.reuse, 0x2e, RZ, 0xfc, !PT ;  /* 0x0000002e10077812 */ /* 0x040fe400078efcff */
[C---:B------:R-:W-:Y:S02]  /*0730*/  LOP3.LUT R6, R16.reuse, 0x30, RZ, 0xfc, !PT ;  /* 0x0000003010067812 */ /* 0x040fe400078efcff */
[----:B------:R-:W-:-:S02]  /*0740*/  LOP3.LUT R7, R16, 0x34, RZ, 0xfc, !PT ;  /* 0x0000003410077812 */ /* 0x000fc400078efcff */
[C---:B------:R-:W-:Y:S02]  /*0750*/  LOP3.LUT R6, R16.reuse, 0x36, RZ, 0xfc, !PT ;  /* 0x0000003610067812 */ /* 0x040fe400078efcff */
[C---:B------:R-:W-:Y:S02]  /*0760*/  LOP3.LUT R7, R16.reuse, 0x3a, RZ, 0xfc, !PT ;  /* 0x0000003a10077812 */ /* 0x040fe400078efcff */
[----:B------:R-:W-:Y:S01]  /*0770*/  LOP3.LUT R6, R16, 0x3c, RZ, 0xfc, !PT ;  /* 0x0000003c10067812 */ /* 0x000fe200078efcff */
[----:B01----:R-:W-:Y:S06]  /*0780*/  BRA.U UP0, `(.L_x_0) ;  /* 0x0000000500dc7547 */ /* 0x003fec000b800000 */
[----:B------:R-:W-:Y:S01]  /*0790*/  IMAD.SHL.U32 R0, R15, 0x100, RZ ;  /* 0x000001000f007824 */ /* 0x000fe200078e00ff */
[----:B------:R-:W-:Y:S02]  /*07a0*/  CS2R R24, SRZ ;  /* 0x0000000000187805 */ /* 0x000fe4000001ff00 */
[----:B------:R-:W-:Y:S02]  /*07b0*/  CS2R R26, SRZ ;  /* 0x00000000001a7805 */ /* 0x000fe4000001ff00 */
[----:B------:R-:W-:Y:S02]  /*07c0*/  CS2R R20, SRZ ;  /* 0x0000000000147805 */ /* 0x000fe4000001ff00 */
[----:B------:R-:W-:Y:S01]  /*07d0*/  CS2R R22, SRZ ;  /* 0x0000000000167805 */ /* 0x000fe2000001ff00 */
[----:B------:R0:W-:Y:S01]  /*07e0*/  STL [R1+0x99c], R0 ;  /* 0x00099c0001007387 */ /* 0x0001e20000100800 */
[----:B------:R-:W-:Y:S02]  /*07f0*/  CS2R R16, SRZ ;  /* 0x0000000000107805 */ /* 0x000fe4000001ff00 */
[----:B------:R-:W-:-:S02]  /*0800*/  CS2R R18, SRZ ;  /* 0x0000000000127805 */ /* 0x000fc4000001ff00 */
[----:B------:R-:W-:Y:S01]  /*0810*/  CS2R R12, SRZ ;  /* 0x00000000000c7805 */ /* 0x000fe2000001ff00 */
[----:B------:R0:W-:Y:S01]  /*0820*/  STL [R1], RZ ;  /* 0x000000ff01007387 */ /* 0x0001e20000100800 */
[----:B------:R-:W-:Y:S02]  /*0830*/  CS2R R14, SRZ ;  /* 0x00000000000e7805 */ /* 0x000fe4000001ff00 */
[----:B------:R-:W-:Y:S02]  /*0840*/  CS2R R8, SRZ ;  /* 0x0000000000087805 */ /* 0x000fe4000001ff00 */
[----:B------:R-:W-:Y:S01]  /*0850*/  CS2R R10, SRZ ;  /* 0x00000000000a7805 */ /* 0x000fe2000001ff00 */
[----:B------:R0:W-:Y:S01]  /*0860*/  STL [R1+0x4], RZ ;  /* 0x000004ff01007387 */ /* 0x0001e20000100800 */
[----:B------:R-:W-:Y:S02]  /*0870*/  CS2R R4, SRZ ;  /* 0x0000000000047805 */ /* 0x000fe4000001ff00 */
[----:B------:R-:W-:Y:S01]  /*0880*/  CS2R R6, SRZ ;  /* 0x0000000000067805 */ /* 0x000fe2000001ff00 */
[----:B------:R0:W-:Y:S04]  /*0890*/  STL [R1+0x8], RZ ;  /* 0x000008ff01007387 */ /* 0x0001e80000100800 */
        /* <DEDUP_REMOVED lines=100> */
[----:B------:R0:W-:Y:S01]  /*0ee0*/  STL [R1+0x3cc], RZ ;  /* 0x0003ccff01007387 */ /* 0x0001e20000100800 */
[----:B------:R-:W-:Y:S05]  /*0ef0*/  BRA `(.L_x_1) ;  /* 0x000001d400c47947 */ /* 0x000fea0003800000 */
.L_x_0:
[----:B------:R-:W-:Y:S01]  /*0f00*/  IABS R8, R4 ;  /* 0x0000000400087213 */ /* 0x000fe20000000000 */
[----:B------:R-:W0:Y:S01]  /*0f10*/  S2R R17, SR_TID.X ;  /* 0x0000000000117919 */ /* 0x000e220000002100 */
[----:B------:R-:W-:Y:S01]  /*0f20*/  IABS R3, R5 ;  /* 0x0000000500037213 */ /* 0x000fe20000000000 */
[----:B------:R-:W-:Y:S01]  /*0f30*/  IMAD.MOV.U32 R6, RZ, RZ, RZ ;  /* 0x000000ffff067224 */ /* 0x000fe200078e00ff */
[----:B------:R-:W1:Y:S01]  /*0f40*/  I2F.RP R0, R8 ;  /* 0x0000000800007306 */ /* 0x000e620000209400 */
[----:B------:R-:W-:Y:S01]  /*0f50*/  ISETP.NE.U32.AND P0, PT, R14, RZ, PT ;  /* 0x000000ff0e00720c */ /* 0x000fe20003f05070 */
[----:B------:R-:W-:Y:S01]  /*0f60*/  IMAD.MOV.U32 R15, RZ, RZ, R2 ;  /* 0x000000ffff0f7224 */ /* 0x000fe200078e0002 */
[----:B------:R-:W-:Y:S01]  /*0f70*/  IABS R2, R28 ;  /* 0x0000001c00027213 */ /* 0x000fe20000000000 */
[----:B------:R-:W-:Y:S01]  /*0f80*/  IMAD.SHL.U32 R10, R10, 0x2, RZ ;  /* 0x000000020a0a7824 */ /* 0x000fe200078e00ff */
[----:B------:R-:W-:Y:S01]  /*0f90*/  SEL R12, RZ, 0x210, !P0 ;  /* 0x00000210ff0c7807 */ /* 0x000fe20004000000 */
[----:B------:R-:W-:Y:S01]  /*0fa0*/  IMAD.SHL.U32 R29, R29, 0x2, RZ ;  /* 0x000000021d1d7824 */ /* 0x000fe200078e00ff */
[----:B------:R2:W-:Y:S01]  /*0fb0*/  STL [R1+0xbcc], R5 ;  /* 0x000bcc0501007387 */ /* 0x0005e20000100800 */
[----:B------:R-:W3:Y:S01]  /*0fc0*/  I2F.RP R11, R3 ;  /* 0x00000003000b7306 */ /* 0x000ee20000209400 */
[----:B------:R-:W4:Y:S01]  /*0fd0*/  LDCU UR10, c[0x0][0x3a4] ;  /* 0x00007480ff0a77ac */ /* 0x000f220008000800 */
[----:B------:R-:W0:Y:S06]  /*0fe0*/  LDCU UR6, c[0x0][0x3b0] ;  /* 0x00007600ff0677ac */ /* 0x000e2c0008000800 */
[----:B-1----:R-:W1:Y:S01]  /*0ff0*/  MUFU.RCP R0, R0 ;  /* 0x0000000000007308 */ /* 0x002e620000001000 */
[----:B--2---:R-:W-:Y:S01]  /*1000*/  LOP3.LUT R5, R12, R10, RZ, 0x3c, !PT ;  /* 0x0000000a0c057212 */ /* 0x004fe200078e3cff */
[----:B------:R-:W-:Y:S01]  /*1010*/  IMAD.MOV.U32 R10, RZ, RZ, RZ ;  /* 0x000000ffff0a7224 */ /* 0x000fe200078e00ff */
[----:B------:R-:W2:Y:S03]  /*1020*/  LDCU.128 UR12, c[0x0][0x380] ;  /* 0x00007000ff0c77ac */ /* 0x000ea60008000c00 */
[----:B------:R1:W-:Y:S02]  /*1030*/  STL [R1+0x77c], R5 ;  /* 0x00077c0501007387 */ /* 0x0003e40000100800 */
[----:B---3--:R-:W3:Y:S01]  /*1040*/  MUFU.RCP R11, R11 ;  /* 0x0000000b000b7308 */ /* 0x008ee20000001000 */
[----:B0-----:R-:W-:-:S02]  /*1050*/  IMAD.SHL.U32 R13, R17, 0x2, RZ ;  /* 0x00000002110d7824 */ /* 0x001fc400078e00ff */
[----:B------:R-:W-:Y:S02]  /*1060*/  IMAD.SHL.U32 R20, R17, 0x20, RZ ;  /* 0x0000002011147824 */ /* 0x000fe400078e00ff */
[----:B-1----:R-:W-:Y:S01]  /*1070*/  VIADD R0, R0, 0xffffffe ;  /* 0x0ffffffe00007836 */ /* 0x002fe20000000000 */
[----:B------:R-:W-:-:S03]  /*1080*/  LOP3.LUT R12, R13, 0x10, RZ, 0xc0, !PT ;  /* 0x000000100d0c7812 */ /* 0x000fc600078ec0ff */
[----:B------:R0:W1:Y:S01]  /*1090*/  F2I.FTZ.U32.TRUNC.NTZ R7, R0 ;  /* 0x0000000000077305 */ /* 0x000062000021f000 */
[----:B------:R-:W-:Y:S01]  /*10a0*/  LEA.HI R12, R14, R12, RZ, 0x1d ;  /* 0x0000000c0e0c7211 */ /* 0x000fe200078fe8ff */
[----:B---3--:R-:W-:Y:S01]  /*10b0*/  VIADD R11, R11, 0xffffffe ;  /* 0x0ffffffe0b0b7836 */ /* 0x008fe20000000000 */
[----:B0-----:R-:W-:-:S05]  /*10c0*/  SHF.R.U32.HI R0, RZ, 0x6, R17 ;  /* 0x00000006ff007819 */ /* 0x001fca0000011611 */
[----:B------:R-:W0:Y:S01]  /*10d0*/  F2I.FTZ.U32.TRUNC.NTZ R11, R11 ;  /* 0x0000000b000b7305 */ /* 0x000e22000021f000 */
[----:B------:R-:W-:Y:S01]  /*10e0*/  SGXT.U32 R0, R0, 0x3 ;  /* 0x000000030000781a */ /* 0x000fe20000000000 */
[----:B-1----:R-:W-:-:S03]  /*10f0*/  IMAD.MOV R9, RZ, RZ, -R7 ;  /* 0x000000ffff097224 */ /* 0x002fc600078e0a07 */
[----:B------:R-:W-:Y:S01]  /*1100*/  LOP3.LUT R0, R15, R0, RZ, 0xfc, !PT ;  /* 0x000000000f007212 */ /* 0x000fe200078efcff */
[----:B------:R-:W-:-:S04]  /*1110*/  IMAD R9, R9, R8, RZ ;  /* 0x0000000809097224 */ /* 0x000fc800078e02ff */
[----:B------:R-:W-:Y:S01]  /*1120*/  IMAD.HI.U32 R9, R7, R9, R6 ;  /* 0x0000000907097227 */ /* 0x000fe200078e0006 */
[----:B------:R-:W-:-:S03]  /*1130*/  LOP3.LUT R6, R17, 0x1c0, RZ, 0xc0, !PT ;  /* 0x000001c011067812 */ /* 0x000fc600078ec0ff */
[----:B0-----:R-:W-:Y:S01]  /*1140*/  IMAD.MOV R7, RZ, RZ, -R11 ;  /* 0x000000ffff077224 */ /* 0x001fe200078e0a0b */
[----:B------:R-:W-:Y:S01]  /*1150*/  SHF.R.U32.HI R6, RZ, 0x2, R6 ;  /* 0x00000002ff067819 */ /* 0x000fe20000011606 */
[----:B------:R-:W-:-:S03]  /*1160*/  IMAD.HI.U32 R9, R9, R2, RZ ;  /* 0x0000000209097227 */ /* 0x000fc600078e00ff */
[----:B------:R-:W-:Y:S01]  /*1170*/  LOP3.LUT R29, R29, R6, RZ, 0x3c, !PT ;  /* 0x000000061d1d7212 */ /* 0x000fe200078e3cff */
[----:B------:R-:W-:Y:S01]  /*1180*/  IMAD R7, R7, R3, RZ ;  /* 0x0000000307077224 */ /* 0x000fe200078e02ff */
[C---:B------:R-:W-:Y:S01]  /*1190*/  LOP3.LUT R6, R0.reuse, 0x1f8, RZ, 0xfc, !PT ;  /* 0x000001f800067812 */ /* 0x040fe200078efcff */
[----:B------:R-:W-:Y:S02]  /*11a0*/  IMAD.MOV R9, RZ, RZ, -R9 ;  /* 0x000000ffff097224 */ /* 0x000fe400078e0a09 */
[----:B------:R-:W-:Y:S01]  /*11b0*/  IMAD.HI.U32 R10, R11, R7, R10 ;  /* 0x000000070b0a7227 */ /* 0x000fe200078e000a */
[----:B------:R-:W-:Y:S01]  /*11c0*/  IABS R15, R6 ;  /* 0x00000006000f7213 */ /* 0x000fe20000000000 */
[----:B------:R0:W-:Y:S01]  /*11d0*/  STL [R1+0xaa0], R29 ;  /* 0x000aa01d01007387 */ /* 0x0001e20000100800 */
[----:B------:R-:W-:Y:S01]  /*11e0*/  LOP3.LUT R7, R0, 0x1f0, RZ, 0xfc, !PT ;  /* 0x000001f000077812 */ /* 0x000fe200078efcff */
[----:B------:R-:W-:Y:S01]  /*11f0*/  IMAD R2, R8, R9, R2 ;  /* 0x0000000908027224 */ /* 0x000fe200078e0202 */
[----:B------:R-:W-:Y:S01]  /*1200*/  LOP3.LUT R9, R17, 0x7, RZ, 0xc0, !PT ;  /* 0x0000000711097812 */ /* 0x000fe200078ec0ff */
[----:B------:R-:W-:Y:S01]  /*1210*/  IMAD.HI.U32 R16, R10, R15, RZ ;  /* 0x0000000f0a107227 */ /* 0x000fe200078e00ff */
[----:B------:R-:W-:-:S02]  /*1220*/  IABS R18, R7 ;  /* 0x0000000700127213 */ /* 0x000fc40000000000 */
[----:B------:R-:W-:Y:S01]  /*1230*/  ISETP.GT.U32.AND P0, PT, R8, R2, PT ;  /* 0x000000020800720c */ /* 0x000fe20003f04070 */
[----:B------:R-:W-:Y:S01]  /*1240*/  IMAD.SHL.U32 R19, R9, 0x10, RZ ;  /* 0x0000001009137824 */ /* 0x000fe200078e00ff */
[----:B------:R-:W-:Y:S01]  /*1250*/  LOP3.LUT R11, R0, 0x1e8, RZ, 0xfc, !PT ;  /* 0x000001e8000b7812 */ /* 0x000fe200078efcff */
[----:B------:R-:W-:Y:S01]  /*1260*/  IMAD.MOV R16, RZ, RZ, -R16 ;  /* 0x000000ffff107224 */ /* 0x000fe200078e0a10 */
[----:B------:R-:W-:Y:S01]  /*1270*/  ISETP.GE.AND P4, PT, R6, RZ, PT ;  /* 0x000000ff0600720c */ /* 0x000fe20003f86270 */
[----:B------:R-:W-:Y:S01]  /*1280*/  IMAD.HI.U32 R14, R10, R18, RZ ;  /* 0x000000120a0e7227 */ /* 0x000fe200078e00ff */
[----:B------:R-:W-:Y:S02]  /*1290*/  LOP3.LUT R5, R19, 0x30, R13, 0x78, !PT ;  /* 0x0000003013057812 */ /* 0x000fe400078e780d */
[----:B------:R-:W-:Y:S01]  /*12a0*/  IABS R17, R11 ;  /* 0x0000000b00117213 */ /* 0x000fe20000000000 */
[C---:B------:R-:W-:Y:S01]  /*12b0*/  IMAD R13, R3.reuse, R16, R15 ;  /* 0x00000010030d7224 */ /* 0x040fe200078e020f */
[----:B------:R-:W-:Y:S01]  /*12c0*/  LOP3.LUT R16, R20, 0x1c00, RZ, 0xc0, !PT ;  /* 0x00001c0014107812 */ /* 0x000fe200078ec0ff */
[----:B------:R-:W-:Y:S01]  /*12d0*/  IMAD.MOV R15, RZ, RZ, -R14 ;  /* 0x000000ffff0f7224 */ /* 0x000fe200078e0a0e */
[----:B------:R1:W-:Y:S01]  /*12e0*/  STL [R1+0xe0], R5 ;  /* 0x0000e00501007387 */ /* 0x0003e20000100800 */
[----:B------:R-:W-:Y:S01]  /*12f0*/  @!P0 IMAD.IADD R2, R2, 0x1, -R8 ;  /* 0x0000000102028824 */ /* 0x000fe200078e0a08 */
[----:B------:R-:W-:Y:S01]  /*1300*/  ISETP.GT.U32.AND P1, PT, R3, R13, PT ;  /* 0x0000000d0300720c */ /* 0x000fe20003f24070 */
[C---:B0-----:R-:W-:Y:S01]  /*1310*/  IMAD R29, R9.reuse, 0x80, R16 ;  /* 0x00000080091d7824 */ /* 0x041fe200078e0210 */
[----:B------:R-:W-:Y:S01]  /*1320*/  ISETP.GE.AND P0, PT, R28, RZ, PT ;  /* 0x000000ff1c00720c */ /* 0x000fe20003f06270 */
[----:B------:R-:W-:Y:S01]  /*1330*/  IMAD R16, R9, 0x210, RZ ;  /* 0x0000021009107824 */ /* 0x000fe200078e02ff */
[----:B------:R-:W-:Y:S01]  /*1340*/  ISETP.GT.U32.AND P3, PT, R8, R2, PT ;  /* 0x000000020800720c */ /* 0x000fe20003f64070 */
[----:B------:R-:W-:Y:S01]  /*1350*/  IMAD.HI.U32 R14, R10, R17, RZ ;  /* 0x000000110a0e7227 */ /* 0x000fe200078e00ff */
[----:B------:R-:W-:Y:S01]  /*1360*/  LOP3.LUT R9, R0, 0x1e0, RZ, 0xfc, !PT ;  /* 0x000001e000097812 */ /* 0x000fe200078efcff */
[----:B------:R-:W-:Y:S01]  /*1370*/  STL [R1+0xbd0], R29 ;  /* 0x000bd01d01007387 */ /* 0x000fe20000100800 */
[----:B-1----:R-:W-:Y:S01]  /*1380*/  LOP3.LUT R5, R16, R12, RZ, 0x3c, !PT ;  /* 0x0000000c10057212 */ /* 0x002fe200078e3cff */
[----:B------:R-:W-:Y:S01]  /*1390*/  IMAD R18, R3, R15, R18 ;  /* 0x0000000f03127224 */ /* 0x000fe200078e0212 */
[----:B------:R-:W-:Y:S01]  /*13a0*/  IABS R12, R9 ;  /* 0x00000009000c7213 */ /* 0x000fe20000000000 */
[----:B------:R-:W-:Y:S01]  /*13b0*/  IMAD.MOV R14, RZ, RZ, -R14 ;  /* 0x000000ffff0e7224 */ /* 0x000fe200078e0a0e */
[C---:B------:R-:W-:Y:S01]  /*13c0*/  LOP3.LUT R6, R0.reuse, 0x1d8, RZ, 0xfc, !PT ;  /* 0x000001d800067812 */ /* 0x040fe200078efcff */
[----:B------:R-:W-:Y:S01]  /*13d0*/  @!P1 IMAD.IADD R13, R13, 0x1, -R3 ;  /* 0x000000010d0d9824 */ /* 0x000fe200078e0a03 */
[C---:B------:R-:W-:Y:S01]  /*13e0*/  ISETP.GT.U32.AND P2, PT, R3.reuse, R18, PT ;  /* 0x000000120300720c */ /* 0x040fe20003f44070 */
[C---:B------:R-:W-:Y:S01]  /*13f0*/  IMAD R17, R3.reuse, R14, R17 ;  /* 0x0000000e03117224 */ /* 0x040fe200078e0211 */
[----:B------:R-:W-:Y:S01]  /*1400*/  LOP3.LUT R16, R0, 0x1c8, RZ, 0xfc, !PT ;  /* 0x000001c800107812 */ /* 0x000fe200078efcff */
[----:B------:R-:W-:Y:S01]  /*1410*/  IMAD.HI.U32 R14, R10, R12, RZ ;  /* 0x0000000c0a0e7227 */ /* 0x000fe200078e00ff */
[C---:B------:R-:W-:Y:S01]  /*1420*/  ISETP.GT.U32.AND P6, PT, R3.reuse, R13, PT ;  /* 0x0000000d0300720c */ /* 0x040fe20003fc4070 */
[----:B------:R0:W-:Y:S01]  /*1430*/  STL [R1+0x160], R5 ;  /* 0x0001600501007387 */ /* 0x0001e20000100800 */
[----:B------:R-:W-:Y:S01]  /*1440*/  ISETP.GT.U32.AND P1, PT, R3, R17, PT ;  /* 0x000000110300720c */ /* 0x000fe20003f24070 */
[----:B------:R-:W-:Y:S01]  /*1450*/  @!P3 IMAD.IADD R2, R2, 0x1, -R8 ;  /* 0x000000010202b824 */ /* 0x000fe200078e0a08 */
[----:B------:R-:W-:Y:S01]  /*1460*/  ISETP.NE.AND P3, PT, R4, RZ, PT ;  /* 0x000000ff0400720c */ /* 0x000fe20003f65270 */
[----:B------:R-:W-:Y:S01]  /*1470*/  IMAD.MOV R14, RZ, RZ, -R14 ;  /* 0x000000ffff0e7224 */ /* 0x000fe200078e0a0e */
[----:B------:R-:W-:Y:S01]  /*1480*/  IABS R8, R6 ;  /* 0x0000000600087213 */ /* 0x000fe20000000000 */
[----:B------:R-:W-:Y:S01]  /*1490*/  @!P0 IMAD.MOV R2, RZ, RZ, -R2 ;  /* 0x000000ffff028224 */ /* 0x000fe200078e0a02 */
[----:B------:R-:W-:Y:S01]  /*14a0*/  ISETP.GE.AND P0, PT, R7, RZ, PT ;  /* 0x000000ff0700720c */ /* 0x000fe20003f06270 */
[----:B------:R-:W-:Y:S01]  /*14b0*/  IMAD R7, R3, R14, R12 ;  /* 0x0000000e03077224 */ /* 0x000fe200078e020c */
[----:B------:R-:W-:Y:S01]  /*14c0*/  IABS R19, R16 ;  /* 0x0000001000137213 */ /* 0x000fe20000000000 */
[--C-:B------:R-:W-:Y:S01]  /*14d0*/  @!P2 IMAD.IADD R18, R18, 0x1, -R3.reuse ;  /* 0x000000011212a824 */ /* 0x100fe200078e0a03 */
[----:B------:R-:W-:Y:S01]  /*14e0*/  ISETP.GE.AND P2, PT, R11, RZ, PT ;  /* 0x000000ff0b00720c */ /* 0x000fe20003f46270 */
[--C-:B------:R-:W-:Y:S01]  /*14f0*/  @!P6 IMAD.IADD R13, R13, 0x1, -R3.reuse ;  /* 0x000000010d0de824 */ /* 0x100fe200078e0a03 */
[----:B------:R-:W-:Y:S01]  /*1500*/  ISETP.GT.U32.AND P6, PT, R3, R7, PT ;  /* 0x000000070300720c */ /* 0x000fe20003fc4070 */
[----:B------:R-:W-:Y:S01]  /*1510*/  @!P1 IMAD.IADD R17, R17, 0x1, -R3 ;  /* 0x0000000111119824 */ /* 0x000fe200078e0a03 */
[----:B------:R-:W-:Y:S01]  /*1520*/  ISETP.GT.U32.AND P5, PT, R3, R18, PT ;  /* 0x000000120300720c */ /* 0x000fe20003fa4070 */
[----:B------:R-:W-:Y:S01]  /*1530*/  IMAD.HI.U32 R22, R10, R19, RZ ;  /* 0x000000130a167227 */ /* 0x000fe200078e00ff */
[----:B------:R-:W-:-:S02]  /*1540*/  @!P3 LOP3.LUT R2, RZ, R4, RZ, 0x33, !PT ;  /* 0x00000004ff02b212 */ /* 0x000fc400078e33ff */
[----:B------:R-:W-:Y:S01]  /*1550*/  ISETP.GE.AND P3, PT, R9, RZ, PT ;  /* 0x000000ff0900720c */ /* 0x000fe20003f66270 */
[----:B------:R-:W-:Y:S01]  /*1560*/  IMAD.HI.U32 R4, R10, R8, RZ ;  /* 0x000000080a047227 */ /* 0x000fe200078e00ff */
[C---:B------:R-:W-:Y:S01]  /*1570*/  LOP3.LUT R9, R0.reuse, 0x1d0, RZ, 0xfc, !PT ;  /* 0x000001d000097812 */ /* 0x040fe200078efcff */
[----:B------:R1:W-:Y:S01]  /*1580*/  STL [R1+0xb54], R2 ;  /* 0x000b540201007387 */ /* 0x0003e20000100800 */
[----:B------:R-:W-:Y:S01]  /*1590*/  ISETP.GT.U32.AND P1, PT, R3, R17, PT ;  /* 0x000000110300720c */ /* 0x000fe20003f24070 */
[----:B------:R-:W-:Y:S01]  /*15a0*/  IMAD.MOV R4, RZ, RZ, -R4 ;  /* 0x000000ffff047224 */ /* 0x000fe200078e0a04 */
[----:B------:R-:W-:Y:S01]  /*15b0*/  IABS R11, R9 ;  /* 0x00000009000b7213 */ /* 0x000fe20000000000 */
[--C-:B------:R-:W-:Y:S01]  /*15c0*/  @!P6 IMAD.IADD R7, R7, 0x1, -R3.reuse ;  /* 0x000000010707e824 */ /* 0x100fe200078e0a03 */
[----:B------:R-:W-:Y:S01]  /*15d0*/  LOP3.LUT R12, R0, 0x1b8, RZ, 0xfc, !PT ;  /* 0x000001b8000c7812 */ /* 0x000fe200078efcff */
[----:B------:R-:W-:Y:S01]  /*15e0*/  @!P5 IMAD.IADD R18, R18, 0x1, -R3 ;  /* 0x000000011212d824 */ /* 0x000fe200078e0a03 */
[----:B------:R-:W-:Y:S01]  /*15f0*/  ISETP.GE.AND P5, PT, R6, RZ, PT ;  /* 0x000000ff0600720c */ /* 0x000fe20003fa6270 */
[C---:B------:R-:W-:Y:S01]  /*1600*/  IMAD R6, R3.reuse, R4, R8 ;  /* 0x0000000403067224 */ /* 0x040fe200078e0208 */
[----:B------:R-:W-:Y:S01]  /*1610*/  ISETP.GT.U32.AND P6, PT, R3, R7, PT ;  /* 0x000000070300720c */ /* 0x000fe20003fc4070 */
[----:B------:R-:W-:Y:S01]  /*1620*/  IMAD.HI.U32 R8, R10, R11, RZ ;  /* 0x0000000b0a087227 */ /* 0x000fe200078e00ff */
[----:B------:R-:W-:-:S02]  /*1630*/  LOP3.LUT R4, R0, 0x1c0, RZ, 0xfc, !PT ;  /* 0x000001c000047812 */ /* 0x000fc400078efcff */
[----:B------:R-:W-:Y:S01]  /*1640*/  IABS R14, R12 ;  /* 0x0000000c000e7213 */ /* 0x000fe20000000000 */
[----:B------:R-:W-:Y:S01]  /*1650*/  IMAD.MOV R8, RZ, RZ, -R8 ;  /* 0x000000ffff087224 */ /* 0x000fe200078e0a08 */
[----:B------:R-:W-:Y:S01]  /*1660*/  IABS R15, R4 ;  /* 0x00000004000f7213 */ /* 0x000fe20000000000 */
[----:B------:R-:W-:Y:S01]  /*1670*/  @!P1 IMAD.IADD R17, R17, 0x1, -R3 ;  /* 0x0000000111119824 */ /* 0x000fe200078e0a03 */
[C---:B------:R-:W-:Y:S01]  /*1680*/  ISETP.GT.U32.AND P1, PT, R3.reuse, R6, PT ;  /* 0x000000060300720c */ /* 0x040fe20003f24070 */
[----:B------:R-:W-:Y:S01]  /*1690*/  IMAD R11, R3, R8, R11 ;  /* 0x00000008030b7224 */ /* 0x000fe200078e020b */
[----:B------:R-:W-:Y:S01]  /*16a0*/  LOP3.LUT R8, R0, 0x1b0, RZ, 0xfc, !PT ;  /* 0x000001b000087812 */ /* 0x000fe200078efcff */
[----:B------:R-:W-:Y:S02]  /*16b0*/  IMAD.MOV.U32 R23, RZ, RZ, R13 ;  /* 0x000000ffff177224 */ /* 0x000fe400078e000d */
[----:B------:R-:W-:Y:S01]  /*16c0*/  @!P6 IMAD.IADD R7, R7, 0x1, -R3 ;  /* 0x000000010707e824 */ /* 0x000fe200078e0a03 */
[----:B------:R-:W-:Y:S01]  /*16d0*/  ISETP.GT.U32.AND P6, PT, R3, R11, PT ;  /* 0x0000000b0300720c */ /* 0x000fe20003fc4070 */
[----:B0-----:R-:W-:-:S02]  /*16e0*/  IMAD.MOV.U32 R5, RZ, RZ, R18 ;  /* 0x000000ffff057224 */ /* 0x001fc400078e0012 */
[----:B------:R-:W-:-:S04]  /*16f0*/  IMAD.HI.U32 R21, R10, R15, RZ ;  /* 0x0000000f0a157227 */ /* 0x000fc800078e00ff */
[----:B------:R-:W-:Y:S01]  /*1700*/  @!P1 IMAD.IADD R6, R6, 0x1, -R3 ;  /* 0x0000000106069824 */ /* 0x000fe200078e0a03 */
[----:B------:R-:W-:Y:S01]  /*1710*/  ISETP.GE.AND P1, PT, R9, RZ, PT ;  /* 0x000000ff0900720c */ /* 0x000fe20003f26270 */
[----:B------:R-:W-:Y:S02]  /*1720*/  IMAD.MOV R22, RZ, RZ, -R22 ;  /* 0x000000ffff167224 */ /* 0x000fe400078e0a16 */
[----:B------:R-:W-:Y:S02]  /*1730*/  @!P4 IMAD.MOV R23, RZ, RZ, -R23 ;  /* 0x000000ffff17c224 */ /* 0x000fe400078e0a17 */
[----:B------:R-:W-:Y:S01]  /*1740*/  @!P6 IMAD.IADD R11, R11, 0x1, -R3 ;  /* 0x000000010b0be824 */ /* 0x000fe200078e0a03 */
[C---:B------:R-:W-:Y:S01]  /*1750*/  ISETP.GT.U32.AND P6, PT, R3.reuse, R6, PT ;  /* 0x000000060300720c */ /* 0x040fe20003fc4070 */
[----:B------:R-:W-:Y:S01]  /*1760*/  IMAD.HI.U32 R20, R10, R14, RZ ;  /* 0x0000000e0a147227 */ /* 0x000fe200078e00ff */
[----:B------:R-:W-:Y:S03]  /*1770*/  STL [R1+0x18], R23 ;  /* 0x0000181701007387 */ /* 0x000fe60000100800 */
[----:B------:R-:W-:Y:S01]  /*1780*/  @!P0 IMAD.MOV R5, RZ, RZ, -R5 ;  /* 0x000000ffff058224 */ /* 0x000fe200078e0a05 */
[----:B------:R-:W-:Y:S01]  /*1790*/  ISETP.GT.U32.AND P0, PT, R3, R11, PT ;  /* 0x0000000b0300720c */ /* 0x000fe20003f04070 */
[----:B------:R-:W-:-:S02]  /*17a0*/  IMAD.MOV R21, RZ, RZ, -R21 ;  /* 0x000000ffff157224 */ /* 0x000fc400078e0a15 */
[C---:B------:R-:W-:Y:S01]  /*17b0*/  IMAD R9, R3.reuse, R22, R19 ;  /* 0x0000001603097224 */ /* 0x040fe200078e0213 */
[----:B------:R0:W-:Y:S01]  /*17c0*/  STL [R1+0x14], R5 ;  /* 0x0000140501007387 */ /* 0x0001e20000100800 */
[----:B------:R-:W-:Y:S01]  /*17d0*/  IMAD.MOV R20, RZ, RZ, -R20 ;  /* 0x000000ffff147224 */ /* 0x000fe200078e0a14 */
[----:B------:R-:W-:Y:S01]  /*17e0*/  IABS R19, R8 ;  /* 0x0000000800137213 */ /* 0x000fe20000000000 */
[C---:B------:R-:W-:Y:S01]  /*17f0*/  IMAD R15, R3.reuse, R21, R15 ;  /* 0x00000015030f7224 */ /* 0x040fe200078e020f */
[C---:B------:R-:W-:Y:S01]  /*1800*/  ISETP.GT.U32.AND P4, PT, R3.reuse, R9, PT ;  /* 0x000000090300720c */ /* 0x040fe20003f84070 */
[C---:B------:R-:W-:Y:S02]  /*1810*/  IMAD R14, R3.reuse, R20, R14 ;  /* 0x00000014030e7224 */ /* 0x040fe400078e020e */
[----:B------:R-:W-:Y:S02]  /*1820*/  @!P6 IMAD.IADD R6, R6, 0x1, -R3 ;  /* 0x000000010606e824 */ /* 0x000fe400078e0a03 */
[----:B-1----:R-:W-:Y:S01]  /*1830*/  IMAD.MOV.U32 R2, RZ, RZ, R7 ;  /* 0x000000ffff027224 */ /* 0x002fe200078e0007 */
[----:B------:R-:W-:Y:S01]  /*1840*/  ISETP.GT.U32.AND P6, PT, R3, R14, PT ;  /* 0x0000000e0300720c */ /* 0x000fe20003fc4070 */
[----:B0-----:R-:W-:Y:S01]  /*1850*/  IMAD.MOV.U32 R5, RZ, RZ, R17 ;  /* 0x000000ffff057224 */ /* 0x001fe200078e0011 */
[----:B------:R-:W-:Y:S01]  /*1860*/  LOP3.LUT R7, R0, 0x1a8, RZ, 0xfc, !PT ;  /* 0x000001a800077812 */ /* 0x000fe200078efcff */
[----:B------:R-:W-:-:S02]  /*1870*/  IMAD.MOV.U32 R13, RZ, RZ, R19 ;  /* 0x000000ffff0d7224 */ /* 0x000fc400078e0013 */
[----:B------:R-:W-:Y:S01]  /*1880*/  @!P2 IMAD.MOV R5, RZ, RZ, -R5 ;  /* 0x000000ffff05a224 */ /* 0x000fe200078e0a05 */
[----:B------:R-:W-:Y:S01]  /*1890*/  ISETP.GT.U32.AND P2, PT, R3, R15, PT ;  /* 0x0000000f0300720c */ /* 0x000fe20003f44070 */
[----:B------:R-:W-:Y:S01]  /*18a0*/  @!P3 IMAD.MOV R2, RZ, RZ, -R2 ;  /* 0x000000ffff02b224 */ /* 0x000fe200078e0a02 */
[----:B------:R-:W-:Y:S01]  /*18b0*/  ISETP.GE.AND P3, PT, R16, RZ, PT ;  /* 0x000000ff1000720c */ /* 0x000fe20003f66270 */
[--C-:B------:R-:W-:Y:S01]  /*18c0*/  @!P4 IMAD.IADD R9, R9, 0x1, -R3.reuse ;  /* 0x000000010909c824 */ /* 0x100fe200078e0a03 */
[----:B------:R-:W-:Y:S01]  /*18d0*/  IABS R16, R7 ;  /* 0x0000000700107213 */ /* 0x000fe20000000000 */
[----:B------:R-:W-:Y:S01]  /*18e0*/  IMAD.HI.U32 R17, R10, R13, RZ ;  /* 0x0000000d0a117227 */ /* 0x000fe200078e00ff */
[----:B------:R-:W-:Y:S01]  /*18f0*/  STL [R1+0x4c], R5 ;  /* 0x00004c0501007387 */ /* 0x000fe20000100800 */
[----:B------:R-:W-:Y:S02]  /*1900*/  ISETP.GE.AND P4, PT, R12, RZ, PT ;  /* 0x000000ff0c00720c */ /* 0x000fe40003f86270 */
[----:B------:R-:W-:Y:S01]  /*1910*/  @!P6 IMAD.IADD R14, R14, 0x1, -R3 ;  /* 0x000000010e0ee824 */ /* 0x000fe200078e0a03 */
[----:B------:R0:W-:Y:S01]  /*1920*/  STL [R1+0x50], R2 ;  /* 0x0000500201007387 */ /* 0x0001e20000100800 */
[----:B------:R-:W-:-:S02]  /*1930*/  IMAD.MOV R17, RZ, RZ, -R17 ;  /* 0x000000ffff117224 */ /* 0x000fc400078e0a11 */
[--C-:B------:R-:W-:Y:S01]  /*1940*/  @!P2 IMAD.IADD R15, R15, 0x1, -R3.reuse ;  /* 0x000000010f0fa824 */ /* 0x100fe200078e0a03 */
[C---:B------:R-:W-:Y:S01]  /*1950*/  ISETP.GT.U32.AND P2, PT, R3.reuse, R9, PT ;  /* 0x000000090300720c */ /* 0x040fe20003f44070 */
[----:B------:R-:W-:Y:S01]  /*1960*/  IMAD.MOV.U32 R12, RZ, RZ, R16 ;  /* 0x000000ffff0c7224 */ /* 0x000fe200078e0010 */
[----:B------:R-:W-:Y:S01]  /*1970*/  ISETP.GT.U32.AND P6, PT, R3, R14, PT ;  /* 0x0000000e0300720c */ /* 0x000fe20003fc4070 */
[----:B------:R-:W-:Y:S01]  /*1980*/  @!P0 IMAD.IADD R11, R11, 0x1, -R3 ;  /* 0x000000010b0b8824 */ /* 0x000fe200078e0a03 */
[----:B------:R-:W-:Y:S01]  /*1990*/  ISETP.GE.AND P0, PT, R4, RZ, PT ;  /* 0x000000ff0400720c */ /* 0x000fe20003f06270 */
[----:B------:R-:W-:Y:S02]  /*19a0*/  IMAD R4, R3, R17, R13 ;  /* 0x0000001103047224 */ /* 0x000fe400078e020d */
[----:B0-----:R-:W-:Y:S01]  /*19b0*/  IMAD.MOV.U32 R2, RZ, RZ, R6 ;  /* 0x000000ffff027224 */ /* 0x001fe200078e0006 */
[----:B------:R-:W-:Y:S01]  /*19c0*/  LOP3.LUT R6, R0, 0x1a0, RZ, 0xfc, !PT ;  /* 0x000001a000067812 */ /* 0x000fe200078efcff */
[----:B------:R-:W-:-:S03]  /*19d0*/  IMAD.HI.U32 R13, R10, R12, RZ ;  /* 0x0000000c0a0d7227 */ /* 0x000fc600078e00ff */
[----:B------:R-:W-:Y:S01]  /*19e0*/  IABS R17, R6 ;  /* 0x0000000600117213 */ /* 0x000fe20000000000 */
[----:B------:R-:W-:Y:S01]  /*19f0*/  @!P5 IMAD.MOV R2, RZ, RZ, -R2 ;  /* 0x000000ffff02d224 */ /* 0x000fe200078e0a02 */
[----:B------:R-:W-:Y:S01]  /*1a00*/  ISETP.GT.U32.AND P5, PT, R3, R15, PT ;  /* 0x0000000f0300720c */ /* 0x000fe20003fa4070 */
[----:B------:R-:W-:Y:S02]  /*1a10*/  IMAD.MOV R13, RZ, RZ, -R13 ;  /* 0x000000ffff0d7224 */ /* 0x000fe400078e0a0d */
[--C-:B------:R-:W-:Y:S01]  /*1a20*/  @!P2 IMAD.IADD R9, R9, 0x1, -R3.reuse ;  /* 0x000000010909a824 */ /* 0x100fe200078e0a03 */
[----:B------:R0:W-:Y:S01]  /*1a30*/  STL [R1+0x5c], R2 ;  /* 0x00005c0201007387 */ /* 0x0001e20000100800 */
[----:B------:R-:W-:Y:S01]  /*1a40*/  ISETP.GE.AND P2, PT, R8, RZ, PT ;  /* 0x000000ff0800720c */ /* 0x000fe20003f46270 */
[----:B------:R-:W-:Y:S02]  /*1a50*/  IMAD R8, R3, R13, R12 ;  /* 0x0000000d03087224 */ /* 0x000fe400078e020c */
[----:B------:R-:W-:-:S02]  /*1a60*/  @!P6 IMAD.IADD R14, R14, 0x1, -R3 ;  /* 0x000000010e0ee824 */ /* 0x000fc400078e0a03 */
[----:B------:R-:W-:Y:S01]  /*1a70*/  IMAD.HI.U32 R12, R10, R17, RZ ;  /* 0x000000110a0c7227 */ /* 0x000fe200078e00ff */
[----:B------:R-:W-:-:S03]  /*1a80*/  ISETP.GT.U32.AND P6, PT, R3, R8, PT ;  /* 0x000000080300720c */ /* 0x000fc60003fc4070 */
[----:B0-----:R-:W-:Y:S01]  /*1a90*/  IMAD.MOV.U32 R2, RZ, RZ, R11 ;  /* 0x000000ffff027224 */ /* 0x001fe200078e000b */
[C---:B------:R-:W-:Y:S01]  /*1aa0*/  LOP3.LUT R11, R0.reuse, 0x198, RZ, 0xfc, !PT ;  /* 0x00000198000b7812 */ /* 0x040fe200078efcff */
[----:B------:R-:W-:Y:S01]  /*1ab0*/  @!P5 IMAD.IADD R15, R15, 0x1, -R3 ;  /* 0x000000010f0fd824 */ /* 0x000fe200078e0a03 */
[----:B------:R-:W-:Y:S01]  /*1ac0*/  ISETP.GE.AND P5, PT, R7, RZ, PT ;  /* 0x000000ff0700720c */ /* 0x000fe20003fa6270 */
[----:B------:R-:W-:Y:S01]  /*1ad0*/  @!P1 IMAD.MOV R2, RZ, RZ, -R2 ;  /* 0x000000ffff029224 */ /* 0x000fe200078e0a02 */
[C---:B------:R-:W-:Y:S01]  /*1ae0*/  ISETP.GT.U32.AND P1, PT, R3.reuse, R4, PT ;  /* 0x000000040300720c */ /* 0x040fe20003f24070 */
[----:B------:R-:W-:Y:S01]  /*1af0*/  IMAD.MOV R12, RZ, RZ, -R12 ;  /* 0x000000ffff0c7224 */ /* 0x000fe200078e0a0c */
[----:B------:R-:W-:Y:S01]  /*1b00*/  IABS R18, R11 ;  /* 0x0000000b00127213 */ /* 0x000fe20000000000 */
[----:B------:R-:W-:Y:S01]  /*1b10*/  IMAD.MOV.U32 R5, RZ, RZ, R9 ;  /* 0x000000ffff057224 */ /* 0x000fe200078e0009 */
[----:B------:R0:W-:Y:S01]  /*1b20*/  STL [R1+0x68], R2 ;  /* 0x0000680201007387 */ /* 0x0001e20000100800 */
[----:B------:R-:W-:Y:S01]  /*1b30*/  IMAD R17, R3, R12, R17 ;  /* 0x0000000c03117224 */ /* 0x000fe200078e0211 */
[----:B------:R-:W-:Y:S01]  /*1b40*/  LOP3.LUT R7, R0, 0x190, RZ, 0xfc, !PT ;  /* 0x0000019000077812 */ /* 0x000fe200078efcff */
[----:B------:R-:W-:-:S02]  /*1b50*/  @!P6 IMAD.IADD R8, R8, 0x1, -R3 ;  /* 0x000000010808e824 */ /* 0x000fc400078e0a03 */
[----:B------:R-:W-:Y:S01]  /*1b60*/  @!P3 IMAD.MOV R5, RZ, RZ, -R5 ;  /* 0x000000ffff05b224 */ /* 0x000fe200078e0a05 */
[C---:B------:R-:W-:Y:S01]  /*1b70*/  ISETP.GT.U32.AND P3, PT, R3.reuse, R17, PT ;  /* 0x000000110300720c */ /* 0x040fe20003f64070 */
[----:B------:R-:W-:Y:S01]  /*1b80*/  IMAD.HI.U32 R9, R10, R18, RZ ;  /* 0x000000120a097227 */ /* 0x000fe200078e00ff */
[----:B------:R-:W-:Y:S02]  /*1b90*/  IABS R12, R7 ;  /* 0x00000007000c7213 */ /* 0x000fe40000000000 */
[----:B------:R-:W-:Y:S01]  /*1ba0*/  STL [R1+0x6c], R5 ;  /* 0x00006c0501007387 */ /* 0x000fe20000100800 */
[----:B------:R-:W-:Y:S01]  /*1bb0*/  @!P1 IMAD.IADD R4, R4, 0x1, -R3 ;  /* 0x0000000104049824 */ /* 0x000fe200078e0a03 */
[----:B------:R-:W-:Y:S01]  /*1bc0*/  ISETP.GE.AND P1, PT, R6, RZ, PT ;  /* 0x000000ff0600720c */ /* 0x000fe20003f26270 */
[----:B0-----:R-:W-:Y:S01]  /*1bd0*/  IMAD.MOV.U32 R2, RZ, RZ, R15 ;  /* 0x000000ffff027224 */ /* 0x001fe200078e000f */
[----:B------:R-:W-:Y:S01]  /*1be0*/  LOP3.LUT R6, R0, 0x188, RZ, 0xfc, !PT ;  /* 0x0000018800067812 */ /* 0x000fe200078efcff */
[----:B------:R-:W-:Y:S01]  /*1bf0*/  IMAD.MOV R9, RZ, RZ, -R9 ;  /* 0x000000ffff097224 */ /* 0x000fe200078e0a09 */
[C---:B------:R-:W-:Y:S01]  /*1c00*/  ISETP.GT.U32.AND P6, PT, R3.reuse, R4, PT ;  /* 0x000000040300720c */ /* 0x040fe20003fc4070 */
[----:B------:R-:W-:Y:S01]  /*1c10*/  @!P0 IMAD.MOV R2, RZ, RZ, -R2 ;  /* 0x000000ffff028224 */ /* 0x000fe200078e0a02 */
[----:B------:R-:W-:Y:S01]  /*1c20*/  ISETP.GT.U32.AND P0, PT, R3, R8, PT ;  /* 0x000000080300720c */ /* 0x000fe20003f04070 */
[----:B------:R-:W-:Y:S01]  /*1c30*/  @!P3 IMAD.IADD R17, R17, 0x1, -R3 ;  /* 0x000000011111b824 */ /* 0x000fe200078e0a03 */
[----:B------:R-:W-:Y:S01]  /*1c40*/  IABS R13, R6 ;  /* 0x00000006000d7213 */ /* 0x000fe20000000000 */
[----:B------:R-:W-:Y:S01]  /*1c50*/  IMAD R18, R3, R9, R18 ;  /* 0x0000000903127224 */ /* 0x000fe200078e0212 */
[----:B------:R0:W-:Y:S01]  /*1c60*/  STL [R1+0xd0], R2 ;  /* 0x0000d00201007387 */ /* 0x0001e20000100800 */
[----:B------:R-:W-:Y:S01]  /*1c70*/  IMAD.HI.U32 R9, R10, R12, RZ ;  /* 0x0000000c0a097227 */ /* 0x000fe200078e00ff */
[----:B------:R-:W-:-:S02]  /*1c80*/  ISETP.GE.AND P3, PT, R6, RZ, PT ;  /* 0x000000ff0600720c */ /* 0x000fc40003f66270 */
[----:B------:R-:W-:Y:S01]  /*1c90*/  LOP3.LUT R6, R0, 0x180, RZ, 0xfc, !PT ;  /* 0x0000018000067812 */ /* 0x000fe200078efcff */
[----:B------:R-:W-:Y:S02]  /*1ca0*/  IMAD.MOV R9, RZ, RZ, -R9 ;  /* 0x000000ffff097224 */ /* 0x000fe400078e0a09 */
[--C-:B------:R-:W-:Y:S01]  /*1cb0*/  @!P6 IMAD.IADD R4, R4, 0x1, -R3.reuse ;  /* 0x000000010404e824 */ /* 0x100fe200078e0a03 */
[----:B------:R-:W-:Y:S01]  /*1cc0*/  ISETP.GT.U32.AND P6, PT, R3, R18, PT ;  /* 0x000000120300720c */ /* 0x000fe20003fc4070 */
[----:B------:R-:W-:Y:S01]  /*1cd0*/  @!P0 IMAD.IADD R8, R8, 0x1, -R3 ;  /* 0x0000000108088824 */ /* 0x000fe200078e0a03 */
[----:B------:R-:W-:Y:S01]  /*1ce0*/  ISETP.GE.AND P0, PT, R7, RZ, PT ;  /* 0x000000ff0700720c */ /* 0x000fe20003f06270 */
[----:B0-----:R-:W-:Y:S01]  /*1cf0*/  IMAD.MOV.U32 R2, RZ, RZ, R14 ;  /* 0x000000ffff027224 */ /* 0x001fe200078e000e */
[----:B------:R-:W-:Y:S01]  /*1d00*/  LOP3.LUT R14, R0, 0x178, RZ, 0xfc, !PT ;  /* 0x00000178000e7812 */ /* 0x000fe200078efcff */
[----:B------:R-:W-:Y:S01]  /*1d10*/  IMAD R12, R3, R9, R12 ;  /* 0x00000009030c7224 */ /* 0x000fe200078e020c */
[----:B------:R-:W-:Y:S01]  /*1d20*/  IABS R9, R6 ;  /* 0x0000000600097213 */ /* 0x000fe20000000000 */
[----:B------:R-:W-:Y:S01]  /*1d30*/  @!P4 IMAD.MOV R2, RZ, RZ, -R2 ;  /* 0x000000ffff02c224 */ /* 0x000fe200078e0a02 */
[----:B------:R-:W-:Y:S01]  /*1d40*/  ISETP.GE.AND P4, PT, R11, RZ, PT ;  /* 0x000000ff0b00720c */ /* 0x000fe20003f86270 */
[----:B------:R-:W-:Y:S01]  /*1d50*/  IMAD.HI.U32 R11, R10, R13, RZ ;  /* 0x0000000d0a0b7227 */ /* 0x000fe200078e00ff */
[----:B------:R-:W-:-:S02]  /*1d60*/  IABS R15, R14 ;  /* 0x0000000e000f7213 */ /* 0x000fc40000000000 */
[----:B------:R0:W-:Y:S01]  /*1d70*/  STL [R1+0xd4], R2 ;  /* 0x0000d40201007387 */ /* 0x0001e20000100800 */
[----:B------:R-:W-:Y:S02]  /*1d80*/  IMAD.MOV R7, RZ, RZ, -R11 ;  /* 0x000000ffff077224 */ /* 0x000fe400078e0a0b */
[----:B------:R-:W-:Y:S02]  /*1d90*/  @!P6 IMAD.IADD R18, R18, 0x1, -R3 ;  /* 0x000000011212e824 */ /* 0x000fe400078e0a03 */
[C---:B------:R-:W-:Y:S01]  /*1da0*/  IMAD R13, R3.reuse, R7, R13 ;  /* 0x00000007030d7224 */ /* 0x040fe200078e020d */
[----:B------:R-:W-:Y:S01]  /*1db0*/  LOP3.LUT R7, R0, 0x170, RZ, 0xfc, !PT ;  /* 0x0000017000077812 */ /* 0x000fe200078efcff */
[----:B------:R-:W-:Y:S01]  /*1dc0*/  IMAD.HI.U32 R16, R10, R9, RZ ;  /* 0x000000090a107227 */ /* 0x000fe200078e00ff */
[----:B------:R-:W-:Y:S02]  /*1dd0*/  ISETP.GT.U32.AND P6, PT, R3, R18, PT ;  /* 0x000000120300720c */ /* 0x000fe40003fc4070 */
[----:B------:R-:W-:Y:S01]  /*1de0*/  IABS R11, R7 ;  /* 0x00000007000b7213 */ /* 0x000fe20000000000 */
[----:B0-----:R-:W-:Y:S01]  /*1df0*/  IMAD.MOV.U32 R2, RZ, RZ, R4 ;  /* 0x000000ffff027224 */ /* 0x001fe200078e0004 */
[----:B------:R-:W-:Y:S01]  /*1e00*/  LOP3.LUT R4, R0, 0x168, RZ, 0xfc, !PT ;  /* 0x0000016800047812 */ /* 0x000fe200078efcff */
[----:B------:R-:W-:-:S02]  /*1e10*/  IMAD.MOV R16, RZ, RZ, -R16 ;  /* 0x000000ffff107224 */ /* 0x000fc400078e0a10 */
[----:B------:R-:W-:Y:S01]  /*1e20*/  @!P2 IMAD.MOV R2, RZ, RZ, -R2 ;  /* 0x000000ffff02a224 */ /* 0x000fe200078e0a02 */
[C---:B------:R-:W-:Y:S01]  /*1e30*/  ISETP.GT.U32.AND P2, PT, R3.reuse, R17, PT ;  /* 0x000000110300720c */ /* 0x040fe20003f44070 */
[----:B------:R-:W-:Y:S02]  /*1e40*/  IMAD R9, R3, R16, R9 ;  /* 0x0000001003097224 */ /* 0x000fe400078e0209 */
[----:B------:R-:W-:Y:S01]  /*1e50*/  IMAD.HI.U32 R16, R10, R15, RZ ;  /* 0x0000000f0a107227 */ /* 0x000fe200078e00ff */
[----:B------:R0:W-:Y:S03]  /*1e60*/  STL [R1+0xd8], R2 ;  /* 0x0000d80201007387 */ /* 0x0001e60000100800 */
[----:B------:R-:W-:Y:S01]  /*1e70*/  @!P6 IMAD.IADD R18, R18, 0x1, -R3 ;  /* 0x000000011212e824 */ /* 0x000fe200078e0a03 */
[----:B------:R-:W-:Y:S01]  /*1e80*/  ISETP.GE.AND P6, PT, R6, RZ, PT ;  /* 0x000000ff0600720c */ /* 0x000fe20003fc6270 */
[----:B------:R-:W-:-:S04]  /*1e90*/  IMAD.HI.U32 R6, R10, R11, RZ ;  /* 0x0000000b0a067227 */ /* 0x000fc800078e00ff */
[----:B------:R-:W-:Y:S01]  /*1ea0*/  @!P2 IMAD.IADD R17, R17, 0x1, -R3 ;  /* 0x000000011111a824 */ /* 0x000fe200078e0a03 */
[C---:B------:R-:W-:Y:S01]  /*1eb0*/  ISETP.GT.U32.AND P2, PT, R3.reuse, R13, PT ;  /* 0x0000000d0300720c */ /* 0x040fe20003f44070 */
[----:B0-----:R-:W-:Y:S01]  /*1ec0*/  IMAD.MOV.U32 R2, RZ, RZ, R8 ;  /* 0x000000ffff027224 */ /* 0x001fe200078e0008 */
[----:B------:R-:W-:Y:S01]  /*1ed0*/  IABS R8, R4 ;  /* 0x0000000400087213 */ /* 0x000fe20000000000 */
[----:B------:R-:W-:Y:S02]  /*1ee0*/  IMAD.MOV R6, RZ, RZ, -R6 ;  /* 0x000000ffff067224 */ /* 0x000fe400078e0a06 */
[----:B------:R-:W-:Y:S01]  /*1ef0*/  @!P5 IMAD.MOV R2, RZ, RZ, -R2 ;  /* 0x000000ffff02d224 */ /* 0x000fe200078e0a02 */
[C---:B------:R-:W-:Y:S01]  /*1f00*/  ISETP.GT.U32.AND P5, PT, R3.reuse, R12, PT ;  /* 0x0000000c0300720c */ /* 0x040fe20003fa4070 */
[----:B------:R-:W-:Y:S02]  /*1f10*/  IMAD.MOV R16, RZ, RZ, -R16 ;  /* 0x000000ffff107224 */ /* 0x000fe400078e0a10 */
[C---:B------:R-:W-:Y:S01]  /*1f20*/  IMAD R11, R3.reuse, R6, R11 ;  /* 0x00000006030b7224 */ /* 0x040fe200078e020b */
[----:B------:R0:W-:Y:S01]  /*1f30*/  STL [R1+0xdc], R2 ;  /* 0x0000dc0201007387 */ /* 0x0001e20000100800 */
[----:B------:R-:W-:Y:S01]  /*1f40*/  IMAD R15, R3, R16, R15 ;  /* 0x00000010030f7224 */ /* 0x000fe200078e020f */
[----:B------:R-:W-:Y:S01]  /*1f50*/  LOP3.LUT R6, R0, 0x160, RZ, 0xfc, !PT ;  /* 0x0000016000067812 */ /* 0x000fe200078efcff */
[----:B------:R-:W-:-:S05]  /*1f60*/  @!P2 IMAD.IADD R13, R13, 0x1, -R3 ;  /* 0x000000010d0da824 */ /* 0x000fca00078e0a03 */
[C---:B------:R-:W-:Y:S01]  /*1f70*/  ISETP.GT.U32.AND P2, PT, R3.reuse, R13, PT ;  /* 0x0000000d0300720c */ /* 0x040fe20003f44070 */
[----:B------:R-:W-:Y:S01]  /*1f80*/  @!P5 IMAD.IADD R12, R12, 0x1, -R3 ;  /* 0x000000010c0cd824 */ /* 0x000fe200078e0a03 */
[----:B------:R-:W-:Y:S01]  /*1f90*/  ISETP.GT.U32.AND P5, PT, R3, R9, PT ;  /* 0x000000090300720c */ /* 0x000fe20003fa4070 */
[----:B0-----:R-:W-:Y:S02]  /*1fa0*/  IMAD.MOV.U32 R2, RZ, RZ, R17 ;  /* 0x000000ffff027224 */ /* 0x001fe400078e0011 */
[----:B------:R-:W-:-:S04]  /*1fb0*/  IMAD.HI.U32 R17, R10, R8, RZ ;  /* 0x000000080a117227 */ /* 0x000fc800078e00ff */
[----:B------:R-:W-:Y:S01]  /*1fc0*/  @!P1 IMAD.MOV R2, RZ, RZ, -R2 ;  /* 0x000000ffff029224 */ /* 0x000fe200078e0a02 */
[----:B------:R-:W-:-:S03]  /*1fd0*/  ISETP.GT.U32.AND P1, PT, R3, R12, PT ;  /* 0x0000000c0300720c */ /* 0x000fc60003f24070 */
[--C-:B------:R-:W-:Y:S01]  /*1fe0*/  @!P2 IMAD.IADD R13, R13, 0x1, -R3.reuse ;  /* 0x000000010d0da824 */ /* 0x100fe200078e0a03 */
[----:B------:R0:W-:Y:S01]  /*1ff0*/  STL [R1+0xcc], R2 ;  /* 0x0000cc0201007387 */ /* 0x0001e20000100800 */
[----:B------:R-:W-:Y:S01]  /*2000*/  ISETP.GT.U32.AND P2, PT, R3, R11, PT ;  /* 0x0000000b0300720c */ /* 0x000fe20003f44070 */
[----:B------:R-:W-:-:S05]  /*2010*/  @!P5 IMAD.IADD R9, R9, 0x1, -R3 ;  /* 0x000000010909d824 */ /* 0x000fca00078e0a03 */
[C---:B------:R-:W-:Y:S02]  /*2020*/  ISETP.GT.U32.AND P5, PT, R3.reuse, R9, PT ;  /* 0x000000090300720c */ /* 0x040fe40003fa4070 */
[----:B------:R-:W-:Y:S01]  /*2030*/  @!P1 IMAD.IADD R12, R12, 0x1, -R3 ;  /* 0x000000010c0c9824 */ /* 0x000fe200078e0a03 */
[----:B------:R-:W-:Y:S01]  /*2040*/  ISETP.GT.U32.AND P1, PT, R3, R15, PT ;  /* 0x0000000f0300720c */ /* 0x000fe20003f24070 */
[----:B0-----:R-:W-:Y:S01]  /*2050*/  IMAD.MOV.U32 R2, RZ, RZ, R18 ;  /* 0x000000ffff027224 */ /* 0x001fe200078e0012 */
[----:B------:R-:W-:Y:S01]  /*2060*/  LOP3.LUT R18, R0, 0xf0, RZ, 0xfc, !PT ;  /* 0x000000f000127812 */ /* 0x000fe200078efcff */
[----:B------:R-:W-:Y:S02]  /*2070*/  IMAD.MOV.U32 R5, RZ, RZ, R12 ;  /* 0x000000ffff057224 */ /* 0x000fe400078e000c */
[----:B------:R-:W-:Y:S01]  /*2080*/  @!P4 IMAD.MOV R2, RZ, RZ, -R2 ;  /* 0x000000ffff02c224 */ /* 0x000fe200078e0a02 */
[----:B------:R-:W-:Y:S01]  /*2090*/  ISETP.GE.AND P4, PT, R14, RZ, PT ;  /* 0x000000ff0e00720c */ /* 0x000fe20003f86270 */
[----:B------:R-:W-:-:S02]  /*20a0*/  IMAD.MOV R14, RZ, RZ, -R17 ;  /* 0x000000ffff0e7224 */ /* 0x000fc400078e0a11 */
[----:B------:R-:W-:Y:S01]  /*20b0*/  @!P2 IMAD.IADD R11, R11, 0x1, -R3 ;  /* 0x000000010b0ba824 */ /* 0x000fe200078e0a03 */
[----:B------:R0:W-:Y:S01]  /*20c0*/  STL [R1+0x74], R2 ;  /* 0x0000740201007387 */ /* 0x0001e20000100800 */
[----:B------:R-:W-:Y:S01]  /*20d0*/  IMAD R8, R3, R14, R8 ;  /* 0x0000000e03087224 */ /* 0x000fe200078e0208 */
[----:B------:R-:W-:Y:S01]  /*20e0*/  IABS R14, R6 ;  /* 0x00000006000e7213 */ /* 0x000fe20000000000 */
[----:B------:R-:W-:Y:S01]  /*20f0*/  @!P0 IMAD.MOV R5, RZ, RZ, -R5 ;  /* 0x000000ffff058224 */ /* 0x000fe200078e0a05 */
[----:B------:R-:W-:Y:S01]  /*2100*/  ISETP.GE.AND P0, PT, R7, RZ, PT ;  /* 0x000000ff0700720c */ /* 0x000fe20003f06270 */
[--C-:B------:R-:W-:Y:S01]  /*2110*/  @!P1 IMAD.IADD R15, R15, 0x1, -R3.reuse ;  /* 0x000000010f0f9824 */ /* 0x100fe200078e0a03 */
[----:B------:R-:W-:Y:S01]  /*2120*/  LOP3.LUT R7, R0, 0x158, RZ, 0xfc, !PT ;  /* 0x0000015800077812 */ /* 0x000fe200078efcff */
[----:B------:R-:W-:Y:S01]  /*2130*/  IMAD.MOV.U32 R12, RZ, RZ, R14 ;  /* 0x000000ffff0c7224 */ /* 0x000fe200078e000e */
[----:B------:R-:W-:Y:S01]  /*2140*/  ISETP.GT.U32.AND P2, PT, R3, R11, PT ;  /* 0x0000000b0300720c */ /* 0x000fe20003f44070 */
[----:B------:R-:W-:Y:S01]  /*2150*/  @!P5 IMAD.IADD R9, R9, 0x1, -R3 ;  /* 0x000000010909d824 */ /* 0x000fe200078e0a03 */
[----:B------:R-:W-:Y:S01]  /*2160*/  IABS R14, R7 ;  /* 0x00000007000e7213 */ /* 0x000fe20000000000 */
[----:B0-----:R-:W-:Y:S01]  /*2170*/  IMAD.MOV.U32 R2, RZ, RZ, R13 ;  /* 0x000000ffff027224 */ /* 0x001fe200078e000d */
[C---:B------:R-:W-:Y:S01]  /*2180*/  ISETP.GT.U32.AND P1, PT, R3.reuse, R15, PT ;  /* 0x0000000f0300720c */ /* 0x040fe20003f24070 */
[----:B------:R-:W-:Y:S01]  /*2190*/  IMAD.HI.U32 R13, R10, R12, RZ ;  /* 0x0000000c0a0d7227 */ /* 0x000fe200078e00ff */
[----:B------:R-:W-:Y:S01]  /*21a0*/  ISETP.GE.AND P5, PT, R4, RZ, PT ;  /* 0x000000ff0400720c */ /* 0x000fe20003fa6270 */
[----:B------:R-:W-:Y:S02]  /*21b0*/  STL [R1+0x7c], R5 ;  /* 0x00007c0501007387 */ /* 0x000fe40000100800 */
[----:B------:R-:W-:Y:S01]  /*21c0*/  @!P3 IMAD.MOV R2, RZ, RZ, -R2 ;  /* 0x000000ffff02b224 */ /* 0x000fe200078e0a02 */
[C---:B------:R-:W-:Y:S01]  /*21d0*/  ISETP.GT.U32.AND P3, PT, R3.reuse, R8, PT ;  /* 0x000000080300720c */ /* 0x040fe20003f64070 */
[----:B------:R-:W-:Y:S01]  /*21e0*/  IMAD.MOV R4, RZ, RZ, -R13 ;  /* 0x000000ffff047224 */ /* 0x000fe200078e0a0d */
[----:B------:R-:W-:Y:S01]  /*21f0*/  LOP3.LUT R13, R0, 0x150, RZ, 0xfc, !PT ;  /* 0x00000150000d7812 */ /* 0x000fe200078efcff */
[----:B------:R-:W-:Y:S01]  /*2200*/  IMAD.HI.U32 R16, R10, R14, RZ ;  /* 0x0000000e0a107227 */ /* 0x000fe200078e00ff */
[----:B------:R0:W-:Y:S03]  /*2210*/  STL [R1+0xc4], R2 ;  /* 0x0000c40201007387 */ /* 0x0001e60000100800 */
[----:B------:R-:W-:Y:S01]  /*2220*/  IMAD R12, R3, R4, R12 ;  /* 0x00000004030c7224 */ /* 0x000fe200078e020c */
[----:B------:R-:W-:Y:S01]  /*2230*/  IABS R4, R13 ;  /* 0x0000000d00047213 */ /* 0x000fe20000000000 */
[----:B------:R-:W-:-:S02]  /*2240*/  IMAD.MOV R16, RZ, RZ, -R16 ;  /* 0x000000ffff107224 */ /* 0x000fc400078e0a10 */
[--C-:B------:R-:W-:Y:S01]  /*2250*/  @!P2 IMAD.IADD R11, R11, 0x1, -R3.reuse ;  /* 0x000000010b0ba824 */ /* 0x100fe200078e0a03 */
[----:B------:R-:W-:Y:S01]  /*2260*/  ISETP.GE.AND P2, PT, R7, RZ, PT ;  /* 0x000000ff0700720c */ /* 0x000fe20003f46270 */
[----:B------:R-:W-:Y:S02]  /*2270*/  @!P3 IMAD.IADD R8, R8, 0x1, -R3 ;  /* 0x000000010808b824 */ /* 0x000fe400078e0a03 */
[----:B0-----:R-:W-:Y:S02]  /*2280*/  IMAD.MOV.U32 R2, RZ, RZ, R9 ;  /* 0x000000ffff027224 */ /* 0x001fe400078e0009 */
[----:B------:R-:W-:Y:S01]  /*2290*/  @!P1 IMAD.IADD R15, R15, 0x1, -R3 ;  /* 0x000000010f0f9824 */ /* 0x000fe200078e0a03 */
[C---:B------:R-:W-:Y:S01]  /*22a0*/  ISETP.GT.U32.AND P3, PT, R3.reuse, R8, PT ;  /* 0x000000080300720c */ /* 0x040fe20003f64070 */
[----:B------:R-:W-:Y:S01]  /*22b0*/  @!P6 IMAD.MOV R2, RZ, RZ, -R2 ;  /* 0x000000ffff02e224 */ /* 0x000fe200078e0a02 */
[C---:B------:R-:W-:Y:S01]  /*22c0*/  ISETP.GT.U32.AND P6, PT, R3.reuse, R12, PT ;  /* 0x0000000c0300720c */ /* 0x040fe20003fc4070 */
[----:B------:R-:W-:Y:S01]  /*22d0*/  IMAD R7, R3, R16, R14 ;  /* 0x0000001003077224 */ /* 0x000fe200078e020e */
[----:B------:R-:W-:Y:S01]  /*22e0*/  ISETP.GE.AND P1, PT, R6, RZ, PT ;  /* 0x000000ff0600720c */ /* 0x000fe20003f26270 */
[----:B------:R-:W-:Y:S01]  /*22f0*/  IMAD.HI.U32 R9, R10, R4, RZ ;  /* 0x000000040a097227 */ /* 0x000fe200078e00ff */
[----:B------:R0:W-:Y:S01]  /*2300*/  STL [R1+0xc8], R2 ;  /* 0x0000c80201007387 */ /* 0x0001e20000100800 */
[----:B------:R-:W-:-:S02]  /*2310*/  LOP3.LUT R6, R0, 0x148, RZ, 0xfc, !PT ;  /* 0x0000014800067812 */ /* 0x000fc400078efcff */
[----:B------:R-:W-:Y:S02]  /*2320*/  IMAD.MOV R9, RZ, RZ, -R9 ;  /* 0x000000ffff097224 */ /* 0x000fe400078e0a09 */
[----:B------:R-:W-:Y:S01]  /*2330*/  IABS R14, R6 ;  /* 0x00000006000e7213 */ /* 0x000fe20000000000 */
[----:B------:R-:W-:Y:S01]  /*2340*/  IMAD.MOV.U32 R5, RZ, RZ, R11 ;  /* 0x000000ffff057224 */ /* 0x000fe200078e000b */
[----:B------:R-:W-:Y:S01]  /*2350*/  LOP3.LUT R11, R0, 0x140, RZ, 0xfc, !PT ;  /* 0x00000140000b7812 */ /* 0x000fe200078efcff */
[----:B------:R-:W-:Y:S01]  /*2360*/  @!P3 IMAD.IADD R8, R8, 0x1, -R3 ;  /* 0x000000010808b824 */ /* 0x000fe200078e0a03 */
[----:B------:R-:W-:Y:S01]  /*2370*/  ISETP.GT.U32.AND P3, PT, R3, R7, PT ;  /* 0x000000070300720c */ /* 0x000fe20003f64070 */
[----:B0-----:R-:W-:Y:S02]  /*2380*/  IMAD.MOV.U32 R2, RZ, RZ, R15 ;  /* 0x000000ffff027224 */ /* 0x001fe400078e000f */
[----:B------:R-:W-:Y:S01]  /*2390*/  @!P6 IMAD.IADD R12, R12, 0x1, -R3 ;  /* 0x000000010c0ce824 */ /* 0x000fe200078e0a03 */
[----:B------:R-:W-:Y:S01]  /*23a0*/  ISETP.GE.AND P6, PT, R13, RZ, PT ;  /* 0x000000ff0d00720c */ /* 0x000fe20003fc6270 */
[----:B------:R-:W-:Y:S01]  /*23b0*/  @!P4 IMAD.MOV R2, RZ, RZ, -R2 ;  /* 0x000000ffff02c224 */ /* 0x000fe200078e0a02 */
[----:B------:R-:W-:Y:S01]  /*23c0*/  LOP3.LUT R13, R0, 0x138, RZ, 0xfc, !PT ;  /* 0x00000138000d7812 */ /* 0x000fe200078efcff */
[C---:B------:R-:W-:Y:S01]  /*23d0*/  IMAD R4, R3.reuse, R9, R4 ;  /* 0x0000000903047224 */ /* 0x040fe200078e0204 */
[----:B------:R-:W-:Y:S01]  /*23e0*/  ISETP.GT.U32.AND P4, PT, R3, R12, PT ;  /* 0x0000000c0300720c */ /* 0x000fe20003f84070 */
[----:B------:R-:W-:Y:S01]  /*23f0*/  @!P0 IMAD.MOV R5, RZ, RZ, -R5 ;  /* 0x000000ffff058224 */ /* 0x000fe200078e0a05 */
[----:B------:R0:W-:Y:S01]  /*2400*/  STL [R1+0x90], R2 ;  /* 0x0000900201007387 */ /* 0x0001e20000100800 */
[----:B------:R-:W-:-:S02]  /*2410*/  IABS R9, R13 ;  /* 0x0000000d00097213 */ /* 0x000fc40000000000 */
[----:B------:R-:W-:Y:S01]  /*2420*/  @!P3 IMAD.IADD R7, R7, 0x1, -R3 ;  /* 0x000000010707b824 */ /* 0x000fe200078e0a03 */
[----:B------:R-:W-:Y:S01]  /*2430*/  STL [R1+0x98], R5 ;  /* 0x0000980501007387 */ /* 0x000fe20000100800 */
[----:B------:R-:W-:Y:S02]  /*2440*/  ISETP.GE.AND P0, PT, R6, RZ, PT ;  /* 0x000000ff0600720c */ /* 0x000fe40003f06270 */
[----:B------:R-:W-:Y:S02]  /*2450*/  LOP3.LUT R6, R0, 0x130, RZ, 0xfc, !PT ;  /* 0x0000013000067812 */ /* 0x000fe400078efcff */
[----:B------:R-:W-:Y:S01]  /*2460*/  ISETP.GT.U32.AND P3, PT, R3, R7, PT ;  /* 0x000000070300720c */ /* 0x000fe20003f64070 */
[----:B0-----:R-:W-:Y:S02]  /*2470*/  IMAD.MOV.U32 R2, RZ, RZ, R8 ;  /* 0x000000ffff027224 */ /* 0x001fe400078e0008 */
[----:B------:R-:W-:-:S04]  /*2480*/  IMAD.HI.U32 R8, R10, R14, RZ ;  /* 0x0000000e0a087227 */ /* 0x000fc800078e00ff */
[----:B------:R-:W-:Y:S01]  /*2490*/  @!P5 IMAD.MOV R2, RZ, RZ, -R2 ;  /* 0x000000ffff02d224 */ /* 0x000fe200078e0a02 */
[C---:B------:R-:W-:Y:S01]  /*24a0*/  ISETP.GT.U32.AND P5, PT, R3.reuse, R4, PT ;  /* 0x000000040300720c */ /* 0x040fe20003fa4070 */
[----:B------:R-:W-:Y:S02]  /*24b0*/  IMAD.MOV R8, RZ, RZ, -R8 ;  /* 0x000000ffff087224 */ /* 0x000fe400078e0a08 */
[--C-:B------:R-:W-:Y:S01]  /*24c0*/  @!P4 IMAD.IADD R12, R12, 0x1, -R3.reuse ;  /* 0x000000010c0cc824 */ /* 0x100fe200078e0a03 */
[----:B------:R0:W-:Y:S01]  /*24d0*/  STL [R1+0xc0], R2 ;  /* 0x0000c00201007387 */ /* 0x0001e20000100800 */
[----:B------:R-:W-:Y:S01]  /*24e0*/  IMAD R14, R3, R8, R14 ;  /* 0x00000008030e7224 */ /* 0x000fe200078e020e */
[----:B------:R-:W-:Y:S01]  /*24f0*/  ISETP.GE.AND P4, PT, R11, RZ, PT ;  /* 0x000000ff0b00720c */ /* 0x000fe20003f86270 */
[----:B------:R-:W-:Y:S01]  /*2500*/  @!P3 IMAD.IADD R7, R7, 0x1, -R3 ;  /* 0x000000010707b824 */ /* 0x000fe200078e0a03 */
[----:B------:R-:W-:Y:S02]  /*2510*/  IABS R11, R11 ;  /* 0x0000000b000b7213 */ /* 0x000fe40000000000 */
[----:B------:R-:W-:-:S02]  /*2520*/  ISETP.GT.U32.AND P3, PT, R3, R14, PT ;  /* 0x0000000e0300720c */ /* 0x000fc40003f64070 */
[----:B------:R-:W-:Y:S01]  /*2530*/  IABS R8, R6 ;  /* 0x0000000600087213 */ /* 0x000fe20000000000 */
[----:B------:R-:W-:Y:S02]  /*2540*/  @!P5 IMAD.IADD R4, R4, 0x1, -R3 ;  /* 0x000000010404d824 */ /* 0x000fe400078e0a03 */
[----:B0-----:R-:W-:Y:S02]  /*2550*/  IMAD.MOV.U32 R2, RZ, RZ, R12 ;  /* 0x000000ffff027224 */ /* 0x001fe400078e000c */
[----:B------:R-:W-:Y:S01]  /*2560*/  IMAD.HI.U32 R12, R10, R11, RZ ;  /* 0x0000000b0a0c7227 */ /* 0x000fe200078e00ff */
[----:B------:R-:W-:-:S03]  /*2570*/  ISETP.GT.U32.AND P5, PT, R3, R4, PT ;  /* 0x000000040300720c */ /* 0x000fc60003fa4070 */
[----:B------:R-:W-:Y:S01]  /*2580*/  @!P1 IMAD.MOV R2, RZ, RZ, -R2 ;  /* 0x000000ffff029224 */ /* 0x000fe200078e0a02 */
[----:B------:R-:W-:Y:S01]  /*2590*/  ISETP.GE.AND P1, PT, R13, RZ, PT ;  /* 0x000000ff0d00720c */ /* 0x000fe20003f26270 */
[----:B------:R-:W-:Y:S02]  /*25a0*/  IMAD.MOV R12, RZ, RZ, -R12 ;  /* 0x000000ffff0c7224 */ /* 0x000fe400078e0a0c */
[----:B------:R-:W-:Y:S01]  /*25b0*/  @!P3 IMAD.IADD R14, R14, 0x1, -R3 ;  /* 0x000000010e0eb824 */ /* 0x000fe200078e0a03 */
[----:B------:R0:W-:Y:S01]  /*25c0*/  STL [R1+0xbc], R2 ;  /* 0x0000bc0201007387 */ /* 0x0001e20000100800 */
[C---:B------:R-:W-:Y:S01]  /*25d0*/  IMAD R11, R3.reuse, R12, R11 ;  /* 0x0000000c030b7224 */ /* 0x040fe200078e020b */
[----:B------:R-:W-:Y:S02]  /*25e0*/  LOP3.LUT R12, R0, 0x120, RZ, 0xfc, !PT ;  /* 0x00000120000c7812 */ /* 0x000fe400078efcff */
[C---:B------:R-:W-:Y:S01]  /*25f0*/  ISETP.GT.U32.AND P3, PT, R3.reuse, R14, PT ;  /* 0x0000000e0300720c */ /* 0x040fe20003f64070 */
[----:B------:R-:W-:Y:S01]  /*2600*/  @!P5 IMAD.IADD R4, R4, 0x1, -R3 ;  /* 0x000000010404d824 */ /* 0x000fe200078e0a03 */
[----:B------:R-:W-:Y:S01]  /*2610*/  ISETP.GT.U32.AND P5, PT, R3, R11, PT ;  /* 0x0000000b0300720c */ /* 0x000fe20003fa4070 */
[----:B0-----:R-:W-:-:S02]  /*2620*/  IMAD.MOV.U32 R2, RZ, RZ, R7 ;  /* 0x000000ffff027224 */ /* 0x001fc400078e0007 */
[----:B------:R-:W-:-:S04]  /*2630*/  IMAD.HI.U32 R7, R10, R9, RZ ;  /* 0x000000090a077227 */ /* 0x000fc800078e00ff */
[----:B------:R-:W-:Y:S01]  /*2640*/  @!P2 IMAD.MOV R2, RZ, RZ, -R2 ;  /* 0x000000ffff02a224 */ /* 0x000fe200078e0a02 */
[----:B------:R-:W-:Y:S01]  /*2650*/  ISETP.GE.AND P2, PT, R6, RZ, PT ;  /* 0x000000ff0600720c */ /* 0x000fe20003f46270 */
[----:B------:R-:W-:Y:S02]  /*2660*/  IMAD.MOV R7, RZ, RZ, -R7 ;  /* 0x000000ffff077224 */ /* 0x000fe400078e0a07 */
[----:B------:R-:W-:Y:S01]  /*2670*/  IMAD.HI.U32 R6, R10, R8, RZ ;  /* 0x000000080a067227 */ /* 0x000fe200078e00ff */
[----:B------:R0:W-:Y:S03]  /*2680*/  STL [R1+0xa0], R2 ;  /* 0x0000a00201007387 */ /* 0x0001e60000100800 */
[----:B------:R-:W-:Y:S01]  /*2690*/  IMAD R9, R3, R7, R9 ;  /* 0x0000000703097224 */ /* 0x000fe200078e0209 */
[----:B------:R-:W-:Y:S01]  /*26a0*/  LOP3.LUT R7, R0, 0x118, RZ, 0xfc, !PT ;  /* 0x0000011800077812 */ /* 0x000fe200078efcff */
[----:B------:R-:W-:-:S02]  /*26b0*/  IMAD.MOV R6, RZ, RZ, -R6 ;  /* 0x000000ffff067224 */ /* 0x000fc400078e0a06 */
[--C-:B------:R-:W-:Y:S01]  /*26c0*/  @!P5 IMAD.IADD R11, R11, 0x1, -R3.reuse ;  /* 0x000000010b0bd824 */ /* 0x100fe200078e0a03 */
[----:B------:R-:W-:Y:S01]  /*26d0*/  IABS R16, R7 ;  /* 0x0000000700107213 */ /* 0x000fe20000000000 */
[C---:B------:R-:W-:Y:S01]  /*26e0*/  IMAD R8, R3.reuse, R6, R8 ;  /* 0x0000000603087224 */ /* 0x040fe200078e0208 */
[----:B------:R-:W-:Y:S01]  /*26f0*/  IABS R6, R12 ;  /* 0x0000000c00067213 */ /* 0x000fe20000000000 */
[----:B0-----:R-:W-:Y:S01]  /*2700*/  IMAD.MOV.U32 R2, RZ, RZ, R4 ;  /* 0x000000ffff027224 */ /* 0x001fe200078e0004 */
[----:B------:R-:W-:Y:S01]  /*2710*/  LOP3.LUT R4, R0, 0x128, RZ, 0xfc, !PT ;  /* 0x0000012800047812 */ /* 0x000fe200078efcff */
[----:B------:R-:W-:Y:S01]  /*2720*/  @!P3 IMAD.IADD R14, R14, 0x1, -R3 ;  /* 0x000000010e0eb824 */ /* 0x000fe200078e0a03 */
[C---:B------:R-:W-:Y:S01]  /*2730*/  ISETP.GT.U32.AND P3, PT, R3.reuse, R8, PT ;  /* 0x000000080300720c */ /* 0x040fe20003f64070 */
[----:B------:R-:W-:Y:S01]  /*2740*/  @!P6 IMAD.MOV R2, RZ, RZ, -R2 ;  /* 0x000000ffff02e224 */ /* 0x000fe200078e0a02 */
[C---:B------:R-:W-:Y:S01]  /*2750*/  ISETP.GT.U32.AND P6, PT, R3.reuse, R9, PT ;  /* 0x000000090300720c */ /* 0x040fe20003fc4070 */
[----:B------:R-:W-:Y:S01]  /*2760*/  IMAD.HI.U32 R15, R10, R6, RZ ;  /* 0x000000060a0f7227 */ /* 0x000fe200078e00ff */
[----:B------:R-:W-:-:S02]  /*2770*/  ISETP.GT.U32.AND P5, PT, R3, R11, PT ;  /* 0x0000000b0300720c */ /* 0x000fc40003fa4070 */
[----:B------:R-:W-:Y:S01]  /*2780*/  IABS R13, R4 ;  /* 0x00000004000d7213 */ /* 0x000fe20000000000 */
[----:B------:R0:W-:Y:S01]  /*2790*/  STL [R1+0xb8], R2 ;  /* 0x0000b80201007387 */ /* 0x0001e20000100800 */
[----:B------:R-:W-:-:S04]  /*27a0*/  IMAD.MOV R15, RZ, RZ, -R15 ;  /* 0x000000ffff0f7224 */ /* 0x000fc800078e0a0f */
[----:B------:R-:W-:Y:S01]  /*27b0*/  IMAD R6, R3, R15, R6 ;  /* 0x0000000f03067224 */ /* 0x000fe200078e0206 */
[----:B------:R-:W-:Y:S01]  /*27c0*/  LOP3.LUT R15, R0, 0xb8, RZ, 0xfc, !PT ;  /* 0x000000b8000f7812 */ /* 0x000fe200078efcff */
[--C-:B------:R-:W-:Y:S02]  /*27d0*/  @!P3 IMAD.IADD R8, R8, 0x1, -R3.reuse ;  /* 0x000000010808b824 */ /* 0x100fe400078e0a03 */
[----:B------:R-:W-:Y:S02]  /*27e0*/  @!P6 IMAD.IADD R9, R9, 0x1, -R3 ;  /* 0x000000010909e824 */ /* 0x000fe400078e0a03 */
[----:B0-----:R-:W-:Y:S01]  /*27f0*/  IMAD.MOV.U32 R2, RZ, RZ, R14 ;  /* 0x000000ffff027224 */ /* 0x001fe200078e000e */
[C---:B------:R-:W-:Y:S01]  /*2800*/  ISETP.GT.U32.AND P3, PT, R3.reuse, R8, PT ;  /* 0x000000080300720c */ /* 0x040fe20003f64070 */
[----:B------:R-:W-:Y:S01]  /*2810*/  IMAD.HI.U32 R14, R10, R13, RZ ;  /* 0x0000000d0a0e7227 */ /* 0x000fe200078e00ff */
[----:B------:R-:W-:-:S03]  /*2820*/  ISETP.GT.U32.AND P6, PT, R3, R9, PT ;  /* 0x000000090300720c */ /* 0x000fc60003fc4070 */
[----:B------:R-:W-:Y:S02]  /*2830*/  IMAD.MOV R14, RZ, RZ, -R14 ;  /* 0x000000ffff0e7224 */ /* 0x000fe400078e0a0e */
[----:B------:R-:W-:Y:S01]  /*2840*/  @!P5 IMAD.IADD R11, R11, 0x1, -R3 ;  /* 0x000000010b0bd824 */ /* 0x000fe200078e0a03 */
[----:B------:R-:W-:Y:S01]  /*2850*/  ISETP.GE.AND P5, PT, R12, RZ, PT ;  /* 0x000000ff0c00720c */ /* 0x000fe20003fa6270 */
[----:B------:R-:W-:Y:S02]  /*2860*/  IMAD R12, R3, R14, R13 ;  /* 0x0000000e030c7224 */ /* 0x000fe400078e020d */
[----:B------:R-:W-:Y:S01]  /*2870*/  @!P0 IMAD.MOV R2, RZ, RZ, -R2 ;  /* 0x000000ffff028224 */ /* 0x000fe200078e0a02 */
[----:B------:R-:W-:Y:S01]  /*2880*/  ISETP.GE.AND P0, PT, R4, RZ, PT ;  /* 0x000000ff0400720c */ /* 0x000fe20003f06270 */
[----:B------:R-:W-:Y:S01]  /*2890*/  IMAD.MOV.U32 R5, RZ, RZ, R11 ;  /* 0x000000ffff057224 */ /* 0x000fe200078e000b */
[----:B------:R-:W-:Y:S01]  /*28a0*/  LOP3.LUT R11, R0, 0x110, RZ, 0xfc, !PT ;  /* 0x00000110000b7812 */ /* 0x000fe200078efcff */
[----:B------:R-:W-:Y:S01]  /*28b0*/  @!P6 IMAD.IADD R9, R9, 0x1, -R3 ;  /* 0x000000010909e824 */ /* 0x000fe200078e0a03 */
[C---:B------:R-:W-:Y:S01]  /*28c0*/  ISETP.GT.U32.AND P6, PT, R3.reuse, R12, PT ;  /* 0x0000000c0300720c */ /* 0x040fe20003fc4070 */
[----:B------:R0:W-:Y:S01]  /*28d0*/  STL [R1+0xa8], R2 ;  /* 0x0000a80201007387 */ /* 0x0001e20000100800 */
[----:B------:R-:W-:Y:S01]  /*28e0*/  @!P4 IMAD.MOV R5, RZ, RZ, -R5 ;  /* 0x000000ffff05c224 */ /* 0x000fe200078e0a05 */
[----:B------:R-:W-:Y:S01]  /*28f0*/  ISETP.GT.U32.AND P4, PT, R3, R6, PT ;  /* 0x000000060300720c */ /* 0x000fe20003f84070 */
[----:B------:R-:W-:-:S02]  /*2900*/  @!P3 IMAD.IADD R8, R8, 0x1, -R3 ;  /* 0x000000010808b824 */ /* 0x000fc400078e0a03 */
[----:B------:R-:W-:Y:S01]  /*2910*/  IMAD.MOV.U32 R4, RZ, RZ, R16 ;  /* 0x000000ffff047224 */ /* 0x000fe200078e0010 */
[----:B------:R-:W-:Y:S03]  /*2920*/  STL [R1+0xac], R5 ;  /* 0x0000ac0501007387 */ /* 0x000fe60000100800 */
[----:B------:R-:W-:-:S04]  /*2930*/  IMAD.HI.U32 R13, R10, R4, RZ ;  /* 0x000000040a0d7227 */ /* 0x000fc800078e00ff */
[----:B0-----:R-:W-:Y:S01]  /*2940*/  IMAD.MOV.U32 R2, RZ, RZ, R9 ;  /* 0x000000ffff027224 */ /* 0x001fe200078e0009 */
[----:B------:R-:W-:Y:S01]  /*2950*/  IABS R9, R11 ;  /* 0x0000000b00097213 */ /* 0x000fe20000000000 */
[----:B------:R-:W-:Y:S01]  /*2960*/  @!P6 IMAD.IADD R12, R12, 0x1, -R3 ;  /* 0x000000010c0ce824 */ /* 0x000fe200078e0a03 */
[----:B------:R-:W-:Y:S01]  /*2970*/  ISETP.GE.AND P6, PT, R11, RZ, PT ;  /* 0x000000ff0b00720c */ /* 0x000fe20003fc6270 */
[----:B------:R-:W-:Y:S01]  /*2980*/  @!P1 IMAD.MOV R2, RZ, RZ, -R2 ;  /* 0x000000ffff029224 */ /* 0x000fe200078e0a02 */
[----:B------:R-:W-:Y:S01]  /*2990*/  ISETP.GE.AND P1, PT, R7, RZ, PT ;  /* 0x000000ff0700720c */ /* 0x000fe20003f26270 */
[----:B------:R-:W-:Y:S01]  /*29a0*/  IMAD.MOV.U32 R7, RZ, RZ, R9 ;  /* 0x000000ffff077224 */ /* 0x000fe200078e0009 */
[----:B------:R-:W-:Y:S01]  /*29b0*/  LOP3.LUT R9, R0, 0xf8, RZ, 0xfc, !PT ;  /* 0x000000f800097812 */ /* 0x000fe200078efcff */
[----:B------:R-:W-:Y:S01]  /*29c0*/  IMAD.MOV R13, RZ, RZ, -R13 ;  /* 0x000000ffff0d7224 */ /* 0x000fe200078e0a0d */
[----:B------:R0:W-:Y:S01]  /*29d0*/  STL [R1+0xb0], R2 ;  /* 0x0000b00201007387 */ /* 0x0001e20000100800 */
[----:B------:R-:W-:Y:S01]  /*29e0*/  IMAD.HI.U32 R11, R10, R7, RZ ;  /* 0x000000070a0b7227 */ /* 0x000fe200078e00ff */
[----:B------:R-:W-:-:S03]  /*29f0*/  IABS R19, R9 ;  /* 0x0000000900137213 */ /* 0x000fc60000000000 */
[----:B------:R-:W-:Y:S02]  /*2a00*/  IMAD.MOV R11, RZ, RZ, -R11 ;  /* 0x000000ffff0b7224 */ /* 0x000fe400078e0a0b */
[----:B------:R-:W-:Y:S02]  /*2a10*/  @!P4 IMAD.IADD R6, R6, 0x1, -R3 ;  /* 0x000000010606c824 */ /* 0x000fe400078e0a03 */
[C---:B------:R-:W-:Y:S02]  /*2a20*/  IMAD R7, R3.reuse, R11, R7 ;  /* 0x0000000b03077224 */ /* 0x040fe400078e0207 */
[----:B0-----:R-:W-:Y:S01]  /*2a30*/  IMAD.MOV.U32 R2, RZ, RZ, R8 ;  /* 0x000000ffff027224 */ /* 0x001fe200078e0008 */
[C---:B------:R-:W-:Y:S01]  /*2a40*/  ISETP.GT.U32.AND P4, PT, R3.reuse, R6, PT ;  /* 0x000000060300720c */ /* 0x040fe20003f84070 */
[C---:B------:R-:W-:Y:S01]  /*2a50*/  IMAD R4, R3.reuse, R13, R4 ;  /* 0x0000000d03047224 */ /* 0x040fe200078e0204 */
[----:B------:R-:W-:Y:S01]  /*2a60*/  LOP3.LUT R13, R0, 0x100, RZ, 0xfc, !PT ;  /* 0x00000100000d7812 */ /* 0x000fe200078efcff */
[----:B------:R-:W-:Y:S01]  /*2a70*/  @!P2 IMAD.MOV R2, RZ, RZ, -R2 ;  /* 0x000000ffff02a224 */ /* 0x000fe200078e0a02 */
[C---:B------:R-:W-:Y:S01]  /*2a80*/  ISETP.GT.U32.AND P2, PT, R3.reuse, R12, PT ;  /* 0x0000000c0300720c */ /* 0x040fe20003f44070 */
[----:B------:R-:W-:Y:S01]  /*2a90*/  IMAD.HI.U32 R11, R10, R19, RZ ;  /* 0x000000130a0b7227 */ /* 0x000fe200078e00ff */
[----:B------:R-:W-:-:S02]  /*2aa0*/  ISETP.GT.U32.AND P3, PT, R3, R4, PT ;  /* 0x000000040300720c */ /* 0x000fc40003f64070 */
[----:B------:R0:W-:Y:S01]  /*2ab0*/  STL [R1+0xb4], R2 ;  /* 0x0000b40201007387 */ /* 0x0001e20000100800 */
[----:B------:R-:W-:Y:S01]  /*2ac0*/  LOP3.LUT R8, R0, 0x108, RZ, 0xfc, !PT ;  /* 0x0000010800087812 */ /* 0x000fe200078efcff */
[----:B------:R-:W-:Y:S01]  /*2ad0*/  IMAD.MOV R11, RZ, RZ, -R11 ;  /* 0x000000ffff0b7224 */ /* 0x000fe200078e0a0b */
[----:B------:R-:W-:Y:S02]  /*2ae0*/  IABS R20, R13 ;  /* 0x0000000d00147213 */ /* 0x000fe40000000000 */
[----:B------:R-:W-:Y:S01]  /*2af0*/  @!P4 IMAD.IADD R6, R6, 0x1, -R3 ;  /* 0x000000010606c824 */ /* 0x000fe200078e0a03 */
[----:B------:R-:W-:Y:S01]  /*2b00*/  IABS R16, R8 ;  /* 0x0000000800107213 */ /* 0x000fe20000000000 */
[C---:B------:R-:W-:Y:S01]  /*2b10*/  IMAD R19, R3.reuse, R11, R19 ;  /* 0x0000000b03137224 */ /* 0x040fe200078e0213 */
[----:B------:R-:W-:Y:S01]  /*2b20*/  ISETP.GE.AND P4, PT, R8, RZ, PT ;  /* 0x000000ff0800720c */ /* 0x000fe20003f86270 */
[--C-:B------:R-:W-:Y:S01]  /*2b30*/  @!P2 IMAD.IADD R12, R12, 0x1, -R3.reuse ;  /* 0x000000010c0ca824 */ /* 0x100fe200078e0a03 */
[----:B------:R-:W-:Y:S01]  /*2b40*/  ISETP.GT.U32.AND P2, PT, R3, R7, PT ;  /* 0x000000070300720c */ /* 0x000fe20003f44070 */
[----:B------:R-:W-:Y:S01]  /*2b50*/  @!P3 IMAD.IADD R4, R4, 0x1, -R3 ;  /* 0x000000010404b824 */ /* 0x000fe200078e0a03 */
[----:B------:R-:W-:Y:S01]  /*2b60*/  LOP3.LUT R11, R0, 0xd8, RZ, 0xfc, !PT ;  /* 0x000000d8000b7812 */ /* 0x000fe200078efcff */
[----:B0-----:R-:W-:-:S02]  /*2b70*/  IMAD.MOV.U32 R2, RZ, RZ, R12 ;  /* 0x000000ffff027224 */ /* 0x001fc400078e000c */
[C---:B------:R-:W-:Y:S01]  /*2b80*/  IMAD.HI.U32 R8, R10.reuse, R20, RZ ;  /* 0x000000140a087227 */ /* 0x040fe200078e00ff */
[----:B------:R-:W-:Y:S02]  /*2b90*/  ISETP.GT.U32.AND P3, PT, R3, R4, PT ;  /* 0x000000040300720c */ /* 0x000fe40003f64070 */
[----:B------:R-:W-:Y:S01]  /*2ba0*/  IABS R28, R11 ;  /* 0x0000000b001c7213 */ /* 0x000fe20000000000 */
[----:B------:R-:W-:Y:S02]  /*2bb0*/  @!P0 IMAD.MOV R2, RZ, RZ, -R2 ;  /* 0x000000ffff028224 */ /* 0x000fe400078e0a02 */
[----:B------:R-:W-:Y:S02]  /*2bc0*/  IMAD.MOV R8, RZ, RZ, -R8 ;  /* 0x000000ffff087224 */ /* 0x000fe400078e0a08 */
[----:B------:R-:W-:Y:S01]  /*2bd0*/  @!P2 IMAD.IADD R7, R7, 0x1, -R3 ;  /* 0x000000010707a824 */ /* 0x000fe200078e0a03 */
[----:B------:R0:W-:Y:S01]  /*2be0*/  STL [R1+0xa4], R2 ;  /* 0x0000a40201007387 */ /* 0x0001e20000100800 */
[----:B------:R-:W-:Y:S01]  /*2bf0*/  IMAD.HI.U32 R14, R10, R16, RZ ;  /* 0x000000100a0e7227 */ /* 0x000fe200078e00ff */
[----:B------:R-:W-:-:S02]  /*2c00*/  ISETP.GE.AND P2, PT, R9, RZ, PT ;  /* 0x000000ff0900720c */ /* 0x000fc40003f46270 */
[C---:B------:R-:W-:Y:S01]  /*2c10*/  ISETP.GT.U32.AND P0, PT, R3.reuse, R7, PT ;  /* 0x000000070300720c */ /* 0x040fe20003f04070 */
[C---:B------:R-:W-:Y:S01]  /*2c20*/  IMAD R20, R3.reuse, R8, R20 ;  /* 0x0000000803147224 */ /* 0x040fe200078e0214 */
[C---:B------:R-:W-:Y:S01]  /*2c30*/  LOP3.LUT R8, R0.reuse, 0xe0, RZ, 0xfc, !PT ;  /* 0x000000e000087812 */ /* 0x040fe200078efcff */
[----:B------:R-:W-:Y:S01]  /*2c40*/  IMAD.MOV R14, RZ, RZ, -R14 ;  /* 0x000000ffff0e7224 */ /* 0x000fe200078e0a0e */
[----:B------:R-:W-:Y:S01]  /*2c50*/  LOP3.LUT R9, R0, 0xe8, RZ, 0xfc, !PT ;  /* 0x000000e800097812 */ /* 0x000fe200078efcff */
[----:B------:R-:W-:Y:S02]  /*2c60*/  IMAD.MOV.U32 R5, RZ, RZ, R6 ;  /* 0x000000ffff057224 */ /* 0x000fe400078e0006 */
[----:B------:R-:W-:Y:S01]  /*2c70*/  IMAD R16, R3, R14, R16 ;  /* 0x0000000e03107224 */ /* 0x000fe200078e0210 */
[----:B------:R-:W-:Y:S01]  /*2c80*/  IABS R17, R9 ;  /* 0x0000000900117213 */ /* 0x000fe20000000000 */
[----:B------:R-:W-:Y:S01]  /*2c90*/  @!P3 IMAD.IADD R4, R4, 0x1, -R3 ;  /* 0x000000010404b824 */ /* 0x000fe200078e0a03 */
[----:B------:R-:W-:Y:S01]  /*2ca0*/  ISETP.GE.AND P3, PT, R13, RZ, PT ;  /* 0x000000ff0d00720c */ /* 0x000fe20003f66270 */
[----:B------:R-:W-:Y:S01]  /*2cb0*/  @!P5 IMAD.MOV R5, RZ, RZ, -R5 ;  /* 0x000000ffff05d224 */ /* 0x000fe200078e0a05 */
[----:B------:R-:W-:Y:S01]  /*2cc0*/  ISETP.GT.U32.AND P5, PT, R3, R16, PT ;  /* 0x000000100300720c */ /* 0x000fe20003fa4070 */
[----:B------:R-:W-:Y:S01]  /*2cd0*/  @!P0 IMAD.IADD R7, R7, 0x1, -R3 ;  /* 0x0000000107078824 */ /* 0x000fe200078e0a03 */
[----:B------:R-:W-:Y:S01]  /*2ce0*/  ISETP.GT.U32.AND P0, PT, R3, R20, PT ;  /* 0x000000140300720c */ /* 0x000fe20003f04070 */
[----:B0-----:R-:W-:Y:S01]  /*2cf0*/  IMAD.MOV.U32 R2, RZ, RZ, R4 ;  /* 0x000000ffff027224 */ /* 0x001fe200078e0004 */
[----:B------:R-:W-:Y:S01]  /*2d00*/  STL [R1+0x9c], R5 ;  /* 0x00009c0501007387 */ /* 0x000fe20000100800 */
[----:B------:R-:W-:Y:S01]  /*2d10*/  IABS R13, R8 ;  /* 0x00000008000d7213 */ /* 0x000fe20000000000 */
[----:B------:R-:W-:-:S04]  /*2d20*/  IMAD.HI.U32 R14, R10, R17, RZ ;  /* 0x000000110a0e7227 */ /* 0x000fc800078e00ff */
[----:B------:R-:W-:Y:S01]  /*2d30*/  @!P1 IMAD.MOV R2, RZ, RZ, -R2 ;  /* 0x000000ffff029224 */ /* 0x000fe200078e0a02 */
[----:B------:R-:W-:Y:S01]  /*2d40*/  ISETP.GE.AND P1, PT, R18, RZ, PT ;  /* 0x000000ff1200720c */ /* 0x000fe20003f26270 */
[----:B------:R-:W-:Y:S01]  /*2d50*/  IMAD.HI.U32 R6, R10, R13, RZ ;  /* 0x0000000d0a067227 */ /* 0x000fe200078e00ff */
[----:B------:R-:W-:Y:S02]  /*2d60*/  IABS R18, R18 ;  /* 0x0000001200127213 */ /* 0x000fe40000000000 */
[----:B------:R0:W-:Y:S01]  /*2d70*/  STL [R1+0x94], R2 ;  /* 0x0000940201007387 */ /* 0x0001e20000100800 */
[--C-:B------:R-:W-:Y:S02]  /*2d80*/  @!P0 IMAD.IADD R20, R20, 0x1, -R3.reuse ;  /* 0x0000000114148824 */ /* 0x100fe400078e0a03 */
[----:B------:R-:W-:Y:S02]  /*2d90*/  @!P5 IMAD.IADD R16, R16, 0x1, -R3 ;  /* 0x000000011010d824 */ /* 0x000fe400078e0a03 */
[----:B------:R-:W-:Y:S01]  /*2da0*/  IMAD.HI.U32 R12, R10, R18, RZ ;  /* 0x000000120a0c7227 */ /* 0x000fe200078e00ff */
[----:B------:R-:W-:-:S02]  /*2db0*/  ISETP.GT.U32.AND P0, PT, R3, R20, PT ;  /* 0x000000140300720c */ /* 0x000fc40003f04070 */
[C---:B------:R-:W-:Y:S01]  /*2dc0*/  ISETP.GT.U32.AND P5, PT, R3.reuse, R16, PT ;  /* 0x000000100300720c */ /* 0x040fe20003fa4070 */
[----:B------:R-:W-:Y:S02]  /*2dd0*/  IMAD.MOV R12, RZ, RZ, -R12 ;  /* 0x000000ffff0c7224 */ /* 0x000fe400078e0a0c */
[----:B0-----:R-:W-:Y:S02]  /*2de0*/  IMAD.MOV.U32 R2, RZ, RZ, R7 ;  /* 0x000000ffff027224 */ /* 0x001fe400078e0007 */
[C---:B------:R-:W-:Y:S01]  /*2df0*/  IMAD R18, R3.reuse, R12, R18 ;  /* 0x0000000c03127224 */ /* 0x040fe200078e0212 */
[----:B------:R-:W-:Y:S01]  /*2e00*/  LOP3.LUT R12, R0, 0xc0, RZ, 0xfc, !PT ;  /* 0x000000c0000c7812 */ /* 0x000fe200078efcff */
[----:B------:R-:W-:Y:S01]  /*2e10*/  @!P6 IMAD.MOV R2, RZ, RZ, -R2 ;  /* 0x000000ffff02e224 */ /* 0x000fe200078e0a02 */
[C---:B------:R-:W-:Y:S01]  /*2e20*/  ISETP.GT.U32.AND P6, PT, R3.reuse, R19, PT ;  /* 0x000000130300720c */ /* 0x040fe20003fc4070 */
[----:B------:R-:W-:Y:S02]  /*2e30*/  IMAD.MOV R6, RZ, RZ, -R6 ;  /* 0x000000ffff067224 */ /* 0x000fe400078e0a06 */
[--C-:B------:R-:W-:Y:S01]  /*2e40*/  @!P0 IMAD.IADD R20, R20, 0x1, -R3.reuse ;  /* 0x0000000114148824 */ /* 0x100fe200078e0a03 */
[C---:B------:R-:W-:Y:S01]  /*2e50*/  ISETP.GT.U32.AND P0, PT, R3.reuse, R18, PT ;  /* 0x000000120300720c */ /* 0x040fe20003f04070 */
[----:B------:R-:W-:Y:S01]  /*2e60*/  @!P5 IMAD.IADD R16, R16, 0x1, -R3 ;  /* 0x000000011010d824 */ /* 0x000fe200078e0a03 */
[----:B------:R0:W-:Y:S01]  /*2e70*/  STL [R1+0x84], R2 ;  /* 0x0000840201007387 */ /* 0x0001e20000100800 */
[----:B------:R-:W-:Y:S01]  /*2e80*/  IMAD R13, R3, R6, R13 ;  /* 0x00000006030d7224 */ /* 0x000fe200078e020d */
[----:B------:R-:W-:Y:S01]  /*2e90*/  LOP3.LUT R6, R0, 0xd0, RZ, 0xfc, !PT ;  /* 0x000000d000067812 */ /* 0x000fe200078efcff */
[----:B------:R-:W-:Y:S01]  /*2ea0*/  IMAD.MOV R7, RZ, RZ, -R14 ;  /* 0x000000ffff077224 */ /* 0x000fe200078e0a0e */
[----:B------:R-:W-:Y:S01]  /*2eb0*/  ISETP.GE.AND P5, PT, R9, RZ, PT ;  /* 0x000000ff0900720c */ /* 0x000fe20003fa6270 */
[----:B------:R-:W-:Y:S01]  /*2ec0*/  IMAD.HI.U32 R4, R10, R28, RZ ;  /* 0x0000001c0a047227 */ /* 0x000fe200078e00ff */
[----:B------:R-:W-:-:S02]  /*2ed0*/  IABS R27, R6 ;  /* 0x00000006001b7213 */ /* 0x000fc40000000000 */
[----:B------:R-:W-:Y:S01]  /*2ee0*/  LOP3.LUT R9, R0, 0xc8, RZ, 0xfc, !PT ;  /* 0x000000c800097812 */ /* 0x000fe200078efcff */
[----:B------:R-:W-:Y:S01]  /*2ef0*/  IMAD R17, R3, R7, R17 ;  /* 0x0000000703117224 */ /* 0x000fe200078e0211 */
[----:B------:R-:W-:Y:S01]  /*2f00*/  IABS R7, R12 ;  /* 0x0000000c00077213 */ /* 0x000fe20000000000 */
[----:B0-----:R-:W-:Y:S01]  /*2f10*/  IMAD.MOV.U32 R2, RZ, RZ, R16 ;  /* 0x000000ffff027224 */ /* 0x001fe200078e0010 */
[----:B------:R-:W-:Y:S01]  /*2f20*/  IABS R14, R9 ;  /* 0x00000009000e7213 */ /* 0x000fe20000000000 */
[--C-:B------:R-:W-:Y:S02]  /*2f30*/  @!P0 IMAD.IADD R18, R18, 0x1, -R3.reuse ;  /* 0x0000000112128824 */ /* 0x100fe400078e0a03 */
[----:B------:R-:W-:Y:S02]  /*2f40*/  @!P4 IMAD.MOV R2, RZ, RZ, -R2 ;  /* 0x000000ffff02c224 */ /* 0x000fe400078e0a02 */
[----:B------:R-:W-:Y:S01]  /*2f50*/  @!P6 IMAD.IADD R19, R19, 0x1, -R3 ;  /* 0x000000011313e824 */ /* 0x000fe200078e0a03 */
[C---:B------:R-:W-:Y:S01]  /*2f60*/  ISETP.GT.U32.AND P4, PT, R3.reuse, R18, PT ;  /* 0x000000120300720c */ /* 0x040fe20003f84070 */
[----:B------:R-:W-:Y:S01]  /*2f70*/  IMAD.HI.U32 R21, R10, R27, RZ ;  /* 0x0000001b0a157227 */ /* 0x000fe200078e00ff */
[----:B------:R0:W-:Y:S01]  /*2f80*/  STL [R1+0x78], R2 ;  /* 0x0000780201007387 */ /* 0x0001e20000100800 */
[----:B------:R-:W-:-:S02]  /*2f90*/  ISETP.GT.U32.AND P6, PT, R3, R17, PT ;  /* 0x000000110300720c */ /* 0x000fc40003fc4070 */
[----:B------:R-:W-:Y:S01]  /*2fa0*/  ISETP.GT.U32.AND P0, PT, R3, R19, PT ;  /* 0x000000130300720c */ /* 0x000fe20003f04070 */
[----:B------:R-:W-:-:S04]  /*2fb0*/  IMAD.HI.U32 R16, R10, R14, RZ ;  /* 0x0000000e0a107227 */ /* 0x000fc800078e00ff */
[----:B------:R-:W-:Y:S02]  /*2fc0*/  IMAD.MOV R4, RZ, RZ, -R4 ;  /* 0x000000ffff047224 */ /* 0x000fe400078e0a04 */
[----:B0-----:R-:W-:Y:S02]  /*2fd0*/  IMAD.MOV.U32 R2, RZ, RZ, R20 ;  /* 0x000000ffff027224 */ /* 0x001fe400078e0014 */
[----:B------:R-:W-:Y:S02]  /*2fe0*/  IMAD.MOV R20, RZ, RZ, -R21 ;  /* 0x000000ffff147224 */ /* 0x000fe400078e0a15 */
[----:B------:R-:W-:Y:S01]  /*2ff0*/  @!P3 IMAD.MOV R2, RZ, RZ, -R2 ;  /* 0x000000ffff02b224 */ /* 0x000fe200078e0a02 */
[C---:B------:R-:W-:Y:S01]  /*3000*/  ISETP.GT.U32.AND P3, PT, R3.reuse, R13, PT ;  /* 0x0000000d0300720c */ /* 0x040fe20003f64070 */
[C---:B------:R-:W-:Y:S02]  /*3010*/  IMAD R27, R3.reuse, R20, R27 ;  /* 0x00000014031b7224 */ /* 0x040fe400078e021b */
[----:B------:R-:W-:Y:S01]  /*3020*/  IMAD.MOV R16, RZ, RZ, -R16 ;  /* 0x000000ffff107224 */ /* 0x000fe200078e0a10 */
[----:B------:R0:W-:Y:S01]  /*3030*/  STL [R1+0x64], R2 ;  /* 0x0000640201007387 */ /* 0x0001e20000100800 */
[C---:B------:R-:W-:Y:S01]  /*3040*/  IMAD R28, R3.reuse, R4, R28 ;  /* 0x00000004031c7224 */ /* 0x040fe200078e021c */
[----:B------:R-:W-:Y:S01]  /*3050*/  IABS R4, R15 ;  /* 0x0000000f00047213 */ /* 0x000fe20000000000 */
[----:B------:R-:W-:Y:S01]  /*3060*/  @!P4 IMAD.IADD R18, R18, 0x1, -R3 ;  /* 0x000000011212c824 */ /* 0x000fe200078e0a03 */
[C---:B------:R-:W-:Y:S01]  /*3070*/  ISETP.GT.U32.AND P4, PT, R3.reuse, R27, PT ;  /* 0x0000001b0300720c */ /* 0x040fe20003f84070 */
[----:B------:R-:W-:-:S02]  /*3080*/  IMAD R14, R3, R16, R14 ;  /* 0x00000010030e7224 */ /* 0x000fc400078e020e */
[--C-:B------:R-:W-:Y:S02]  /*3090*/  @!P6 IMAD.IADD R17, R17, 0x1, -R3.reuse ;  /* 0x000000011111e824 */ /* 0x100fe400078e0a03 */
[--C-:B------:R-:W-:Y:S01]  /*30a0*/  @!P0 IMAD.IADD R19, R19, 0x1, -R3.reuse ;  /* 0x0000000113138824 */ /* 0x100fe200078e0a03 */
[----:B------:R-:W-:Y:S01]  /*30b0*/  ISETP.GT.U32.AND P0, PT, R3, R28, PT ;  /* 0x0000001c0300720c */ /* 0x000fe20003f04070 */
[----:B------:R-:W-:Y:S01]  /*30c0*/  @!P3 IMAD.IADD R13, R13, 0x1, -R3 ;  /* 0x000000010d0db824 */ /* 0x000fe200078e0a03 */
[C---:B------:R-:W-:Y:S01]  /*30d0*/  ISETP.GT.U32.AND P3, PT, R3.reuse, R14, PT ;  /* 0x0000000e0300720c */ /* 0x040fe20003f64070 */
[----:B------:R-:W-:Y:S01]  /*30e0*/  IMAD.MOV.U32 R5, RZ, RZ, R19 ;  /* 0x000000ffff057224 */ /* 0x000fe200078e0013 */
[----:B------:R-:W-:Y:S01]  /*30f0*/  ISETP.GT.U32.AND P6, PT, R3, R17, PT ;  /* 0x000000110300720c */ /* 0x000fe20003fc4070 */
[----:B0-----:R-:W-:Y:S01]  /*3100*/  IMAD.MOV.U32 R2, RZ, RZ, R18 ;  /* 0x000000ffff027224 */ /* 0x001fe200078e0012 */
[----:B------:R-:W-:Y:S01]  /*3110*/  LOP3.LUT R18, R0, 0x88, RZ, 0xfc, !PT ;  /* 0x0000008800127812 */ /* 0x000fe200078efcff */
[----:B------:R-:W-:Y:S01]  /*3120*/  @!P4 IMAD.IADD R27, R27, 0x1, -R3 ;  /* 0x000000011b1bc824 */ /* 0x000fe200078e0a03 */
[----:B------:R-:W-:Y:S01]  /*3130*/  ISETP.GT.U32.AND P4, PT, R3, R13, PT ;  /* 0x0000000d0300720c */ /* 0x000fe20003f84070 */
[----:B------:R-:W-:-:S04]  /*3140*/  IMAD.HI.U32 R16, R10, R4, RZ ;  /* 0x000000040a107227 */ /* 0x000fc800078e00ff */
[----:B------:R-:W-:Y:S01]  /*3150*/  @!P0 IMAD.IADD R28, R28, 0x1, -R3 ;  /* 0x000000011c1c8824 */ /* 0x000fe200078e0a03 */
[----:B------:R-:W-:Y:S01]  /*3160*/  ISETP.GE.AND P0, PT, R11, RZ, PT ;  /* 0x000000ff0b00720c */ /* 0x000fe20003f06270 */
[----:B------:R-:W-:Y:S01]  /*3170*/  @!P2 IMAD.MOV R5, RZ, RZ, -R5 ;  /* 0x000000ffff05a224 */ /* 0x000fe200078e0a05 */
[----:B------:R-:W-:Y:S01]  /*3180*/  LOP3.LUT R11, R0, 0xa8, RZ, 0xfc, !PT ;  /* 0x000000a8000b7812 */ /* 0x000fe200078efcff */
[----:B------:R-:W-:Y:S01]  /*3190*/  IMAD.HI.U32 R20, R10, R7, RZ ;  /* 0x000000070a147227 */ /* 0x000fe200078e00ff */
[C---:B------:R-:W-:Y:S02]  /*31a0*/  ISETP.GT.U32.AND P2, PT, R3.reuse, R28, PT ;  /* 0x0000001c0300720c */ /* 0x040fe40003f44070 */
[----:B------:R-:W-:Y:S01]  /*31b0*/  STL [R1+0x28], R5 ;  /* 0x0000280501007387 */ /* 0x000fe20000100800 */
[----:B------:R-:W-:Y:S02]  /*31c0*/  @!P1 IMAD.MOV R2, RZ, RZ, -R2 ;  /* 0x000000ffff029224 */ /* 0x000fe400078e0a02 */
[--C-:B------:R-:W-:Y:S01]  /*31d0*/  @!P3 IMAD.IADD R14, R14, 0x1, -R3.reuse ;  /* 0x000000010e0eb824 */ /* 0x100fe200078e0a03 */
[----:B------:R-:W-:Y:S01]  /*31e0*/  ISETP.GT.U32.AND P3, PT, R3, R27, PT ;  /* 0x0000001b0300720c */ /* 0x000fe20003f64070 */
[----:B------:R-:W-:Y:S01]  /*31f0*/  @!P6 IMAD.IADD R17, R17, 0x1, -R3 ;  /* 0x000000011111e824 */ /* 0x000fe200078e0a03 */
[----:B------:R-:W-:Y:S01]  /*3200*/  ISETP.GE.AND P6, PT, R8, RZ, PT ;  /* 0x000000ff0800720c */ /* 0x000fe20003fc6270 */
[----:B------:R-:W-:Y:S01]  /*3210*/  IMAD.MOV R16, RZ, RZ, -R16 ;  /* 0x000000ffff107224 */ /* 0x000fe200078e0a10 */
[----:B------:R-:W-:Y:S01]  /*3220*/  LOP3.LUT R8, R0, 0xb0, RZ, 0xfc, !PT ;  /* 0x000000b000087812 */ /* 0x000fe200078efcff */
[----:B------:R-:W-:Y:S01]  /*3230*/  IMAD.MOV R20, RZ, RZ, -R20 ;  /* 0x000000ffff147224 */ /* 0x000fe200078e0a14 */
[----:B------:R0:W-:Y:S01]  /*3240*/  STL [R1+0x24], R2 ;  /* 0x0000240201007387 */ /* 0x0001e20000100800 */
[C---:B------:R-:W-:Y:S01]  /*3250*/  IMAD R4, R3.reuse, R16, R4 ;  /* 0x0000001003047224 */ /* 0x040fe200078e0204 */
[----:B------:R-:W-:Y:S01]  /*3260*/  IABS R16, R8 ;  /* 0x0000000800107213 */ /* 0x000fe20000000000 */
[C---:B------:R-:W-:Y:S01]  /*3270*/  IMAD R7, R3.reuse, R20, R7 ;  /* 0x0000001403077224 */ /* 0x040fe200078e0207 */
[----:B------:R-:W-:Y:S01]  /*3280*/  ISETP.GT.U32.AND P1, PT, R3, R14, PT ;  /* 0x0000000e0300720c */ /* 0x000fe20003f24070 */
[--C-:B------:R-:W-:Y:S01]  /*3290*/  @!P4 IMAD.IADD R13, R13, 0x1, -R3.reuse ;  /* 0x000000010d0dc824 */ /* 0x100fe200078e0a03 */
[----:B------:R-:W-:Y:S01]  /*32a0*/  ISETP.GE.AND P4, PT, R6, RZ, PT ;  /* 0x000000ff0600720c */ /* 0x000fe20003f86270 */
[--C-:B------:R-:W-:Y:S01]  /*32b0*/  @!P3 IMAD.IADD R27, R27, 0x1, -R3.reuse ;  /* 0x000000011b1bb824 */ /* 0x100fe200078e0a03 */
[----:B------:R-:W-:Y:S01]  /*32c0*/  ISETP.GE.AND P3, PT, R9, RZ, PT ;  /* 0x000000ff0900720c */ /* 0x000fe20003f66270 */
[----:B------:R-:W-:Y:S01]  /*32d0*/  @!P2 IMAD.IADD R28, R28, 0x1, -R3 ;  /* 0x000000011c1ca824 */ /* 0x000fe200078e0a03 */
[----:B------:R-:W-:Y:S01]  /*32e0*/  ISETP.GT.U32.AND P2, PT, R3, R4, PT ;  /* 0x000000040300720c */ /* 0x000fe20003f44070 */
[----:B0-----:R-:W-:Y:S01]  /*32f0*/  IMAD.MOV.U32 R2, RZ, RZ, R17 ;  /* 0x000000ffff027224 */ /* 0x001fe200078e0011 */
[----:B------:R-:W-:Y:S01]  /*3300*/  IABS R17, R11 ;  /* 0x0000000b00117213 */ /* 0x000fe20000000000 */
[----:B------:R-:W-:-:S02]  /*3310*/  @!P0 IMAD.MOV R28, RZ, RZ, -R28 ;  /* 0x000000ffff1c8224 */ /* 0x000fc400078e0a1c */
[----:B------:R-:W-:Y:S01]  /*3320*/  @!P5 IMAD.MOV R2, RZ, RZ, -R2 ;  /* 0x000000ffff02d224 */ /* 0x000fe200078e0a02 */
[----:B------:R-:W-:Y:S01]  /*3330*/  ISETP.GT.U32.AND P5, PT, R3, R7, PT ;  /* 0x000000070300720c */ /* 0x000fe20003fa4070 */
[----:B------:R-:W-:Y:S02]  /*3340*/  IMAD.MOV.U32 R6, RZ, RZ, R17 ;  /* 0x000000ffff067224 */ /* 0x000fe400078e0011 */
[C---:B------:R-:W-:Y:S01]  /*3350*/  IMAD.HI.U32 R17, R10.reuse, R16, RZ ;  /* 0x000000100a117227 */ /* 0x040fe200078e00ff */
[----:B------:R0:W-:Y:S03]  /*3360*/  STL [R1+0x20], R2 ;  /* 0x0000200201007387 */ /* 0x0001e60000100800 */
[----:B------:R-:W-:Y:S02]  /*3370*/  IMAD.MOV R9, RZ, RZ, -R17 ;  /* 0x000000ffff097224 */ /* 0x000fe400078e0a11 */
[----:B------:R-:W-:-:S04]  /*3380*/  IMAD.HI.U32 R17, R10, R6, RZ ;  /* 0x000000060a117227 */ /* 0x000fc800078e00ff */
[----:B------:R-:W-:Y:S02]  /*3390*/  IMAD R9, R3, R9, R16 ;  /* 0x0000000903097224 */ /* 0x000fe400078e0210 */
[----:B------:R-:W-:Y:S02]  /*33a0*/  IMAD.MOV R17, RZ, RZ, -R17 ;  /* 0x000000ffff117224 */ /* 0x000fe400078e0a11 */
[--C-:B------:R-:W-:Y:S01]  /*33b0*/  @!P5 IMAD.IADD R7, R7, 0x1, -R3.reuse ;  /* 0x000000010707d824 */ /* 0x100fe200078e0a03 */
[C---:B------:R-:W-:Y:S01]  /*33c0*/  ISETP.GT.U32.AND P0, PT, R3.reuse, R9, PT ;  /* 0x000000090300720c */ /* 0x040fe20003f04070 */
[----:B------:R-:W-:Y:S01]  /*33d0*/  IMAD R6, R3, R17, R6 ;  /* 0x0000001103067224 */ /* 0x000fe200078e0206 */
[----:B------:R-:W-:Y:S01]  /*33e0*/  ISETP.GE.AND P5, PT, R15, RZ, PT ;  /* 0x000000ff0f00720c */ /* 0x000fe20003fa6270 */
[----:B------:R-:W-:Y:S01]  /*33f0*/  @!P2 IMAD.IADD R4, R4, 0x1, -R3 ;  /* 0x000000010404a824 */ /* 0x000fe200078e0a03 */
[C---:B------:R-:W-:Y:S01]  /*3400*/  ISETP.GT.U32.AND P2, PT, R3.reuse, R7, PT ;  /* 0x000000070300720c */ /* 0x040fe20003f44070 */
[----:B------:R-:W-:Y:S01]  /*3410*/  @!P4 IMAD.MOV R27, RZ, RZ, -R27 ;  /* 0x000000ffff1bc224 */ /* 0x000fe200078e0a1b */
[----:B------:R-:W-:Y:S01]  /*3420*/  ISETP.GT.U32.AND P4, PT, R3, R6, PT ;  /* 0x000000060300720c */ /* 0x000fe20003f84070 */
[----:B------:R-:W-:Y:S01]  /*3430*/  @!P1 IMAD.IADD R14, R14, 0x1, -R3 ;  /* 0x000000010e0e9824 */ /* 0x000fe200078e0a03 */
[----:B------:R-:W-:Y:S01]  /*3440*/  ISETP.GE.AND P1, PT, R12, RZ, PT ;  /* 0x000000ff0c00720c */ /* 0x000fe20003f26270 */
[----:B0-----:R-:W-:Y:S01]  /*3450*/  IMAD.MOV.U32 R2, RZ, RZ, R13 ;  /* 0x000000ffff027224 */ /* 0x001fe200078e000d */
[----:B------:R-:W-:Y:S01]  /*3460*/  LOP3.LUT R12, R0, 0xa0, RZ, 0xfc, !PT ;  /* 0x000000a0000c7812 */ /* 0x000fe200078efcff */
[----:B------:R-:W-:Y:S01]  /*3470*/  @!P3 IMAD.MOV R14, RZ, RZ, -R14 ;  /* 0x000000ffff0eb224 */ /* 0x000fe200078e0a0e */
[----:B------:R-:W-:Y:S01]  /*3480*/  ISETP.GE.AND P3, PT, R8, RZ, PT ;  /* 0x000000ff0800720c */ /* 0x000fe20003f66270 */
[--C-:B------:R-:W-:Y:S01]  /*3490*/  @!P0 IMAD.IADD R9, R9, 0x1, -R3.reuse ;  /* 0x0000000109098824 */ /* 0x100fe200078e0a03 */
[----:B------:R-:W-:Y:S01]  /*34a0*/  IABS R13, R12 ;  /* 0x0000000c000d7213 */ /* 0x000fe20000000000 */
[----:B------:R-:W-:Y:S01]  /*34b0*/  @!P6 IMAD.MOV R2, RZ, RZ, -R2 ;  /* 0x000000ffff02e224 */ /* 0x000fe200078e0a02 */
[----:B------:R-:W-:Y:S01]  /*34c0*/  LOP3.LUT R8, R0, 0x98, RZ, 0xfc, !PT ;  /* 0x0000009800087812 */ /* 0x000fe200078efcff */
[--C-:B------:R-:W-:Y:S01]  /*34d0*/  @!P2 IMAD.IADD R7, R7, 0x1, -R3.reuse ;  /* 0x000000010707a824 */ /* 0x100fe200078e0a03 */
[----:B------:R-:W-:Y:S01]  /*34e0*/  ISETP.GE.AND P2, PT, R11, RZ, PT ;  /* 0x000000ff0b00720c */ /* 0x000fe20003f46270 */
[----:B------:R-:W-:Y:S01]  /*34f0*/  @!P4 IMAD.IADD R6, R6, 0x1, -R3 ;  /* 0x000000010606c824 */ /* 0x000fe200078e0a03 */
[C---:B------:R-:W-:Y:S01]  /*3500*/  ISETP.GT.U32.AND P4, PT, R3.reuse, R9, PT ;  /* 0x000000090300720c */ /* 0x040fe20003f84070 */
[----:B------:R-:W-:Y:S01]  /*3510*/  IMAD.HI.U32 R11, R10, R13, RZ ;  /* 0x0000000d0a0b7227 */ /* 0x000fe200078e00ff */
[----:B------:R-:W-:Y:S01]  /*3520*/  IABS R16, R8 ;  /* 0x0000000800107213 */ /* 0x000fe20000000000 */
[----:B------:R0:W-:Y:S01]  /*3530*/  STL [R1], R2 ;  /* 0x0000000201007387 */ /* 0x0001e20000100800 */
[----:B------:R-:W-:Y:S01]  /*3540*/  ISETP.GE.AND P0, PT, R8, RZ, PT ;  /* 0x000000ff0800720c */ /* 0x000fe20003f06270 */
[----:B------:R-:W-:Y:S01]  /*3550*/  IMAD.MOV R11, RZ, RZ, -R11 ;  /* 0x000000ffff0b7224 */ /* 0x000fe200078e0a0b */
[----:B------:R-:W-:Y:S01]  /*3560*/  ISETP.GT.U32.AND P6, PT, R3, R4, PT ;  /* 0x000000040300720c */ /* 0x000fe20003fc4070 */
[----:B------:R-:W-:Y:S01]  /*3570*/  IMAD.HI.U32 R8, R10, R16, RZ ;  /* 0x000000100a087227 */ /* 0x000fe200078e00ff */
[----:B------:R1:W-:Y:S01]  /*3580*/  STL [R1+0xb58], R28 ;  /* 0x000b581c01007387 */ /* 0x0003e20000100800 */
[----:B------:R-:W-:-:S02]  /*3590*/  LOP3.LUT R17, R0, 0x90, RZ, 0xfc, !PT ;  /* 0x0000009000117812 */ /* 0x000fc400078efcff */
[----:B------:R-:W-:Y:S01]  /*35a0*/  IMAD R15, R3, R11, R13 ;  /* 0x0000000b030f7224 */ /* 0x000fe200078e020d */
[----:B------:R-:W-:Y:S01]  /*35b0*/  STL [R1+0xb5c], R27 ;  /* 0x000b5c1b01007387 */ /* 0x000fe20000100800 */
[----:B0-----:R-:W-:Y:S01]  /*35c0*/  IMAD.MOV.U32 R2, RZ, RZ, R7 ;  /* 0x000000ffff027224 */ /* 0x001fe200078e0007 */
[----:B------:R-:W-:Y:S01]  /*35d0*/  LOP3.LUT R7, R0, 0x80, RZ, 0xfc, !PT ;  /* 0x0000008000077812 */ /* 0x000fe200078efcff */
[----:B------:R-:W-:Y:S01]  /*35e0*/  @!P4 IMAD.IADD R9, R9, 0x1, -R3 ;  /* 0x000000010909c824 */ /* 0x000fe200078e0a03 */
[C---:B------:R-:W-:Y:S01]  /*35f0*/  ISETP.GT.U32.AND P4, PT, R3.reuse, R15, PT ;  /* 0x0000000f0300720c */ /* 0x040fe20003f84070 */
[----:B------:R-:W-:Y:S01]  /*3600*/  IMAD.MOV R8, RZ, RZ, -R8 ;  /* 0x000000ffff087224 */ /* 0x000fe200078e0a08 */
[----:B------:R-:W-:Y:S01]  /*3610*/  STL [R1+0xb60], R14 ;  /* 0x000b600e01007387 */ /* 0x000fe20000100800 */
[----:B------:R-:W-:Y:S01]  /*3620*/  @!P1 IMAD.MOV R2, RZ, RZ, -R2 ;  /* 0x000000ffff029224 */ /* 0x000fe200078e0a02 */
[C---:B------:R-:W-:Y:S01]  /*3630*/  ISETP.GT.U32.AND P1, PT, R3.reuse, R6, PT ;  /* 0x000000060300720c */ /* 0x040fe20003f24070 */
[C---:B------:R-:W-:Y:S01]  /*3640*/  IMAD R16, R3.reuse, R8, R16 ;  /* 0x0000000803107224 */ /* 0x040fe200078e0210 */
[----:B------:R-:W-:Y:S01]  /*3650*/  IABS R19, R7 ;  /* 0x0000000700137213 */ /* 0x000fe20000000000 */
[----:B------:R-:W-:Y:S01]  /*3660*/  IMAD.MOV.U32 R5, RZ, RZ, R9 ;  /* 0x000000ffff057224 */ /* 0x000fe200078e0009 */
[----:B------:R0:W-:Y:S01]  /*3670*/  STL [R1+0x3c], R2 ;  /* 0x00003c0201007387 */ /* 0x0001e20000100800 */
[----:B------:R-:W-:Y:S01]  /*3680*/  @!P6 IMAD.IADD R4, R4, 0x1, -R3 ;  /* 0x000000010404e824 */ /* 0x000fe200078e0a03 */
[----:B------:R-:W-:Y:S01]  /*3690*/  ISETP.GE.AND P6, PT, R12, RZ, PT ;  /* 0x000000ff0c00720c */ /* 0x000fe20003fc6270 */
[----:B------:R-:W-:Y:S01]  /*36a0*/  @!P3 IMAD.MOV R5, RZ, RZ, -R5 ;  /* 0x000000ffff05b224 */ /* 0x000fe200078e0a05 */
[----:B------:R-:W-:Y:S01]  /*36b0*/  ISETP.GT.U32.AND P3, PT, R3, R16, PT ;  /* 0x000000100300720c */ /* 0x000fe20003f64070 */
[----:B------:R-:W-:Y:S01]  /*36c0*/  @!P4 IMAD.IADD R15, R15, 0x1, -R3 ;  /* 0x000000010f0fc824 */ /* 0x000fe200078e0a03 */
[----:B------:R-:W-:-:S02]  /*36d0*/  LOP3.LUT R13, R0, 0x58, RZ, 0xfc, !PT ;  /* 0x00000058000d7812 */ /* 0x000fc400078efcff */
[----:B-1----:R-:W-:Y:S01]  /*36e0*/  LOP3.LUT R28, R0, 0x50, RZ, 0xfc, !PT ;  /* 0x00000050001c7812 */ /* 0x002fe200078efcff */
[--C-:B------:R-:W-:Y:S01]  /*36f0*/  @!P1 IMAD.IADD R6, R6, 0x1, -R3.reuse ;  /* 0x0000000106069824 */ /* 0x100fe200078e0a03 */
[----:B------:R-:W-:Y:S01]  /*3700*/  ISETP.GE.AND P1, PT, R18, RZ, PT ;  /* 0x000000ff1200720c */ /* 0x000fe20003f26270 */
[----:B0-----:R-:W-:Y:S01]  /*3710*/  IMAD.MOV.U32 R2, RZ, RZ, R4 ;  /* 0x000000ffff027224 */ /* 0x001fe200078e0004 */
[----:B------:R-:W-:Y:S02]  /*3720*/  IABS R18, R18 ;  /* 0x0000001200127213 */ /* 0x000fe40000000000 */
[----:B------:R-:W-:Y:S01]  /*3730*/  ISETP.GT.U32.AND P4, PT, R3, R15, PT ;  /* 0x0000000f0300720c */ /* 0x000fe20003f84070 */
[----:B------:R-:W-:Y:S01]  /*3740*/  @!P5 IMAD.MOV R2, RZ, RZ, -R2 ;  /* 0x000000ffff02d224 */ /* 0x000fe200078e0a02 */
[----:B------:R-:W-:Y:S01]  /*3750*/  ISETP.GE.AND P5, PT, R17, RZ, PT ;  /* 0x000000ff1100720c */ /* 0x000fe20003fa6270 */
[----:B------:R-:W-:Y:S01]  /*3760*/  @!P3 IMAD.IADD R16, R16, 0x1, -R3 ;  /* 0x000000011010b824 */ /* 0x000fe200078e0a03 */
[----:B------:R-:W-:Y:S01]  /*3770*/  IABS R17, R17 ;  /* 0x0000001100117213 */ /* 0x000fe20000000000 */
[----:B------:R-:W-:Y:S01]  /*3780*/  IMAD.HI.U32 R8, R10, R18, RZ ;  /* 0x000000120a087227 */ /* 0x000fe200078e00ff */
[----:B------:R0:W-:Y:S01]  /*3790*/  STL [R1+0x48], R2 ;  /* 0x0000480201007387 */ /* 0x0001e20000100800 */
[----:B------:R-:W-:-:S02]  /*37a0*/  LOP3.LUT R4, R0, 0x78, RZ, 0xfc, !PT ;  /* 0x0000007800047812 */ /* 0x000fc400078efcff */
[----:B------:R-:W-:Y:S01]  /*37b0*/  ISETP.GT.U32.AND P3, PT, R3, R16, PT ;  /* 0x000000100300720c */ /* 0x000fe20003f64070 */
[----:B------:R-:W-:Y:S01]  /*37c0*/  IMAD.MOV R8, RZ, RZ, -R8 ;  /* 0x000000ffff087224 */ /* 0x000fe200078e0a08 */
[----:B------:R-:W-:Y:S01]  /*37d0*/  IABS R20, R4 ;  /* 0x0000000400147213 */ /* 0x000fe20000000000 */
[C---:B------:R-:W-:Y:S01]  /*37e0*/  IMAD.HI.U32 R11, R10.reuse, R17, RZ ;  /* 0x000000110a0b7227 */ /* 0x040fe200078e00ff */
[----:B------:R1:W-:Y:S01]  /*37f0*/  STL [R1+0x38], R5 ;  /* 0x0000380501007387 */ /* 0x0003e20000100800 */
[----:B------:R-:W-:Y:S02]  /*3800*/  IABS R24, R13 ;  /* 0x0000000d00187213 */ /* 0x000fe40000000000 */
[----:B0-----:R-:W-:Y:S01]  /*3810*/  IMAD.MOV.U32 R2, RZ, RZ, R6 ;  /* 0x000000ffff027224 */ /* 0x001fe200078e0006 */
[----:B------:R-:W-:Y:S01]  /*3820*/  IABS R25, R28 ;  /* 0x0000001c00197213 */ /* 0x000fe20000000000 */
[----:B------:R-:W-:Y:S01]  /*3830*/  IMAD.HI.U32 R6, R10, R19, RZ ;  /* 0x000000130a067227 */ /* 0x000fe200078e00ff */
[----:B------:R-:W-:-:S02]  /*3840*/  LOP3.LUT R12, R0, 0x48, RZ, 0xfc, !PT ;  /* 0x00000048000c7812 */ /* 0x000fc400078efcff */
[C---:B------:R-:W-:Y:S01]  /*3850*/  LOP3.LUT R27, R0.reuse, 0x28, RZ, 0xfc, !PT ;  /* 0x00000028001b7812 */ /* 0x040fe200078efcff */
[----:B------:R-:W-:Y:S01]  /*3860*/  IMAD.MOV R6, RZ, RZ, -R6 ;  /* 0x000000ffff067224 */ /* 0x000fe200078e0a06 */
[C---:B-1----:R-:W-:Y:S01]  /*3870*/  LOP3.LUT R5, R0.reuse, 0x60, RZ, 0xfc, !PT ;  /* 0x0000006000057812 */ /* 0x042fe200078efcff */
[----:B------:R-:W-:Y:S01]  /*3880*/  IMAD R18, R3, R8, R18 ;  /* 0x0000000803127224 */ /* 0x000fe200078e0212 */
[----:B------:R-:W-:Y:S01]  /*3890*/  IABS R26, R12 ;  /* 0x0000000c001a7213 */ /* 0x000fe20000000000 */
[----:B------:R-:W-:Y:S01]  /*38a0*/  @!P4 IMAD.IADD R15, R15, 0x1, -R3 ;  /* 0x000000010f0fc824 */ /* 0x000fe200078e0a03 */
[----:B------:R-:W-:Y:S01]  /*38b0*/  IABS R23, R5 ;  /* 0x0000000500177213 */ /* 0x000fe20000000000 */
[----:B------:R-:W-:Y:S01]  /*38c0*/  IMAD.MOV R9, RZ, RZ, -R11 ;  /* 0x000000ffff097224 */ /* 0x000fe200078e0a0b */
[C---:B------:R-:W-:Y:S01]  /*38d0*/  LOP3.LUT R11, R0.reuse, 0x68, RZ, 0xfc, !PT ;  /* 0x00000068000b7812 */ /* 0x040fe200078efcff */
[C---:B------:R-:W-:Y:S01]  /*38e0*/  IMAD R19, R3.reuse, R6, R19 ;  /* 0x0000000603137224 */ /* 0x040fe200078e0213 */
[----:B------:R-:W-:Y:S01]  /*38f0*/  LOP3.LUT R14, R0, 0x10, RZ, 0xfc, !PT ;  /* 0x00000010000e7812 */ /* 0x000fe200078efcff */
[----:B------:R-:W-:Y:S01]  /*3900*/  @!P6 IMAD.MOV R15, RZ, RZ, -R15 ;  /* 0x000000ffff0fe224 */ /* 0x000fe200078e0a0f */
[C---:B------:R-:W-:Y:S01]  /*3910*/  ISETP.GT.U32.AND P6, PT, R3.reuse, R18, PT ;  /* 0x000000120300720c */ /* 0x040fe20003fc4070 */
[C---:B------:R-:W-:Y:S01]  /*3920*/  IMAD R17, R3.reuse, R9, R17 ;  /* 0x0000000903117224 */ /* 0x040fe200078e0211 */
[----:B------:R-:W-:Y:S01]  /*3930*/  IABS R22, R11 ;  /* 0x0000000b00167213 */ /* 0x000fe20000000000 */
[----:B------:R-:W-:Y:S01]  /*3940*/  @!P3 IMAD.IADD R16, R16, 0x1, -R3 ;  /* 0x000000011010b824 */ /* 0x000fe200078e0a03 */
[C---:B------:R-:W-:Y:S01]  /*3950*/  ISETP.GT.U32.AND P3, PT, R3.reuse, R19, PT ;  /* 0x000000130300720c */ /* 0x040fe20003f64070 */
[----:B------:R-:W-:Y:S01]  /*3960*/  IMAD.HI.U32 R8, R10, R20, RZ ;  /* 0x000000140a087227 */ /* 0x000fe200078e00ff */
[----:B------:R-:W-:-:S03]  /*3970*/  ISETP.GT.U32.AND P4, PT, R3, R17, PT ;  /* 0x000000110300720c */ /* 0x000fc60003f84070 */
[----:B------:R-:W-:Y:S01]  /*3980*/  @!P2 IMAD.MOV R2, RZ, RZ, -R2 ;  /* 0x000000ffff02a224 */ /* 0x000fe200078e0a02 */
[----:B------:R-:W-:Y:S01]  /*3990*/  ISETP.GE.AND P2, PT, R7, RZ, PT ;  /* 0x000000ff0700720c */ /* 0x000fe20003f46270 */
[----:B------:R-:W-:Y:S01]  /*39a0*/  IMAD.MOV R8, RZ, RZ, -R8 ;  /* 0x000000ffff087224 */ /* 0x000fe200078e0a08 */
[----:B------:R-:W-:Y:S01]  /*39b0*/  LOP3.LUT R7, R0, 0x70, RZ, 0xfc, !PT ;  /* 0x0000007000077812 */ /* 0x000fe200078efcff */
[--C-:B------:R-:W-:Y:S01]  /*39c0*/  @!P6 IMAD.IADD R18, R18, 0x1, -R3.reuse ;  /* 0x000000011212e824 */ /* 0x100fe200078e0a03 */
[----:B------:R0:W-:Y:S01]  /*39d0*/  STL [R1+0xb64], R2 ;  /* 0x000b640201007387 */ /* 0x0001e20000100800 */
[C---:B------:R-:W-:Y:S01]  /*39e0*/  IMAD R20, R3.reuse, R8, R20 ;  /* 0x0000000803147224 */ /* 0x040fe200078e0214 */
[----:B------:R-:W-:Y:S01]  /*39f0*/  IABS R21, R7 ;  /* 0x0000000700157213 */ /* 0x000fe20000000000 */
[----:B------:R-:W-:Y:S01]  /*3a00*/  @!P0 IMAD.MOV R16, RZ, RZ, -R16 ;  /* 0x000000ffff108224 */ /* 0x000fe200078e0a10 */
[----:B------:R-:W-:Y:S01]  /*3a10*/  ISETP.GT.U32.AND P6, PT, R3, R18, PT ;  /* 0x000000120300720c */ /* 0x000fe20003fc4070 */
[--C-:B------:R-:W-:Y:S01]  /*3a20*/  @!P3 IMAD.IADD R19, R19, 0x1, -R3.reuse ;  /* 0x000000011313b824 */ /* 0x100fe200078e0a03 */
[C---:B------:R-:W-:Y:S01]  /*3a30*/  ISETP.GT.U32.AND P0, PT, R3.reuse, R20, PT ;  /* 0x000000140300720c */ /* 0x040fe20003f04070 */
[C---:B------:R-:W-:Y:S01]  /*3a40*/  IMAD.HI.U32 R8, R10.reuse, R21, RZ ;  /* 0x000000150a087227 */ /* 0x040fe200078e00ff */
[----:B------:R1:W-:Y:S02]  /*3a50*/  STL [R1+0xb68], R15 ;  /* 0x000b680f01007387 */ /* 0x0003e40000100800 */
[----:B------:R-:W-:Y:S01]  /*3a60*/  ISETP.GT.U32.AND P3, PT, R3, R19, PT ;  /* 0x000000130300720c */ /* 0x000fe20003f64070 */
[----:B------:R-:W-:Y:S01]  /*3a70*/  @!P4 IMAD.IADD R17, R17, 0x1, -R3 ;  /* 0x000000011111c824 */ /* 0x000fe200078e0a03 */
[----:B------:R3:W-:Y:S01]  /*3a80*/  STL [R1+0xb6c], R16 ;  /* 0x000b6c1001007387 */ /* 0x0007e20000100800 */
[----:B------:R-:W-:Y:S01]  /*3a90*/  IMAD.HI.U32 R6, R10, R22, RZ ;  /* 0x000000160a067227 */ /* 0x000fe200078e00ff */
[----:B0-----:R-:W-:-:S02]  /*3aa0*/  LOP3.LUT R2, R0, 0x38, RZ, 0xfc, !PT ;  /* 0x0000003800027812 */ /* 0x001fc400078efcff */
[C---:B------:R-:W-:Y:S01]  /*3ab0*/  ISETP.GT.U32.AND P4, PT, R3.reuse, R17, PT ;  /* 0x000000110300720c */ /* 0x040fe20003f84070 */
[----:B------:R-:W-:Y:S01]  /*3ac0*/  IMAD.MOV R8, RZ, RZ, -R8 ;  /* 0x000000ffff087224 */ /* 0x000fe200078e0a08 */
[----:B------:R-:W-:Y:S01]  /*3ad0*/  STL [R1+0xbd4], R28 ;  /* 0x000bd41c01007387 */ /* 0x000fe20000100800 */
[----:B------:R-:W-:Y:S01]  /*3ae0*/  IMAD.MOV R6, RZ, RZ, -R6 ;  /* 0x000000ffff067224 */ /* 0x000fe200078e0a06 */
[C---:B-1----:R-:W-:Y:S01]  /*3af0*/  LOP3.LUT R15, R0.reuse, 0x18, RZ, 0xfc, !PT ;  /* 0x00000018000f7812 */ /* 0x042fe200078efcff */
[C---:B------:R-:W-:Y:S01]  /*3b00*/  IMAD R21, R3.reuse, R8, R21 ;  /* 0x0000000803157224 */ /* 0x040fe200078e0215 */
[----:B---3--:R-:W-:Y:S01]  /*3b10*/  LOP3.LUT R16, R0, 0x20, RZ, 0xfc, !PT ;  /* 0x0000002000107812 */ /* 0x008fe200078efcff */
[--C-:B------:R-:W-:Y:S02]  /*3b20*/  @!P0 IMAD.IADD R20, R20, 0x1, -R3.reuse ;  /* 0x0000000114148824 */ /* 0x100fe400078e0a03 */
[C---:B------:R-:W-:Y:S02]  /*3b30*/  IMAD R22, R3.reuse, R6, R22 ;  /* 0x0000000603167224 */ /* 0x040fe400078e0216 */
[--C-:B------:R-:W-:Y:S01]  /*3b40*/  @!P6 IMAD.IADD R18, R18, 0x1, -R3.reuse ;  /* 0x000000011212e824 */ /* 0x100fe200078e0a03 */
[----:B------:R-:W-:Y:S01]  /*3b50*/  ISETP.GT.U32.AND P6, PT, R3, R21, PT ;  /* 0x000000150300720c */ /* 0x000fe20003fc4070 */
[--C-:B------:R-:W-:Y:S01]  /*3b60*/  @!P3 IMAD.IADD R19, R19, 0x1, -R3.reuse ;  /* 0x000000011313b824 */ /* 0x100fe200078e0a03 */
[C---:B------:R-:W-:Y:S01]  /*3b70*/  ISETP.GT.U32.AND P0, PT, R3.reuse, R20, PT ;  /* 0x000000140300720c */ /* 0x040fe20003f04070 */
[----:B------:R-:W-:Y:S01]  /*3b80*/  IMAD.HI.U32 R9, R10, R23, RZ ;  /* 0x000000170a097227 */ /* 0x000fe200078e00ff */
[----:B------:R-:W-:Y:S01]  /*3b90*/  ISETP.GT.U32.AND P3, PT, R3, R22, PT ;  /* 0x000000160300720c */ /* 0x000fe20003f64070 */
[----:B------:R-:W-:Y:S02]  /*3ba0*/  STL [R1+0xbdc], R18 ;  /* 0x000bdc1201007387 */ /* 0x000fe40000100800 */
[----:B------:R-:W-:Y:S01]  /*3bb0*/  @!P4 IMAD.IADD R17, R17, 0x1, -R3 ;  /* 0x000000011111c824 */ /* 0x000fe200078e0a03 */
[----:B------:R-:W-:Y:S01]  /*3bc0*/  ISETP.GE.AND P4, PT, R4, RZ, PT ;  /* 0x000000ff0400720c */ /* 0x000fe20003f86270 */
[----:B------:R-:W-:Y:S01]  /*3bd0*/  IMAD.MOV R4, RZ, RZ, -R9 ;  /* 0x000000ffff047224 */ /* 0x000fe200078e0a09 */
[----:B------:R-:W-:Y:S01]  /*3be0*/  LOP3.LUT R9, R0, 0x40, RZ, 0xfc, !PT ;  /* 0x0000004000097812 */ /* 0x000fe200078efcff */
[----:B------:R-:W-:-:S04]  /*3bf0*/  IMAD.HI.U32 R8, R10, R24, RZ ;  /* 0x000000180a087227 */ /* 0x000fc800078e00ff */
[----:B------:R-:W-:Y:S02]  /*3c00*/  IMAD R23, R3, R4, R23 ;  /* 0x0000000403177224 */ /* 0x000fe400078e0217 */
[--C-:B------:R-:W-:Y:S01]  /*3c10*/  @!P6 IMAD.IADD R21, R21, 0x1, -R3.reuse ;  /* 0x000000011515e824 */ /* 0x100fe200078e0a03 */
[----:B------:R-:W-:Y:S01]  /*3c20*/  ISETP.GE.AND P6, PT, R7, RZ, PT ;  /* 0x000000ff0700720c */ /* 0x000fe20003fc6270 */
[--C-:B------:R-:W-:Y:S01]  /*3c30*/  @!P0 IMAD.IADD R20, R20, 0x1, -R3.reuse ;  /* 0x0000000114148824 */ /* 0x100fe200078e0a03 */
[C---:B------:R-:W-:Y:S01]  /*3c40*/  ISETP.GT.U32.AND P0, PT, R3.reuse, R23, PT ;  /* 0x000000170300720c */ /* 0x040fe20003f04070 */
[----:B------:R-:W-:Y:S01]  /*3c50*/  @!P3 IMAD.IADD R22, R22, 0x1, -R3 ;  /* 0x000000011616b824 */ /* 0x000fe200078e0a03 */
[----:B------:R-:W-:Y:S01]  /*3c60*/  ISETP.GT.U32.AND P3, PT, R3, R21, PT ;  /* 0x000000150300720c */ /* 0x000fe20003f64070 */
[----:B------:R-:W-:Y:S01]  /*3c70*/  IMAD.MOV R8, RZ, RZ, -R8 ;  /* 0x000000ffff087224 */ /* 0x000fe200078e0a08 */
[----:B------:R-:W-:Y:S01]  /*3c80*/  STL [R1+0xbd8], R20 ;  /* 0x000bd81401007387 */ /* 0x000fe20000100800 */
[----:B------:R-:W-:-:S04]  /*3c90*/  IMAD.HI.U32 R6, R10, R25, RZ ;  /* 0x000000190a067227 */ /* 0x000fc800078e00ff */
[----:B------:R-:W-:Y:S01]  /*3ca0*/  IMAD R24, R3, R8, R24 ;  /* 0x0000000803187224 */ /* 0x000fe200078e0218 */
[----:B------:R-:W-:Y:S01]  /*3cb0*/  IABS R8, R27 ;  /* 0x0000001b00087213 */ /* 0x000fe20000000000 */
[----:B------:R-:W-:Y:S02]  /*3cc0*/  IMAD.MOV R6, RZ, RZ, -R6 ;  /* 0x000000ffff067224 */ /* 0x000fe400078e0a06 */
[----:B------:R-:W-:Y:S02]  /*3cd0*/  @!P0 IMAD.IADD R23, R23, 0x1, -R3 ;  /* 0x0000000117178824 */ /* 0x000fe400078e0a03 */
[----:B------:R-:W-:-:S03]  /*3ce0*/  IMAD.HI.U32 R4, R10, R26, RZ ;  /* 0x0000001a0a047227 */ /* 0x000fc600078e00ff */
[----:B------:R-:W-:Y:S01]  /*3cf0*/  ISETP.GT.U32.AND P0, PT, R3, R23, PT ;  /* 0x000000170300720c */ /* 0x000fe20003f04070 */
[----:B------:R-:W-:Y:S01]  /*3d00*/  @!P3 IMAD.IADD R21, R21, 0x1, -R3 ;  /* 0x000000011515b824 */ /* 0x000fe200078e0a03 */
[C---:B------:R-:W-:Y:S01]  /*3d10*/  ISETP.GT.U32.AND P3, PT, R3.reuse, R24, PT ;  /* 0x000000180300720c */ /* 0x040fe20003f64070 */
[----:B------:R-:W-:Y:S01]  /*3d20*/  @!P5 IMAD.MOV R17, RZ, RZ, -R17 ;  /* 0x000000ffff11d224 */ /* 0x000fe200078e0a11 */
[C---:B------:R-:W-:Y:S01]  /*3d30*/  ISETP.GT.U32.AND P5, PT, R3.reuse, R22, PT ;  /* 0x000000160300720c */ /* 0x040fe20003fa4070 */
[----:B------:R-:W-:Y:S01]  /*3d40*/  IMAD R25, R3, R6, R25 ;  /* 0x0000000603197224 */ /* 0x000fe200078e0219 */
[----:B------:R-:W-:Y:S01]  /*3d50*/  IABS R6, R9 ;  /* 0x0000000900067213 */ /* 0x000fe20000000000 */
[----:B------:R-:W-:Y:S01]  /*3d60*/  IMAD.MOV R4, RZ, RZ, -R4 ;  /* 0x000000ffff047224 */ /* 0x000fe200078e0a04 */
[----:B------:R0:W-:Y:S01]  /*3d70*/  STL [R1+0xb70], R17 ;  /* 0x000b701101007387 */ /* 0x0001e20000100800 */
[----:B------:R-:W-:Y:S01]  /*3d80*/  IABS R9, R2 ;  /* 0x0000000200097213 */ /* 0x000fe20000000000 */
[----:B------:R-:W-:Y:S01]  /*3d90*/  IMAD.HI.U32 R12, R10, R8, RZ ;  /* 0x000000080a0c7227 */ /* 0x000fe200078e00ff */
[----:B------:R-:W-:-:S03]  /*3da0*/  LOP3.LUT R2, R0, 0x8, RZ, 0xfc, !PT ;  /* 0x0000000800027812 */ /* 0x000fc600078efcff */
[----:B------:R-:W-:Y:S02]  /*3db0*/  IMAD R26, R3, R4, R26 ;  /* 0x00000004031a7224 */ /* 0x000fe400078e021a */
[----:B------:R-:W-:Y:S01]  /*3dc0*/  IMAD.HI.U32 R4, R10, R6, RZ ;  /* 0x000000060a047227 */ /* 0x000fe200078e00ff */
[----:B0-----:R-:W-:-:S03]  /*3dd0*/  LOP3.LUT R17, R0, 0x30, RZ, 0xfc, !PT ;  /* 0x0000003000117812 */ /* 0x001fc600078efcff */
[----:B------:R-:W-:Y:S01]  /*3de0*/  IMAD.MOV R4, RZ, RZ, -R4 ;  /* 0x000000ffff047224 */ /* 0x000fe200078e0a04 */
[----:B------:R-:W-:Y:S01]  /*3df0*/  IABS R7, R17 ;  /* 0x0000001100077213 */ /* 0x000fe20000000000 */
[----:B------:R-:W-:-:S04]  /*3e00*/  IMAD.HI.U32 R13, R10, R9, RZ ;  /* 0x000000090a0d7227 */ /* 0x000fc800078e00ff */
[----:B------:R-:W-:Y:S01]  /*3e10*/  @!P3 IMAD.IADD R24, R24, 0x1, -R3 ;  /* 0x000000011818b824 */ /* 0x000fe200078e0a03 */
[----:B------:R-:W-:Y:S01]  /*3e20*/  ISETP.GE.AND P3, PT, R11, RZ, PT ;  /* 0x000000ff0b00720c */ /* 0x000fe20003f66270 */
[----:B------:R-:W-:-:S04]  /*3e30*/  IMAD.HI.U32 R11, R10, R7, RZ ;  /* 0x000000070a0b7227 */ /* 0x000fc800078e00ff */
[----:B------:R-:W-:Y:S01]  /*3e40*/  @!P0 IMAD.IADD R23, R23, 0x1, -R3 ;  /* 0x0000000117178824 */ /* 0x000fe200078e0a03 */
[C---:B------:R-:W-:Y:S01]  /*3e50*/  ISETP.GT.U32.AND P0, PT, R3.reuse, R26, PT ;  /* 0x0000001a0300720c */ /* 0x040fe20003f04070 */
[C---:B------:R-:W-:Y:S02]  /*3e60*/  IMAD R4, R3.reuse, R4, R6 ;  /* 0x0000000403047224 */ /* 0x040fe400078e0206 */
[----:B------:R-:W-:Y:S01]  /*3e70*/  IMAD.MOV R6, RZ, RZ, -R13 ;  /* 0x000000ffff067224 */ /* 0x000fe200078e0a0d */
[----:B------:R-:W-:Y:S01]  /*3e80*/  IABS R13, R2 ;  /* 0x00000002000d7213 */ /* 0x000fe20000000000 */
[----:B------:R-:W-:Y:S02]  /*3e90*/  IMAD.MOV R11, RZ, RZ, -R11 ;  /* 0x000000ffff0b7224 */ /* 0x000fe400078e0a0b */
[C---:B------:R-:W-:Y:S01]  /*3ea0*/  IMAD R6, R3.reuse, R6, R9 ;  /* 0x0000000603067224 */ /* 0x040fe200078e0209 */
[----:B------:R-:W-:Y:S01]  /*3eb0*/  IABS R9, R16 ;  /* 0x0000001000097213 */ /* 0x000fe20000000000 */
[----:B------:R-:W-:Y:S01]  /*3ec0*/  IMAD R7, R3, R11, R7 ;  /* 0x0000000b03077224 */ /* 0x000fe200078e0207 */
[----:B------:R-:W-:Y:S01]  /*3ed0*/  IABS R11, R15 ;  /* 0x0000000f000b7213 */ /* 0x000fe20000000000 */
[----:B------:R-:W-:-:S02]  /*3ee0*/  IMAD.MOV R12, RZ, RZ, -R12 ;  /* 0x000000ffff0c7224 */ /* 0x000fc400078e0a0c */
[----:B------:R-:W-:-:S04]  /*3ef0*/  IMAD.HI.U32 R18, R10, R9, RZ ;  /* 0x000000090a127227 */ /* 0x000fc800078e00ff */
[----:B------:R-:W-:-:S04]  /*3f00*/  IMAD.HI.U32 R20, R10, R11, RZ ;  /* 0x0000000b0a147227 */ /* 0x000fc800078e00ff */
[----:B------:R-:W-:Y:S01]  /*3f10*/  @!P0 IMAD.IADD R26, R26, 0x1, -R3 ;  /* 0x000000011a1a8824 */ /* 0x000fe200078e0a03 */
[----:B------:R-:W-:Y:S01]  /*3f20*/  ISETP.GE.AND P0, PT, R5, RZ, PT ;  /* 0x000000ff0500720c */ /* 0x000fe20003f06270 */
[C---:B------:R-:W-:Y:S01]  /*3f30*/  IMAD R8, R3.reuse, R12, R8 ;  /* 0x0000000c03087224 */ /* 0x040fe200078e0208 */
[----:B------:R-:W-:Y:S01]  /*3f40*/  IABS R12, R14 ;  /* 0x0000000e000c7213 */ /* 0x000fe20000000000 */
[----:B------:R-:W-:Y:S01]  /*3f50*/  IMAD.MOV R18, RZ, RZ, -R18 ;  /* 0x000000ffff127224 */ /* 0x000fe200078e0a12 */
[----:B------:R-:W-:Y:S01]  /*3f60*/  IABS R5, R0 ;  /* 0x0000000000057213 */ /* 0x000fe20000000000 */
[----:B------:R-:W-:Y:S02]  /*3f70*/  IMAD.MOV R20, RZ, RZ, -R20 ;  /* 0x000000ffff147224 */ /* 0x000fe400078e0a14 */
[----:B------:R-:W-:Y:S02]  /*3f80*/  IMAD R9, R3, R18, R9 ;  /* 0x0000001203097224 */ /* 0x000fe400078e0209 */
[C---:B------:R-:W-:Y:S01]  /*3f90*/  IMAD.HI.U32 R28, R10.reuse, R12, RZ ;  /* 0x0000000c0a1c7227 */ /* 0x040fe200078e00ff */
[----:B------:R-:W3:Y:S03]  /*3fa0*/  LDL.LU R18, [R1+0xbdc] ;  /* 0x000bdc0001127983 */ /* 0x000ee60000300800 */
[----:B------:R-:W-:-:S04]  /*3fb0*/  IMAD.HI.U32 R29, R10, R13, RZ ;  /* 0x0000000d0a1d7227 */ /* 0x000fc800078e00ff */
[----:B------:R-:W-:-:S04]  /*3fc0*/  IMAD.HI.U32 R5, R10, R5, RZ ;  /* 0x000000050a057227 */ /* 0x000fc800078e00ff */
[C---:B------:R-:W-:Y:S02]  /*3fd0*/  IMAD R10, R3.reuse, R20, R11 ;  /* 0x00000014030a7224 */ /* 0x040fe400078e020b */
[----:B------:R-:W2:Y:S01]  /*3fe0*/  LDL.LU R20, [R1+0xbd8] ;  /* 0x000bd80001147983 */ /* 0x000ea20000300800 */
[----:B------:R-:W-:Y:S02]  /*3ff0*/  IMAD.MOV R28, RZ, RZ, -R28 ;  /* 0x000000ffff1c7224 */ /* 0x000fe400078e0a1c */
[----:B------:R-:W-:Y:S02]  /*4000*/  @!P0 IMAD.MOV R23, RZ, RZ, -R23 ;  /* 0x000000ffff178224 */ /* 0x000fe400078e0a17 */
[C---:B------:R-:W-:Y:S02]  /*4010*/  IMAD R11, R3.reuse, R28, R12 ;  /* 0x0000001c030b7224 */ /* 0x040fe400078e020c */
[----:B------:R-:W4:Y:S01]  /*4020*/  LDL.LU R28, [R1+0xbd4] ;  /* 0x000bd400011c7983 */ /* 0x000f220000300800 */
[----:B------:R-:W-:Y:S01]  /*4030*/  ISETP.GT.U32.AND P0, PT, R3, R8, PT ;  /* 0x000000080300720c */ /* 0x000fe20003f04070 */
[----:B------:R-:W-:-:S02]  /*4040*/  IMAD.MOV R29, RZ, RZ, -R29 ;  /* 0x000000ffff1d7224 */ /* 0x000fc400078e0a1d */
[----:B------:R-:W-:Y:S01]  /*4050*/  @!P5 IMAD.IADD R22, R22, 0x1, -R3 ;  /* 0x000000011616d824 */ /* 0x000fe200078e0a03 */
[C---:B------:R-:W-:Y:S01]  /*4060*/  ISETP.GT.U32.AND P5, PT, R3.reuse, R25, PT ;  /* 0x000000190300720c */ /* 0x040fe20003fa4070 */
[----:B------:R-:W-:Y:S02]  /*4070*/  @!P2 IMAD.MOV R19, RZ, RZ, -R19 ;  /* 0x000000ffff13a224 */ /* 0x000fe400078e0a13 */
[----:B------:R-:W-:Y:S02]  /*4080*/  IMAD R12, R3, R29, R13 ;  /* 0x0000001d030c7224 */ /* 0x000fe400078e020d */
[----:B------:R-:W4:Y:S01]  /*4090*/  LDL.LU R29, [R1+0xbd0] ;  /* 0x000bd000011d7983 */ /* 0x000f220000300800 */
[----:B------:R-:W-:Y:S02]  /*40a0*/  IMAD.MOV R13, RZ, RZ, -R5 ;  /* 0x000000ffff0d7224 */ /* 0x000fe400078e0a05 */
[----:B------:R-:W-:Y:S01]  /*40b0*/  @!P6 IMAD.MOV R21, RZ, RZ, -R21 ;  /* 0x000000ffff15e224 */ /* 0x000fe200078e0a15 */
[----:B------:R-:W4:Y:S01]  /*40c0*/  LDL.LU R5, [R1+0xbcc] ;  /* 0x000bcc0001057983 */ /* 0x000f220000300800 */
[----:B------:R-:W-:-:S02]  /*40d0*/  @!P3 IMAD.MOV R22, RZ, RZ, -R22 ;  /* 0x000000ffff16b224 */ /* 0x000fc400078e0a16 */
[--C-:B------:R-:W-:Y:S02]  /*40e0*/  @!P0 IMAD.IADD R8, R8, 0x1, -R3.reuse ;  /* 0x0000000108088824 */ /* 0x100fe400078e0a03 */
[----:B------:R-:W-:Y:S01]  /*40f0*/  @!P5 IMAD.IADD R25, R25, 0x1, -R3 ;  /* 0x000000011919d824 */ /* 0x000fe200078e0a03 */
[----:B------:R-:W-:-:S13]  /*4100*/  ISETP.GT.U32.AND P5, PT, R3, R4, PT ;  /* 0x000000040300720c */ /* 0x000fda0003fa4070 */
[----:B------:R-:W-:Y:S01]  /*4110*/  @!P5 IMAD.IADD R4, R4, 0x1, -R3 ;  /* 0x000000010404d824 */ /* 0x000fe200078e0a03 */
[----:B------:R-:W-:-:S13]  /*4120*/  ISETP.GT.U32.AND P5, PT, R3, R6, PT ;  /* 0x000000060300720c */ /* 0x000fda0003fa4070 */
[----:B------:R-:W-:Y:S01]  /*4130*/  @!P5 IMAD.IADD R6, R6, 0x1, -R3 ;  /* 0x000000010606d824 */ /* 0x000fe200078e0a03 */
[----:B------:R-:W-:Y:S01]  /*4140*/  ISETP.GT.U32.AND P5, PT, R3, R7, PT ;  /* 0x000000070300720c */ /* 0x000fe20003fa4070 */
[----:B---3--:R-:W-:-:S05]  /*4150*/  @!P1 IMAD.MOV R18, RZ, RZ, -R18 ;  /* 0x000000ffff129224 */ /* 0x008fca00078e0a12 */
[----:B------:R0:W-:Y:S04]  /*4160*/  STL [R1+0xb74], R18 ;  /* 0x000b741201007387 */ /* 0x0001e80000100800 */
[----:B------:R1:W-:Y:S01]  /*4170*/  STL [R1+0xb78], R19 ;  /* 0x000b781301007387 */ /* 0x0003e20000100800 */
[----:B--2---:R-:W-:-:S05]  /*4180*/  @!P4 IMAD.MOV R20, RZ, RZ, -R20 ;  /* 0x000000ffff14c224 */ /* 0x004fca00078e0a14 */
[----:B------:R-:W-:Y:S01]  /*4190*/  STL [R1+0xb7c], R20 ;  /* 0x000b7c1401007387 */ /* 0x000fe20000100800 */
[----:B----4-:R-:W-:-:S03]  /*41a0*/  ISETP.GE.AND P0, PT, R28, RZ, PT ;  /* 0x000000ff1c00720c */ /* 0x010fc60003f06270 */
[----:B------:R-:W-:Y:S04]  /*41b0*/  STL [R1+0xb80], R21 ;  /* 0x000b801501007387 */ /* 0x000fe80000100800 */
[----:B------:R-:W-:Y:S04]  /*41c0*/  STL [R1+0xb84], R22 ;  /* 0x000b841601007387 */ /* 0x000fe80000100800 */
[----:B------:R-:W-:Y:S04]  /*41d0*/  STL [R1+0xb88], R23 ;  /* 0x000b881701007387 */ /* 0x000fe80000100800 */
[----:B------:R-:W2:Y:S01]  /*41e0*/  LDL.LU R28, [R1+0xe0] ;  /* 0x0000e000011c7983 */ /* 0x000ea20000300800 */
[----:B------:R-:W-:Y:S01]  /*41f0*/  ISETP.GT.U32.AND P1, PT, R3, R24, PT ;  /* 0x000000180300720c */ /* 0x000fe20003f24070 */
[----:B------:R-:W-:Y:S01]  /*4200*/  @!P5 IMAD.IADD R7, R7, 0x1, -R3 ;  /* 0x000000010707d824 */ /* 0x000fe200078e0a03 */
[----:B------:R-:W-:-:S02]  /*4210*/  ISETP.GT.U32.AND P2, PT, R3, R25, PT ;  /* 0x000000190300720c */ /* 0x000fc40003f44070 */
[C---:B------:R-:W-:Y:S02]  /*4220*/  ISETP.GT.U32.AND P4, PT, R3.reuse, R26, PT ;  /* 0x0000001a0300720c */ /* 0x040fe40003f84070 */
[C---:B------:R-:W-:Y:S02]  /*4230*/  ISETP.GT.U32.AND P5, PT, R3.reuse, R4, PT ;  /* 0x000000040300720c */ /* 0x040fe40003fa4070 */
[----:B------:R-:W-:Y:S02]  /*4240*/  ISETP.GT.U32.AND P3, PT, R3, R7, PT ;  /* 0x000000070300720c */ /* 0x000fe40003f64070 */
[----:B0-----:R-:W-:-:S03]  /*4250*/  IABS R18, R0 ;  /* 0x0000000000127213 */ /* 0x001fc60000000000 */
[--C-:B------:R-:W-:Y:S01]  /*4260*/  @!P1 IMAD.IADD R24, R24, 0x1, -R3.reuse ;  /* 0x0000000118189824 */ /* 0x100fe200078e0a03 */
[C---:B------:R-:W-:Y:S01]  /*4270*/  ISETP.GT.U32.AND P1, PT, R3.reuse, R9, PT ;  /* 0x000000090300720c */ /* 0x040fe20003f24070 */
[----:B------:R-:W-:Y:S01]  /*4280*/  IMAD R13, R3, R13, R18 ;  /* 0x0000000d030d7224 */ /* 0x000fe200078e0212 */
[----:B------:R-:W-:Y:S01]  /*4290*/  LOP3.LUT R18, R0, 0x58, RZ, 0xfc, !PT ;  /* 0x0000005800127812 */ /* 0x000fe200078efcff */
[--C-:B------:R-:W-:Y:S01]  /*42a0*/  @!P2 IMAD.IADD R25, R25, 0x1, -R3.reuse ;  /* 0x000000011919a824 */ /* 0x100fe200078e0a03 */
[C---:B------:R-:W-:Y:S01]  /*42b0*/  ISETP.GT.U32.AND P2, PT, R3.reuse, R10, PT ;  /* 0x0000000a0300720c */ /* 0x040fe20003f44070 */
[--C-:B------:R-:W-:Y:S01]  /*42c0*/  @!P4 IMAD.IADD R26, R26, 0x1, -R3.reuse ;  /* 0x000000011a1ac824 */ /* 0x100fe200078e0a03 */
[C---:B------:R-:W-:Y:S01]  /*42d0*/  ISETP.GT.U32.AND P6, PT, R3.reuse, R6, PT ;  /* 0x000000060300720c */ /* 0x040fe20003fc4070 */
[--C-:B------:R-:W-:Y:S01]  /*42e0*/  @!P5 IMAD.IADD R4, R4, 0x1, -R3.reuse ;  /* 0x000000010404d824 */ /* 0x100fe200078e0a03 */
[----:B------:R-:W-:Y:S01]  /*42f0*/  ISETP.GT.U32.AND P4, PT, R3, R13, PT ;  /* 0x0000000d0300720c */ /* 0x000fe20003f84070 */
[----:B------:R-:W-:Y:S01]  /*4300*/  @!P3 IMAD.IADD R7, R7, 0x1, -R3 ;  /* 0x000000010707b824 */ /* 0x000fe200078e0a03 */
[----:B------:R-:W-:-:S02]  /*4310*/  ISETP.GT.U32.AND P5, PT, R3, R11, PT ;  /* 0x0000000b0300720c */ /* 0x000fc40003fa4070 */
[----:B------:R-:W-:Y:S02]  /*4320*/  ISETP.GE.AND P3, PT, R18, RZ, PT ;  /* 0x000000ff1200720c */ /* 0x000fe40003f66270 */
[C---:B------:R-:W-:Y:S01]  /*4330*/  LOP3.LUT R18, R0.reuse, 0x48, RZ, 0xfc, !PT ;  /* 0x0000004800127812 */ /* 0x040fe200078efcff */
[--C-:B------:R-:W-:Y:S01]  /*4340*/  @!P1 IMAD.IADD R9, R9, 0x1, -R3.reuse ;  /* 0x0000000109099824 */ /* 0x100fe200078e0a03 */
[----:B-1----:R-:W-:Y:S02]  /*4350*/  LOP3.LUT R19, R0, 0x40, RZ, 0xfc, !PT ;  /* 0x0000004000137812 */ /* 0x002fe400078efcff */
[----:B------:R-:W-:Y:S02]  /*4360*/  ISETP.GE.AND P1, PT, R18, RZ, PT ;  /* 0x000000ff1200720c */ /* 0x000fe40003f26270 */
[----:B------:R-:W-:Y:S01]  /*4370*/  LOP3.LUT R18, R0, 0x38, RZ, 0xfc, !PT ;  /* 0x0000003800127812 */ /* 0x000fe200078efcff */
[--C-:B------:R-:W-:Y:S01]  /*4380*/  @!P2 IMAD.IADD R10, R10, 0x1, -R3.reuse ;  /* 0x000000010a0aa824 */ /* 0x100fe200078e0a03 */
[----:B------:R-:W-:Y:S01]  /*4390*/  ISETP.GE.AND P2, PT, R19, RZ, PT ;  /* 0x000000ff1300720c */ /* 0x000fe20003f46270 */
[--C-:B------:R-:W-:Y:S01]  /*43a0*/  @!P6 IMAD.IADD R6, R6, 0x1, -R3.reuse ;  /* 0x000000010606e824 */ /* 0x100fe200078e0a03 */
[----:B------:R-:W-:Y:S01]  /*43b0*/  ISETP.GT.U32.AND P6, PT, R3, R12, PT ;  /* 0x0000000c0300720c */ /* 0x000fe20003fc4070 */
[--C-:B------:R-:W-:Y:S01]  /*43c0*/  @!P4 IMAD.IADD R13, R13, 0x1, -R3.reuse ;  /* 0x000000010d0dc824 */ /* 0x100fe200078e0a03 */
[----:B------:R-:W-:Y:S01]  /*43d0*/  ISETP.GE.AND P4, PT, R18, RZ, PT ;  /* 0x000000ff1200720c */ /* 0x000fe20003f86270 */
[----:B------:R-:W-:Y:S01]  /*43e0*/  @!P5 IMAD.IADD R11, R11, 0x1, -R3 ;  /* 0x000000010b0bd824 */ /* 0x000fe200078e0a03 */
[----:B------:R-:W-:Y:S01]  /*43f0*/  ISETP.GE.AND P5, PT, R17, RZ, PT ;  /* 0x000000ff1100720c */ /* 0x000fe20003fa6270 */
[----:B------:R-:W-:Y:S01]  /*4400*/  @!P0 IMAD.MOV R25, RZ, RZ, -R25 ;  /* 0x000000ffff198224 */ /* 0x000fe200078e0a19 */
[C---:B------:R-:W-:Y:S01]  /*4410*/  ISETP.GT.U32.AND P0, PT, R3.reuse, R9, PT ;  /* 0x000000090300720c */ /* 0x040fe20003f04070 */
[----:B------:R-:W-:Y:S01]  /*4420*/  @!P1 IMAD.MOV R26, RZ, RZ, -R26 ;  /* 0x000000ffff1a9224 */ /* 0x000fe200078e0a1a */
[----:B------:R-:W-:Y:S01]  /*4430*/  ISETP.GT.U32.AND P1, PT, R3, R10, PT ;  /* 0x0000000a0300720c */ /* 0x000fe20003f24070 */
[----:B------:R-:W-:-:S02]  /*4440*/  @!P3 IMAD.MOV R24, RZ, RZ, -R24 ;  /* 0x000000ffff18b224 */ /* 0x000fc400078e0a18 */
[----:B------:R-:W-:Y:S02]  /*4450*/  @!P2 IMAD.MOV R4, RZ, RZ, -R4 ;  /* 0x000000ffff04a224 */ /* 0x000fe400078e0a04 */
[----:B------:R-:W-:Y:S01]  /*4460*/  @!P6 IMAD.IADD R12, R12, 0x1, -R3 ;  /* 0x000000010c0ce824 */ /* 0x000fe200078e0a03 */
[----:B------:R-:W-:Y:S01]  /*4470*/  STL [R1+0xb8c], R24 ;  /* 0x000b8c1801007387 */ /* 0x000fe20000100800 */
[----:B------:R-:W-:Y:S01]  /*4480*/  @!P4 IMAD.MOV R6, RZ, RZ, -R6 ;  /* 0x000000ffff06c224 */ /* 0x000fe200078e0a06 */
[----:B------:R-:W-:Y:S01]  /*4490*/  ISETP.GT.U32.AND P6, PT, R3, R11, PT ;  /* 0x0000000b0300720c */ /* 0x000fe20003fc4070 */
[----:B------:R-:W-:Y:S01]  /*44a0*/  @!P5 IMAD.MOV R7, RZ, RZ, -R7 ;  /* 0x000000ffff07d224 */ /* 0x000fe200078e0a07 */
[----:B------:R-:W-:Y:S04]  /*44b0*/  STL [R1+0xb90], R25 ;  /* 0x000b901901007387 */ /* 0x000fe80000100800 */
[----:B------:R-:W-:Y:S01]  /*44c0*/  STL [R1+0xb94], R26 ;  /* 0x000b941a01007387 */ /* 0x000fe20000100800 */
[----:B------:R-:W-:-:S03]  /*44d0*/  @!P0 IMAD.IADD R9, R9, 0x1, -R3 ;  /* 0x0000000109098824 */ /* 0x000fc600078e0a03 */
[----:B------:R-:W-:Y:S01]  /*44e0*/  STL [R1+0xb98], R4 ;  /* 0x000b980401007387 */ /* 0x000fe20000100800 */
[----:B------:R-:W-:-:S03]  /*44f0*/  ISETP.GE.AND P0, PT, R16, RZ, PT ;  /* 0x000000ff1000720c */ /* 0x000fc60003f06270 */
[----:B------:R-:W-:Y:S01]  /*4500*/  STL [R1+0xb9c], R6 ;  /* 0x000b9c0601007387 */ /* 0x000fe20000100800 */
[----:B------:R-:W-:-:S03]  /*4510*/  @!P1 IMAD.IADD R10, R10, 0x1, -R3 ;  /* 0x000000010a0a9824 */ /* 0x000fc600078e0a03 */
[----:B------:R-:W-:Y:S01]  /*4520*/  STL [R1+0xba0], R7 ;  /* 0x000ba00701007387 */ /* 0x000fe20000100800 */
[----:B------:R-:W-:Y:S01]  /*4530*/  ISETP.GE.AND P1, PT, R15, RZ, PT ;  /* 0x000000ff0f00720c */ /* 0x000fe20003f26270 */
[----:B------:R-:W-:Y:S01]  /*4540*/  @!P6 IMAD.IADD R11, R11, 0x1, -R3 ;  /* 0x000000010b0be824 */ /* 0x000fe200078e0a03 */
[----:B------:R-:W-:Y:S01]  /*4550*/  ISETP.GE.AND P6, PT, R2, RZ, PT ;  /* 0x000000ff0200720c */ /* 0x000fe20003fc6270 */
[----:B--2---:R-:W-:-:S05]  /*4560*/  IMAD.IADD R29, R29, 0x1, R28 ;  /* 0x000000011d1d7824 */ /* 0x004fca00078e021c */
[----:B------:R-:W-:Y:S04]  /*4570*/  STL [R1+0x780], R29 ;  /* 0x0007801d01007387 */ /* 0x000fe80000100800 */
[----:B------:R-:W-:Y:S04]  /*4580*/  STL [R1+0xaa4], R29 ;  /* 0x000aa41d01007387 */ /* 0x000fe80000100800 */
[----:B------:R-:W2:Y:S04]  /*4590*/  LDL.LU R16, [R1+0x18] ;  /* 0x0000180001107983 */ /* 0x000ea80000300800 */
[----:B------:R-:W3:Y:S04]  /*45a0*/  LDL.LU R15, [R1+0x14] ;  /* 0x00001400010f7983 */ /* 0x000ee80000300800 */
[----:B------:R-:W4:Y:S01]  /*45b0*/  LDL.LU R2, [R1+0x4c] ;  /* 0x00004c0001027983 */ /* 0x000f220000300800 */
[----:B------:R-:W-:-:S02]  /*45c0*/  ISETP.GT.U32.AND P3, PT, R3, R8, PT ;  /* 0x000000080300720c */ /* 0x000fc40003f64070 */
[C---:B------:R-:W-:Y:S02]  /*45d0*/  ISETP.GT.U32.AND P2, PT, R3.reuse, R13, PT ;  /* 0x0000000d0300720c */ /* 0x040fe40003f44070 */
[----:B------:R-:W-:Y:S02]  /*45e0*/  ISETP.GT.U32.AND P4, PT, R3, R12, PT ;  /* 0x0000000c0300720c */ /* 0x000fe40003f84070 */
[----:B------:R-:W-:-:S07]  /*45f0*/  ISETP.GE.AND P5, PT, R0, RZ, PT ;  /* 0x000000ff0000720c */ /* 0x000fce0003fa6270 */
[--C-:B------:R-:W-:Y:S01]  /*4600*/  @!P3 IMAD.IADD R8, R8, 0x1, -R3.reuse ;  /* 0x000000010808b824 */ /* 0x100fe200078e0a03 */
[----:B------:R-:W-:Y:S01]  /*4610*/  ISETP.GE.AND P3, PT, R27, RZ, PT ;  /* 0x000000ff1b00720c */ /* 0x000fe20003f66270 */
[--C-:B------:R-:W-:Y:S01]  /*4620*/  @!P2 IMAD.IADD R13, R13, 0x1, -R3.reuse ;  /* 0x000000010d0da824 */ /* 0x100fe200078e0a03 */
[----:B------:R-:W-:Y:S01]  /*4630*/  ISETP.GE.AND P2, PT, R14, RZ, PT ;  /* 0x000000ff0e00720c */ /* 0x000fe20003f46270 */
[----:B------:R-:W-:Y:S01]  /*4640*/  @!P4 IMAD.IADD R12, R12, 0x1, -R3 ;  /* 0x000000010c0cc824 */ /* 0x000fe200078e0a03 */
[----:B------:R-:W-:Y:S01]  /*4650*/  ISETP.NE.AND P4, PT, R5, RZ, PT ;  /* 0x000000ff0500720c */ /* 0x000fe20003f85270 */
[----:B------:R-:W-:Y:S01]  /*4660*/  @!P0 IMAD.MOV R9, RZ, RZ, -R9 ;  /* 0x000000ffff098224 */ /* 0x000fe200078e0a09 */
[----:B------:R-:W4:Y:S01]  /*4670*/  LDL.LU R14, [R1+0x50] ;  /* 0x00005000010e7983 */ /* 0x000f220000300800 */
[----:B------:R-:W-:Y:S01]  /*4680*/  LOP3.LUT R5, RZ, R5, RZ, 0x33, !PT ;  /* 0x00000005ff057212 */ /* 0x000fe200078e33ff */
[----:B------:R-:W-:Y:S02]  /*4690*/  @!P1 IMAD.MOV R10, RZ, RZ, -R10 ;  /* 0x000000ffff0a9224 */ /* 0x000fe400078e0a0a */
[----:B------:R-:W4:Y:S03]  /*46a0*/  LDL.LU R27, [R1+0x5c] ;  /* 0x00005c00011b7983 */ /* 0x000f260000300800 */
[----:B------:R-:W-:Y:S01]  /*46b0*/  @!P3 IMAD.MOV R8, RZ, RZ, -R8 ;  /* 0x000000ffff08b224 */ /* 0x000fe200078e0a08 */
[----:B------:R-:W4:Y:S01]  /*46c0*/  LDL.LU R28, [R1+0x68] ;  /* 0x00006800011c7983 */ /* 0x000f220000300800 */
[----:B------:R-:W-:-:S02]  /*46d0*/  @!P5 IMAD.MOV R13, RZ, RZ, -R13 ;  /* 0x000000ffff0dd224 */ /* 0x000fc400078e0a0d */
[----:B------:R-:W-:Y:S01]  /*46e0*/  @!P2 IMAD.MOV R11, RZ, RZ, -R11 ;  /* 0x000000ffff0ba224 */ /* 0x000fe200078e0a0b */
[----:B------:R-:W-:Y:S01]  /*46f0*/  STL [R1+0xba4], R8 ;  /* 0x000ba40801007387 */ /* 0x000fe20000100800 */
[----:B------:R-:W-:-:S03]  /*4700*/  @!P6 IMAD.MOV R12, RZ, RZ, -R12 ;  /* 0x000000ffff0ce224 */ /* 0x000fc600078e0a0c */
[----:B------:R-:W-:Y:S04]  /*4710*/  STL [R1+0xba8], R9 ;  /* 0x000ba80901007387 */ /* 0x000fe80000100800 */
[----:B------:R-:W-:Y:S04]  /*4720*/  STL [R1+0xbac], R10 ;  /* 0x000bac0a01007387 */ /* 0x000fe80000100800 */
[----:B------:R-:W-:Y:S04]  /*4730*/  STL [R1+0xbb0], R13 ;  /* 0x000bb00d01007387 */ /* 0x000fe80000100800 */
[----:B------:R-:W-:Y:S04]  /*4740*/  STL [R1+0xbb4], R11 ;  /* 0x000bb40b01007387 */ /* 0x000fe80000100800 */
[----:B------:R-:W-:Y:S01]  /*4750*/  STL [R1+0xbb8], R12 ;  /* 0x000bb80c01007387 */ /* 0x000fe20000100800 */
[----:B--2---:R-:W-:-:S02]  /*4760*/  SEL R0, R5, R16, !P4 ;  /* 0x0000001005007207 */ /* 0x004fc40006000000 */
[----:B---3--:R-:W-:-:S03]  /*4770*/  SEL R3, R5, R15, !P4 ;  /* 0x0000000f05037207 */ /* 0x008fc60006000000 */
[----:B------:R-:W-:Y:S04]  /*4780*/  STL [R1+0xbbc], R0 ;  /* 0x000bbc0001007387 */ /* 0x000fe80000100800 */
[----:B------:R4:W-:Y:S02]  /*4790*/  STL [R1+0xbc0], R3 ;  /* 0x000bc00301007387 */ /* 0x0009e40000100800 */
[----:B----4-:R-:W-:-:S05]  /*47a0*/  SEL R3, R5, R2, !P4 ;  /* 0x0000000205037207 */ /* 0x010fca0006000000 */
[----:B------:R0:W-:Y:S04]  /*47b0*/  STL [R1+0x4], R3 ;  /* 0x0000040301007387 */ /* 0x0001e80000100800 */
[----:B0-----:R-:W2:Y:S01]  /*47c0*/  LDL.LU R3, [R1+0xd4] ;  /* 0x0000d40001037983 */ /* 0x001ea20000300800 */
[C---:B------:R-:W-:Y:S02]  /*47d0*/  SEL R2, R5.reuse, R14, !P4 ;  /* 0x0000000e05027207 */ /* 0x040fe40006000000 */
[----:B------:R-:W-:-:S03]  /*47e0*/  SEL R0, R5, R27, !P4 ;  /* 0x0000001b05007207 */ /* 0x000fc60006000000 */
[----:B------:R-:W-:Y:S04]  /*47f0*/  STL [R1+0x14], R2 ;  /* 0x0000140201007387 */ /* 0x000fe80000100800 */
[----:B--2---:R0:W-:Y:S04]  /*4800*/  STL [R1+0xbc4], R3 ;  /* 0x000bc40301007387 */ /* 0x0041e80000100800 */
[----:B------:R-:W-:Y:S04]  /*4810*/  STL [R1+0x30], R0 ;  /* 0x0000300001007387 */ /* 0x000fe80000100800 */
[----:B0-----:R-:W2:Y:S01]  /*4820*/  LDL.LU R3, [R1+0xd0] ;  /* 0x0000d00001037983 */ /* 0x001ea20000300800 */
[----:B------:R-:W-:-:S03]  /*4830*/  SEL R2, R5, R28, !P4 ;  /* 0x0000001c05027207 */ /* 0x000fc60006000000 */
[----:B--2---:R0:W-:Y:S04]  /*4840*/  STL [R1+0xbc8], R3 ;  /* 0x000bc80301007387 */ /* 0x0041e80000100800 */
[----:B0-----:R-:W2:Y:S04]  /*4850*/  LDL.LU R3, [R1+0x6c] ;  /* 0x00006c0001037983 */ /* 0x001ea80000300800 */
[----:B------:R-:W3:Y:S04]  /*4860*/  LDL.LU R0, [R1+0xd8] ;  /* 0x0000d80001007983 */ /* 0x000ee80000300800 */
[----:B------:R-:W4:Y:S04]  /*4870*/  LDL.LU R29, [R1+0xdc] ;  /* 0x0000dc00011d7983 */ /* 0x000f280000300800 */
[----:B------:R-:W3:Y:S04]  /*4880*/  LDL.LU R12, [R1+0xcc] ;  /* 0x0000cc00010c7983 */ /* 0x000ee80000300800 */
[----:B------:R-:W3:Y:S04]  /*4890*/  LDL.LU R11, [R1+0x74] ;  /* 0x00007400010b7983 */ /* 0x000ee80000300800 */
[----:B------:R0:W-:Y:S04]  /*48a0*/  STL [R1+0x44], R2 ;  /* 0x0000440201007387 */ /* 0x0001e80000100800 */
[----:B------:R-:W3:Y:S04]  /*48b0*/  LDL.LU R13, [R1+0x7c] ;  /* 0x00007c00010d7983 */ /* 0x000ee80000300800 */
        /* <DEDUP_REMOVED lines=18> */
[----:B0-----:R-:W3:Y:S04]  /*49e0*/  LDL.LU R2, [R1+0x28] ;  /* 0x0000280001027983 */ /* 0x001ee80000300800 */
[----:B------:R-:W3:Y:S04]  /*49f0*/  LDL.LU R14, [R1+0x24] ;  /* 0x00002400010e7983 */ /* 0x000ee80000300800 */
[----:B------:R-:W3:Y:S04]  /*4a00*/  LDL.LU R27, [R1+0x20] ;  /* 0x00002000011b7983 */ /* 0x000ee80000300800 */
[----:B------:R-:W3:Y:S01]  /*4a10*/  LDL.LU R28, [R1] ;  /* 0x00000000011c7983 */ /* 0x000ee20000300800 */
[----:B--2---:R-:W-:-:S05]  /*4a20*/  SEL R3, R5, R3, !P4 ;  /* 0x0000000305037207 */ /* 0x004fca0006000000 */
[----:B------:R0:W-:Y:S04]  /*4a30*/  STL [R1+0x4c], R3 ;  /* 0x00004c0301007387 */ /* 0x0001e80000100800 */
[----:B0-----:R-:W2:Y:S02]  /*4a40*/  LDL.LU R3, [R1+0xbc8] ;  /* 0x000bc80001037983 */ /* 0x001ea40000300800 */
[----:B--2---:R-:W-:-:S05]  /*4a50*/  SEL R3, R5, R3, !P4 ;  /* 0x0000000305037207 */ /* 0x004fca0006000000 */
[----:B------:R0:W-:Y:S04]  /*4a60*/  STL [R1+0x50], R3 ;  /* 0x0000500301007387 */ /* 0x0001e80000100800 */
[----:B0-----:R-:W2:Y:S01]  /*4a70*/  LDL.LU R3, [R1+0xbc4] ;  /* 0x000bc40001037983 */ /* 0x001ea20000300800 */
[C---:B---3--:R-:W-:Y:S02]  /*4a80*/  SEL R0, R5.reuse, R0, !P4 ;  /* 0x0000000005007207 */ /* 0x048fe40006000000 */
[C---:B----4-:R-:W-:Y:S02]  /*4a90*/  SEL R29, R5.reuse, R29, !P4 ;  /* 0x0000001d051d7207 */ /* 0x050fe40006000000 */
[C---:B------:R-:W-:Y:S02]  /*4aa0*/  SEL R12, R5.reuse, R12, !P4 ;  /* 0x0000000c050c7207 */ /* 0x040fe40006000000 */
[----:B------:R-:W-:-:S02]  /*4ab0*/  SEL R11, R5, R11, !P4 ;  /* 0x0000000b050b7207 */ /* 0x000fc40006000000 */
[C---:B------:R-:W-:Y:S02]  /*4ac0*/  SEL R13, R5.reuse, R13, !P4 ;  /* 0x0000000d050d7207 */ /* 0x040fe40006000000 */
[C---:B------:R-:W-:Y:S02]  /*4ad0*/  SEL R10, R5.reuse, R10, !P4 ;  /* 0x0000000a050a7207 */ /* 0x040fe40006000000 */
[C---:B------:R-:W-:Y:S02]  /*4ae0*/  SEL R9, R5.reuse, R9, !P4 ;  /* 0x0000000905097207 */ /* 0x040fe40006000000 */
[C---:B------:R-:W-:Y:S02]  /*4af0*/  SEL R8, R5.reuse, R8, !P4 ;  /* 0x0000000805087207 */ /* 0x040fe40006000000 */
        /* <DEDUP_REMOVED lines=19> */
[----:B--2---:R-:W-:-:S05]  /*4c30*/  SEL R3, R5, R3, !P4 ;  /* 0x0000000305037207 */ /* 0x004fca0006000000 */
[----:B------:R0:W-:Y:S04]  /*4c40*/  STL [R1+0x54], R3 ;  /* 0x0000540301007387 */ /* 0x0001e80000100800 */
[----:B0-----:R-:W2:Y:S04]  /*4c50*/  LDL.LU R3, [R1+0xbc0] ;  /* 0x000bc00001037983 */ /* 0x001ea80000300800 */
[----:B------:R0:W-:Y:S04]  /*4c60*/  STL [R1+0x5c], R0 ;  /* 0x00005c0001007387 */ /* 0x0001e80000100800 */
[----:B0-----:R-:W3:Y:S04]  /*4c70*/  LDL.LU R0, [R1+0xbbc] ;  /* 0x000bbc0001007983 */ /* 0x001ee80000300800 */
[----:B------:R0:W-:Y:S04]  /*4c80*/  STL [R1+0x60], R29 ;  /* 0x0000601d01007387 */ /* 0x0001e80000100800 */
[----:B0-----:R-:W4:Y:S04]  /*4c90*/  LDL.LU R29, [R1+0x38] ;  /* 0x00003800011d7983 */ /* 0x001f280000300800 */
[----:B------:R0:W-:Y:S04]  /*4ca0*/  STL [R1+0x68], R12 ;  /* 0x0000680c01007387 */ /* 0x0001e80000100800 */
[----:B0-----:R-:W2:Y:S04]  /*4cb0*/  LDL.LU R12, [R1+0xbb8] ;  /* 0x000bb800010c7983 */ /* 0x001ea80000300800 */
        /* <DEDUP_REMOVED lines=47> */
[----:B0-----:R-:W3:Y:S01]  /*4fb0*/  LDL.LU R28, [R1+0xb58] ;  /* 0x000b5800011c7983 */ /* 0x001ee20000300800 */
[----:B--2---:R-:W-:-:S02]  /*4fc0*/  SEL R27, R5, R27, !P4 ;  /* 0x0000001b051b7207 */ /* 0x004fc40006000000 */
[----:B---3--:R-:W-:-:S05]  /*4fd0*/  SEL R28, R5, R28, !P4 ;  /* 0x0000001c051c7207 */ /* 0x008fca0006000000 */
[----:B------:R0:W-:Y:S04]  /*4fe0*/  STL [R1+0x58], R28 ;  /* 0x0000581c01007387 */ /* 0x0001e80000100800 */
[----:B0-----:R-:W2:Y:S04]  /*4ff0*/  LDL.LU R28, [R1+0x48] ;  /* 0x00004800011c7983 */ /* 0x001ea80000300800 */
[----:B------:R0:W-:Y:S04]  /*5000*/  STL [R1+0x40], R27 ;  /* 0x0000401b01007387 */ /* 0x0001e80000100800 */
[----:B0-----:R-:W3:Y:S01]  /*5010*/  LDL.LU R27, [R1+0x3c] ;  /* 0x00003c00011b7983 */ /* 0x001ee20000300800 */
[----:B------:R-:W-:-:S05]  /*5020*/  SEL R14, R5, R14, !P4 ;  /* 0x0000000e050e7207 */ /* 0x000fca0006000000 */
[----:B------:R3:W-:Y:S01]  /*5030*/  STL [R1+0x2c], R14 ;  /* 0x00002c0e01007387 */ /* 0x0007e20000100800 */
[C---:B------:R-:W-:Y:S02]  /*5040*/  SEL R22, R5.reuse, R22, !P4 ;  /* 0x0000001605167207 */ /* 0x040fe40006000000 */
[C---:B------:R-:W-:Y:S02]  /*5050*/  SEL R23, R5.reuse, R23, !P4 ;  /* 0x0000001705177207 */ /* 0x040fe40006000000 */
[C---:B------:R-:W-:Y:S02]  /*5060*/  SEL R24, R5.reuse, R24, !P4 ;  /* 0x0000001805187207 */ /* 0x040fe40006000000 */
[C---:B------:R-:W-:Y:S02]  /*5070*/  SEL R25, R5.reuse, R25, !P4 ;  /* 0x0000001905197207 */ /* 0x040fe40006000000 */
[C---:B---3--:R-:W-:Y:S02]  /*5080*/  SEL R14, R5.reuse, R27, !P4 ;  /* 0x0000001b050e7207 */ /* 0x048fe40006000000 */
[----:B--2---:R-:W-:-:S03]  /*5090*/  SEL R27, R5, R28, !P4 ;  /* 0x0000001c051b7207 */ /* 0x004fc60006000000 */
[----:B------:R4:W-:Y:S01]  /*50a0*/  STL [R1+0x28], R14 ;  /* 0x0000280e01007387 */ /* 0x0009e20000100800 */
[----:B------:R-:W-:-:S03]  /*50b0*/  SEL R28, R5, R2, !P4 ;  /* 0x00000002051c7207 */ /* 0x000fc60006000000 */
[----:B------:R0:W-:Y:S04]  /*50c0*/  STL [R1+0x24], R27 ;  /* 0x0000241b01007387 */ /* 0x0001e80000100800 */
[----:B------:R-:W2:Y:S01]  /*50d0*/  LDL.LU R2, [R1+0xb54] ;  /* 0x000b540001027983 */ /* 0x000ea20000300800 */
[C---:B----4-:R-:W-:Y:S02]  /*50e0*/  SEL R14, R5.reuse, R29, !P4 ;  /* 0x0000001d050e7207 */ /* 0x050fe40006000000 */
[----:B0-----:R-:W-:-:S03]  /*50f0*/  SEL R27, R5, R15, !P4 ;  /* 0x0000000f051b7207 */ /* 0x001fc60006000000 */
[----:B------:R0:W-:Y:S01]  /*5100*/  STL [R1+0x20], R14 ;  /* 0x0000200e01007387 */ /* 0x0001e20000100800 */
[----:B------:R-:W-:-:S03]  /*5110*/  SEL R15, R5, R17, !P4 ;  /* 0x00000011050f7207 */ /* 0x000fc60006000000 */
[----:B------:R1:W-:Y:S01]  /*5120*/  STL [R1+0x1c], R28 ;  /* 0x00001c1c01007387 */ /* 0x0003e20000100800 */
[----:B0-----:R-:W-:-:S03]  /*5130*/  SEL R14, R5, R16, !P4 ;  /* 0x00000010050e7207 */ /* 0x001fc60006000000 */
[----:B------:R-:W-:Y:S01]  /*5140*/  STL [R1+0x18], R27 ;  /* 0x0000181b01007387 */ /* 0x000fe20000100800 */
[----:B------:R-:W-:-:S03]  /*5150*/  SEL R16, R5, R18, !P4 ;  /* 0x0000001205107207 */ /* 0x000fc60006000000 */
[----:B------:R0:W-:Y:S01]  /*5160*/  STL [R1+0x10], R14 ;  /* 0x0000100e01007387 */ /* 0x0001e20000100800 */
[C---:B------:R-:W-:Y:S02]  /*5170*/  SEL R29, R5.reuse, R19, !P4 ;  /* 0x00000013051d7207 */ /* 0x040fe40006000000 */
[C---:B-1----:R-:W-:Y:S01]  /*5180*/  SEL R28, R5.reuse, R20, !P4 ;  /* 0x00000014051c7207 */ /* 0x042fe20006000000 */
[----:B0-----:R-:W3:Y:S04]  /*5190*/  LDL.LU R14, [R1+0x30] ;  /* 0x00003000010e7983 */ /* 0x001ee80000300800 */
[----:B------:R0:W-:Y:S01]  /*51a0*/  STL [R1+0xc], R15 ;  /* 0x00000c0f01007387 */ /* 0x0001e20000100800 */
[----:B------:R-:W-:-:S03]  /*51b0*/  SEL R27, R5, R21, !P4 ;  /* 0x00000015051b7207 */ /* 0x000fc60006000000 */
[----:B0-----:R-:W4:Y:S04]  /*51c0*/  LDL.LU R15, [R1+0x44] ;  /* 0x00004400010f7983 */ /* 0x001f280000300800 */
[----:B------:R0:W-:Y:S04]  /*51d0*/  STL [R1+0x8], R16 ;  /* 0x0000081001007387 */ /* 0x0001e80000100800 */
[----:B0-----:R-:W4:Y:S04]  /*51e0*/  LDL.LU R16, [R1+0x4c] ;  /* 0x00004c0001107983 */ /* 0x001f280000300800 */
[----:B------:R-:W4:Y:S04]  /*51f0*/  LDL.LU R17, [R1+0x50] ;  /* 0x0000500001117983 */ /* 0x000f280000300800 */
[----:B------:R-:W4:Y:S04]  /*5200*/  LDL.LU R18, [R1+0x54] ;  /* 0x0000540001127983 */ /* 0x000f280000300800 */
[----:B------:R-:W4:Y:S04]  /*5210*/  LDL.LU R19, [R1+0x5c] ;  /* 0x00005c0001137983 */ /* 0x000f280000300800 */
[----:B------:R0:W-:Y:S04]  /*5220*/  STL [R1+0xad8], R29 ;  /* 0x000ad81d01007387 */ /* 0x0001e80000100800 */
[----:B0-----:R-:W4:Y:S04]  /*5230*/  LDL.LU R29, [R1+0x7c] ;  /* 0x00007c00011d7983 */ /* 0x001f280000300800 */
[----:B------:R-:W4:Y:S04]  /*5240*/  LDL.LU R20, [R1+0x60] ;  /* 0x0000600001147983 */ /* 0x000f280000300800 */
[----:B------:R0:W-:Y:S04]  /*5250*/  STL [R1+0xadc], R28 ;  /* 0x000adc1c01007387 */ /* 0x0001e80000100800 */
[----:B0-----:R-:W4:Y:S04]  /*5260*/  LDL.LU R28, [R1+0x74] ;  /* 0x00007400011c7983 */ /* 0x001f280000300800 */
        /* <DEDUP_REMOVED lines=9> */
[----:B0-----:R-:W4:Y:S01]  /*5300*/  LDL.LU R25, [R1+0x4] ;  /* 0x0000040001197983 */ /* 0x001f220000300800 */
[----:B------:R-:W-:-:S02]  /*5310*/  SEL R26, R5, R26, !P4 ;  /* 0x0000001a051a7207 */ /* 0x000fc40006000000 */
[C---:B------:R-:W-:Y:S02]  /*5320*/  SEL R4, R5.reuse, R4, !P4 ;  /* 0x0000000405047207 */ /* 0x040fe40006000000 */
[C---:B------:R-:W-:Y:S02]  /*5330*/  SEL R6, R5.reuse, R6, !P4 ;  /* 0x0000000605067207 */ /* 0x040fe40006000000 */
[C---:B------:R-:W-:Y:S01]  /*5340*/  SEL R7, R5.reuse, R7, !P4 ;  /* 0x0000000705077207 */ /* 0x040fe20006000000 */
[----:B------:R-:W-:Y:S01]  /*5350*/  STL [R1+0xaf4], R26 ;  /* 0x000af41a01007387 */ /* 0x000fe20000100800 */
[C---:B------:R-:W-:Y:S02]  /*5360*/  SEL R8, R5.reuse, R8, !P4 ;  /* 0x0000000805087207 */ /* 0x040fe40006000000 */
[C---:B------:R-:W-:Y:S01]  /*5370*/  SEL R9, R5.reuse, R9, !P4 ;  /* 0x0000000905097207 */ /* 0x040fe20006000000 */
[----:B------:R-:W-:Y:S01]  /*5380*/  STL [R1+0xaf8], R4 ;  /* 0x000af80401007387 */ /* 0x000fe20000100800 */
[----:B------:R-:W-:-:S02]  /*5390*/  SEL R10, R5, R10, !P4 ;  /* 0x0000000a050a7207 */ /* 0x000fc40006000000 */
[C---:B------:R-:W-:Y:S01]  /*53a0*/  SEL R11, R5.reuse, R11, !P4 ;  /* 0x0000000b050b7207 */ /* 0x040fe20006000000 */
[----:B------:R-:W-:Y:S01]  /*53b0*/  STL [R1+0xafc], R6 ;  /* 0x000afc0601007387 */ /* 0x000fe20000100800 */
[C---:B------:R-:W-:Y:S02]  /*53c0*/  SEL R12, R5.reuse, R12, !P4 ;  /* 0x0000000c050c7207 */ /* 0x040fe40006000000 */
[----:B------:R-:W-:Y:S01]  /*53d0*/  SEL R21, R5, R13, !P4 ;  /* 0x0000000d05157207 */ /* 0x000fe20006000000 */
[----:B------:R-:W-:Y:S01]  /*53e0*/  STL [R1+0xb00], R7 ;  /* 0x000b000701007387 */ /* 0x000fe20000100800 */
[----:B------:R-:W-:-:S03]  /*53f0*/  IMAD R0, R0, UR6, RZ ;  /* 0x0000000600007c24 */ /* 0x000fc6000f8e02ff */
[----:B------:R-:W-:Y:S01]  /*5400*/  STL [R1+0xb04], R8 ;  /* 0x000b040801007387 */ /* 0x000fe20000100800 */
[----:B------:R-:W-:-:S03]  /*5410*/  IMAD R3, R3, UR6, RZ ;  /* 0x0000000603037c24 */ /* 0x000fc6000f8e02ff */
[----:B------:R-:W-:Y:S04]  /*5420*/  STL [R1+0xb08], R9 ;  /* 0x000b080901007387 */ /* 0x000fe80000100800 */
[----:B------:R-:W-:Y:S04]  /*5430*/  STL [R1+0xb0c], R10 ;  /* 0x000b0c0a01007387 */ /* 0x000fe80000100800 */
[----:B------:R-:W-:Y:S04]  /*5440*/  STL [R1+0xb10], R11 ;  /* 0x000b100b01007387 */ /* 0x000fe80000100800 */
[----:B------:R-:W-:Y:S04]  /*5450*/  STL [R1+0xb14], R12 ;  /* 0x000b140c01007387 */ /* 0x000fe80000100800 */
[----:B------:R-:W-:Y:S01]  /*5460*/  STL [R1+0xb18], R21 ;  /* 0x000b181501007387 */ /* 0x000fe20000100800 */
[----:B--2---:R-:W-:-:S05]  /*5470*/  IMAD R2, R2, UR10, RZ ;  /* 0x0000000a02027c24 */ /* 0x004fca000f8e02ff */
[----:B------:R-:W-:Y:S04]  /*5480*/  STL [R1+0xb1c], R2 ;  /* 0x000b1c0201007387 */ /* 0x000fe80000100800 */
[----:B------:R-:W-:Y:S04]  /*5490*/  STL [R1+0xb20], R0 ;  /* 0x000b200001007387 */ /* 0x000fe80000100800 */
[----:B------:R0:W-:Y:S01]  /*54a0*/  STL [R1+0xb24], R3 ;  /* 0x000b240301007387 */ /* 0x0001e20000100800 */
[----:B---3--:R-:W-:Y:S02]  /*54b0*/  IMAD R14, R14, UR6, RZ ;  /* 0x000000060e0e7c24 */ /* 0x008fe4000f8e02ff */
[----:B----4-:R-:W-:-:S02]  /*54c0*/  IMAD R15, R15, UR6, RZ ;  /* 0x000000060f0f7c24 */ /* 0x010fc4000f8e02ff */
[----:B------:R-:W-:Y:S02]  /*54d0*/  IMAD R16, R16, UR6, RZ ;  /* 0x0000000610107c24 */ /* 0x000fe4000f8e02ff */
[----:B------:R-:W-:Y:S02]  /*54e0*/  IMAD R17, R17, UR6, RZ ;  /* 0x0000000611117c24 */ /* 0x000fe4000f8e02ff */
[----:B------:R-:W-:Y:S02]  /*54f0*/  IMAD R18, R18, UR6, RZ ;  /* 0x0000000612127c24 */ /* 0x000fe4000f8e02ff */
[----:B------:R-:W-:Y:S02]  /*5500*/  IMAD R19, R19, UR6, RZ ;  /* 0x0000000613137c24 */ /* 0x000fe4000f8e02ff */
[----:B------:R-:W-:Y:S02]  /*5510*/  IMAD R20, R20, UR6, RZ ;  /* 0x0000000614147c24 */ /* 0x000fe4000f8e02ff */
[----:B0-----:R-:W-:-:S02]  /*5520*/  IMAD R3, R27, UR6, RZ ;  /* 0x000000061b037c24 */ /* 0x001fc4000f8e02ff */
[----:B------:R-:W-:Y:S02]  /*5530*/  IMAD R0, R22, UR6, RZ ;  /* 0x0000000616007c24 */ /* 0x000fe4000f8e02ff */
[----:B------:R-:W-:Y:S02]  /*5540*/  IMAD R2, R23, UR6, RZ ;  /* 0x0000000617027c24 */ /* 0x000fe4000f8e02ff */
[----:B------:R-:W-:Y:S02]  /*5550*/  IMAD R13, R24, UR6, RZ ;  /* 0x00000006180d7c24 */ /* 0x000fe4000f8e02ff */
[----:B------:R-:W-:-:S05]  /*5560*/  IMAD R5, R25, UR6, RZ ;  /* 0x0000000619057c24 */ /* 0x000fca000f8e02ff */
[----:B------:R-:W-:Y:S04]  /*5570*/  STL [R1+0xb28], R5 ;  /* 0x000b280501007387 */ /* 0x000fe80000100800 */
[----:B------:R-:W-:Y:S04]  /*5580*/  STL [R1+0xb2c], R13 ;  /* 0x000b2c0d01007387 */ /* 0x000fe80000100800 */
[----:B------:R-:W-:Y:S04]  /*5590*/  STL [R1+0xb30], R14 ;  /* 0x000b300e01007387 */ /* 0x000fe80000100800 */
[----:B------:R-:W-:Y:S04]  /*55a0*/  STL [R1+0xb34], R15 ;  /* 0x000b340f01007387 */ /* 0x000fe80000100800 */
[----:B------:R-:W-:Y:S04]  /*55b0*/  STL [R1+0xb38], R16 ;  /* 0x000b381001007387 */ /* 0x000fe80000100800 */
[----:B------:R-:W-:Y:S04]  /*55c0*/  STL [R1+0xb3c], R17 ;  /* 0x000b3c1101007387 */ /* 0x000fe80000100800 */
[----:B------:R-:W-:Y:S04]  /*55d0*/  STL [R1+0xb40], R18 ;  /* 0x000b401201007387 */ /* 0x000fe80000100800 */
[----:B------:R-:W-:Y:S04]  /*55e0*/  STL [R1+0xb44], R19 ;  /* 0x000b441301007387 */ /* 0x000fe80000100800 */
[----:B------:R0:W-:Y:S04]  /*55f0*/  STL [R1+0xb48], R20 ;  /* 0x000b481401007387 */ /* 0x0001e80000100800 */
[----:B------:R1:W-:Y:S04]  /*5600*/  STL [R1+0x4], R2 ;  /* 0x0000040201007387 */ /* 0x0003e80000100800 */
[----:B------:R2:W-:Y:S04]  /*5610*/  STL [R1+0x14], R0 ;  /* 0x0000140001007387 */ /* 0x0005e80000100800 */
[----:B------:R-:W-:Y:S04]  /*5620*/  STL [R1+0x30], R3 ;  /* 0x0000300301007387 */ /* 0x000fe80000100800 */
[----:B0-----:R-:W3:Y:S01]  /*5630*/  LDL.LU R20, [R1+0x8c] ;  /* 0x00008c0001147983 */ /* 0x001ee20000300800 */
[----:B-1----:R-:W-:-:S02]  /*5640*/  IMAD R2, R28, UR6, RZ ;  /* 0x000000061c027c24 */ /* 0x002fc4000f8e02ff */
[----:B--2---:R-:W-:-:S03]  /*5650*/  IMAD R0, R29, UR6, RZ ;  /* 0x000000061d007c24 */ /* 0x004fc6000f8e02ff */
[----:B------:R-:W-:Y:S04]  /*5660*/  STL [R1+0x34], R2 ;  /* 0x0000340201007387 */ /* 0x000fe80000100800 */
[----:B---3--:R0:W-:Y:S04]  /*5670*/  STL [R1+0xb4c], R20 ;  /* 0x000b4c1401007387 */ /* 0x0081e80000100800 */
[----:B------:R-:W-:Y:S04]  /*5680*/  STL [R1+0x38], R0 ;  /* 0x0000380001007387 */ /* 0x000fe80000100800 */
[----:B0-----:R-:W2:Y:S04]  /*5690*/  LDL.LU R20, [R1+0x88] ;  /* 0x0000880001147983 */ /* 0x001ea80000300800 */
[----:B--2---:R0:W-:Y:S04]  /*56a0*/  STL [R1+0xb50], R20 ;  /* 0x000b501401007387 */ /* 0x0041e80000100800 */
[----:B0-----:R-:W2:Y:S04]  /*56b0*/  LDL.LU R20, [R1+0x80] ;  /* 0x0000800001147983 */ /* 0x001ea80000300800 */
[----:B------:R-:W3:Y:S04]  /*56c0*/  LDL.LU R19, [R1+0x90] ;  /* 0x0000900001137983 */ /* 0x000ee80000300800 */
[----:B------:R-:W4:Y:S04]  /*56d0*/  LDL.LU R18, [R1+0x98] ;  /* 0x0000980001127983 */ /* 0x000f280000300800 */
        /* <DEDUP_REMOVED lines=25> */
[----:B------:R-:W3:Y:S01]  /*5870*/  LDL.LU R29, [R1+0x8] ;  /* 0x00000800011d7983 */ /* 0x000ee20000300800 */
[----:B--2---:R-:W-:-:S05]  /*5880*/  IMAD R20, R20, UR6, RZ ;  /* 0x0000000614147c24 */ /* 0x004fca000f8e02ff */
[----:B------:R0:W-:Y:S04]  /*5890*/  STL [R1+0x3c], R20 ;  /* 0x00003c1401007387 */ /* 0x0001e80000100800 */
[----:B0-----:R-:W2:Y:S02]  /*58a0*/  LDL.LU R20, [R1+0xb50] ;  /* 0x000b500001147983 */ /* 0x001ea40000300800 */
[----:B--2---:R-:W-:-:S05]  /*58b0*/  IMAD R20, R20, UR6, RZ ;  /* 0x0000000614147c24 */ /* 0x004fca000f8e02ff */
[----:B------:R0:W-:Y:S04]  /*58c0*/  STL [R1+0x44], R20 ;  /* 0x0000441401007387 */ /* 0x0001e80000100800 */
[----:B0-----:R-:W2:Y:S01]  /*58d0*/  LDL.LU R20, [R1+0xb4c] ;  /* 0x000b4c0001147983 */ /* 0x001ea20000300800 */
[----:B---3--:R-:W-:Y:S02]  /*58e0*/  IMAD R19, R19, UR6, RZ ;  /* 0x0000000613137c24 */ /* 0x008fe4000f8e02ff */
[----:B----4-:R-:W-:Y:S02]  /*58f0*/  IMAD R18, R18, UR6, RZ ;  /* 0x0000000612127c24 */ /* 0x010fe4000f8e02ff */
[----:B------:R-:W-:Y:S02]  /*5900*/  IMAD R17, R17, UR6, RZ ;  /* 0x0000000611117c24 */ /* 0x000fe4000f8e02ff */
[----:B------:R-:W-:-:S02]  /*5910*/  IMAD R16, R16, UR6, RZ ;  /* 0x0000000610107c24 */ /* 0x000fc4000f8e02ff */
[----:B------:R-:W-:Y:S02]  /*5920*/  IMAD R15, R15, UR6, RZ ;  /* 0x000000060f0f7c24 */ /* 0x000fe4000f8e02ff */
[----:B------:R-:W-:Y:S02]  /*5930*/  IMAD R14, R14, UR6, RZ ;  /* 0x000000060e0e7c24 */ /* 0x000fe4000f8e02ff */
[----:B------:R-:W-:Y:S02]  /*5940*/  IMAD R13, R13, UR6, RZ ;  /* 0x000000060d0d7c24 */ /* 0x000fe4000f8e02ff */
[----:B------:R-:W-:Y:S02]  /*5950*/  IMAD R5, R5, UR6, RZ ;  /* 0x0000000605057c24 */ /* 0x000fe4000f8e02ff */
        /* <DEDUP_REMOVED lines=20> */
[----:B--2---:R-:W-:-:S05]  /*5aa0*/  IMAD R20, R20, UR6, RZ ;  /* 0x0000000614147c24 */ /* 0x004fca000f8e02ff */
        /* <DEDUP_REMOVED lines=35> */
[----:B0-----:R-:W3:Y:S04]  /*5ce0*/  LDL.LU R8, [R1+0xb04] ;  /* 0x000b040001087983 */ /* 0x001ee80000300800 */
        /* <DEDUP_REMOVED lines=22> */
[----:B--2---:R-:W-:-:S02]  /*5e50*/  IMAD R9, R9, UR6, RZ ;  /* 0x0000000609097c24 */ /* 0x004fc4000f8e02ff */
[----:B---3--:R-:W-:Y:S02]  /*5e60*/  IMAD R8, R8, UR6, RZ ;  /* 0x0000000608087c24 */ /* 0x008fe4000f8e02ff */
[----:B----4-:R-:W-:Y:S02]  /*5e70*/  IMAD R6, R6, UR6, RZ ;  /* 0x0000000606067c24 */ /* 0x010fe4000f8e02ff */
[----:B------:R-:W-:Y:S02]  /*5e80*/  IMAD R26, R26, UR6, RZ ;  /* 0x000000061a1a7c24 */ /* 0x000fe4000f8e02ff */
[----:B------:R-:W-:Y:S02]  /*5e90*/  IMAD R25, R25, UR6, RZ ;  /* 0x0000000619197c24 */ /* 0x000fe4000f8e02ff */
[----:B------:R-:W-:Y:S02]  /*5ea0*/  IMAD R24, R24, UR6, RZ ;  /* 0x0000000618187c24 */ /* 0x000fe4000f8e02ff */
[----:B------:R-:W-:-:S02]  /*5eb0*/  IMAD R23, R23, UR6, RZ ;  /* 0x0000000617177c24 */ /* 0x000fc4000f8e02ff */
[----:B------:R-:W-:Y:S02]  /*5ec0*/  IMAD R22, R22, UR6, RZ ;  /* 0x0000000616167c24 */ /* 0x000fe4000f8e02ff */
[----:B------:R-:W-:Y:S02]  /*5ed0*/  IMAD R27, R27, UR6, RZ ;  /* 0x000000061b1b7c24 */ /* 0x000fe4000f8e02ff */
[----:B------:R-:W-:-:S05]  /*5ee0*/  IMAD R28, R28, UR6, RZ ;  /* 0x000000061c1c7c24 */ /* 0x000fca000f8e02ff */
[----:B------:R-:W-:Y:S01]  /*5ef0*/  STL [R1+0xaa8], R28 ;  /* 0x000aa81c01007387 */ /* 0x000fe20000100800 */
[----:B------:R-:W-:-:S05]  /*5f00*/  IMAD R29, R29, UR6, RZ ;  /* 0x000000061d1d7c24 */ /* 0x000fca000f8e02ff */
[----:B------:R0:W-:Y:S04]  /*5f10*/  STL [R1], R29 ;  /* 0x0000001d01007387 */ /* 0x0001e80000100800 */
[----:B------:R-:W-:Y:S04]  /*5f20*/  STL [R1+0xaac], R27 ;  /* 0x000aac1b01007387 */ /* 0x000fe80000100800 */
[----:B------:R-:W-:Y:S01]  /*5f30*/  STL [R1+0xab0], R22 ;  /* 0x000ab01601007387 */ /* 0x000fe20000100800 */
[----:B0-----:R-:W-:-:S03]  /*5f40*/  IMAD R29, R4, UR6, RZ ;  /* 0x00000006041d7c24 */ /* 0x001fc6000f8e02ff */
[----:B------:R-:W-:Y:S04]  /*5f50*/  STL [R1+0xab4], R23 ;  /* 0x000ab41701007387 */ /* 0x000fe80000100800 */
[----:B------:R-:W-:Y:S04]  /*5f60*/  STL [R1+0xab8], R24 ;  /* 0x000ab81801007387 */ /* 0x000fe80000100800 */
[----:B------:R-:W-:Y:S04]  /*5f70*/  STL [R1+0xabc], R25 ;  /* 0x000abc1901007387 */ /* 0x000fe80000100800 */
[----:B------:R-:W-:Y:S04]  /*5f80*/  STL [R1+0xac0], R26 ;  /* 0x000ac01a01007387 */ /* 0x000fe80000100800 */
[----:B------:R0:W-:Y:S04]  /*5f90*/  STL [R1+0xac4], R29 ;  /* 0x000ac41d01007387 */ /* 0x0001e80000100800 */
[----:B0-----:R-:W2:Y:S04]  /*5fa0*/  LDL.LU R29, [R1+0x14] ;  /* 0x00001400011d7983 */ /* 0x001ea80000300800 */
[----:B------:R0:W-:Y:S04]  /*5fb0*/  STL [R1+0xac8], R6 ;  /* 0x000ac80601007387 */ /* 0x0001e80000100800 */
[----:B0-----:R-:W3:Y:S01]  /*5fc0*/  LDL.LU R6, [R1+0x4] ;  /* 0x0000040001067983 */ /* 0x001ee20000300800 */
[----:B------:R-:W-:-:S05]  /*5fd0*/  IMAD R7, R7, UR6, RZ ;  /* 0x0000000607077c24 */ /* 0x000fca000f8e02ff */
[----:B------:R0:W-:Y:S04]  /*5fe0*/  STL [R1+0xacc], R7 ;  /* 0x000acc0701007387 */ /* 0x0001e80000100800 */
[----:B------:R1:W-:Y:S04]  /*5ff0*/  STL [R1+0xad0], R8 ;  /* 0x000ad00801007387 */ /* 0x0003e80000100800 */
[----:B------:R-:W-:Y:S01]  /*6000*/  STL [R1+0xad4], R9 ;  /* 0x000ad40901007387 */ /* 0x000fe20000100800 */
[----:B0-----:R-:W-:-:S03]  /*6010*/  LEA R7, P1, R3, UR14, 0x1 ;  /* 0x0000000e03077c11 */ /* 0x001fc6000f8208ff */
[----:B------:R-:W4:Y:S01]  /*6020*/  LDL.LU R26, [R1+0x30] ;  /* 0x00003000011a7983 */ /* 0x000f220000300800 */
[----:B-1----:R-:W-:-:S05]  /*6030*/  LEA R8, P0, R0, UR14, 0x1 ;  /* 0x0000000e00087c11 */ /* 0x002fca000f8008ff */
[----:B------:R0:W-:Y:S04]  /*6040*/  STL [R1+0x978], R8 ;  /* 0x0009780801007387 */ /* 0x0001e80000100800 */
[----:B------:R1:W-:Y:S04]  /*6050*/  STL [R1+0x984], R7 ;  /* 0x0009840701007387 */ /* 0x0003e80000100800 */
[----:B------:R-:W4:Y:S01]  /*6060*/  LDL.LU R25, [R1+0x34] ;  /* 0x0000340001197983 */ /* 0x000f220000300800 */
[----:B0-----:R-:W-:Y:S02]  /*6070*/  LEA R8, P2, R5, UR14, 0x1 ;  /* 0x0000000e05087c11 */ /* 0x001fe4000f8408ff */
[----:B-1----:R-:W-:-:S03]  /*6080*/  LEA R7, P3, R13, UR14, 0x1 ;  /* 0x0000000e0d077c11 */ /* 0x002fc6000f8608ff */
[----:B------:R0:W-:Y:S04]  /*6090*/  STL [R1+0x96c], R8 ;  /* 0x00096c0801007387 */ /* 0x0001e80000100800 */
[----:B------:R1:W-:Y:S04]  /*60a0*/  STL [R1+0x97c], R7 ;  /* 0x00097c0701007387 */ /* 0x0003e80000100800 */
[----:B------:R-:W4:Y:S01]  /*60b0*/  LDL.LU R24, [R1+0x38] ;  /* 0x0000380001187983 */ /* 0x000f220000300800 */
[----:B0-----:R-:W-:Y:S02]  /*60c0*/  LEA R8, P4, R14, UR14, 0x1 ;  /* 0x0000000e0e087c11 */ /* 0x001fe4000f8808ff */
[----:B-1----:R-:W-:-:S03]  /*60d0*/  LEA R7, P5, R15, UR14, 0x1 ;  /* 0x0000000e0f077c11 */ /* 0x002fc6000f8a08ff */
[----:B------:R0:W-:Y:S04]  /*60e0*/  STL [R1+0x988], R8 ;  /* 0x0009880801007387 */ /* 0x0001e80000100800 */
[----:B------:R-:W4:Y:S04]  /*60f0*/  LDL.LU R23, [R1+0x3c] ;  /* 0x00003c0001177983 */ /* 0x000f280000300800 */
[----:B------:R1:W-:Y:S01]  /*6100*/  STL [R1+0x970], R7 ;  /* 0x0009700701007387 */ /* 0x0003e20000100800 */
[----:B------:R-:W-:-:S03]  /*6110*/  LEA R4, P6, R2, UR12, 0x1 ;  /* 0x0000000c02047c11 */ /* 0x000fc6000f8c08ff */
[----:B------:R-:W4:Y:S01]  /*6120*/  LDL.LU R22, [R1+0x44] ;  /* 0x0000440001167983 */ /* 0x000f220000300800 */
[----:B------:R-:W-:Y:S02]  /*6130*/  LEA.HI.X.SX32 R2, R2, UR13, 0x1, P6 ;  /* 0x0000000d02027c11 */ /* 0x000fe4000b0f0eff */
[----:B0-----:R-:W-:Y:S02]  /*6140*/  LEA R8, P6, R16, UR14, 0x1 ;  /* 0x0000000e10087c11 */ /* 0x001fe4000f8c08ff */
[----:B-1----:R-:W-:-:S03]  /*6150*/  LEA.HI.X.SX32 R7, R0, UR15, 0x1, P0 ;  /* 0x0000000f00077c11 */ /* 0x002fc600080f0eff */
[----:B------:R-:W-:Y:S04]  /*6160*/  STL [R1+0x974], R8 ;  /* 0x0009740801007387 */ /* 0x000fe80000100800 */
[----:B------:R-:W-:Y:S04]  /*6170*/  STL [R1+0x95c], R7 ;  /* 0x00095c0701007387 */ /* 0x000fe80000100800 */
[----:B------:R-:W4:Y:S01]  /*6180*/  LDL.LU R27, [R1+0x48] ;  /* 0x00004800011b7983 */ /* 0x000f220000300800 */
[----:B------:R-:W-:Y:S02]  /*6190*/  LEA R0, P0, R17, UR14, 0x1 ;  /* 0x0000000e11007c11 */ /* 0x000fe4000f8008ff */
[----:B------:R-:W-:-:S03]  /*61a0*/  LEA.HI.X.SX32 R3, R3, UR15, 0x1, P1 ;  /* 0x0000000f03037c11 */ /* 0x000fc600088f0eff */
[----:B------:R0:W-:Y:S01]  /*61b0*/  STL [R1+0x980], R0 ;  /* 0x0009800001007387 */ /* 0x0001e20000100800 */
[----:B------:R-:W-:-:S03]  /*61c0*/  LEA.HI.X.SX32 R5, R5, UR15, 0x1, P2 ;  /* 0x0000000f05057c11 */ /* 0x000fc600090f0eff */
[----:B------:R-:W4:Y:S01]  /*61d0*/  LDL.LU R28, [R1+0x4c] ;  /* 0x00004c00011c7983 */ /* 0x000f220000300800 */
[----:B0-----:R-:W-:-:S03]  /*61e0*/  LEA R0, P1, R18, UR14, 0x1 ;  /* 0x0000000e12007c11 */ /* 0x001fc6000f8208ff */
[----:B------:R0:W-:Y:S04]  /*61f0*/  STL [R1+0x964], R3 ;  /* 0x0009640301007387 */ /* 0x0001e80000100800 */
[----:B------:R1:W-:Y:S01]  /*6200*/  STL [R1+0x958], R0 ;  /* 0x0009580001007387 */ /* 0x0003e20000100800 */
[----:B0-----:R-:W-:-:S03]  /*6210*/  LEA R3, P2, R19, UR14, 0x1 ;  /* 0x0000000e13037c11 */ /* 0x001fc6000f8408ff */
[----:B------:R-:W-:Y:S01]  /*6220*/  STL [R1+0x940], R5 ;  /* 0x0009400501007387 */ /* 0x000fe20000100800 */
[----:B-1----:R-:W-:-:S03]  /*6230*/  LEA.HI.X.SX32 R0, R13, UR15, 0x1, P3 ;  /* 0x0000000f0d007c11 */ /* 0x002fc600098f0eff */
[----:B------:R-:W4:Y:S04]  /*6240*/  LDL.LU R13, [R1+0x54] ;  /* 0x00005400010d7983 */ /* 0x000f280000300800 */
[----:B------:R-:W-:Y:S04]  /*6250*/  STL [R1+0x960], R3 ;  /* 0x0009600301007387 */ /* 0x000fe80000100800 */
[----:B------:R0:W-:Y:S02]  /*6260*/  STL [R1+0x948], R0 ;  /* 0x0009480001007387 */ /* 0x0001e40000100800 */
[----:B0-----:R-:W-:-:S02]  /*6270*/  LEA.HI.X.SX32 R0, R14, UR15, 0x1, P4 ;  /* 0x0000000f0e007c11 */ /* 0x001fc4000a0f0eff */
[----:B------:R-:W4:Y:S01]  /*6280*/  LDL.LU R14, [R1+0x50] ;  /* 0x00005000010e7983 */ /* 0x000f220000300800 */
[----:B------:R-:W-:-:S05]  /*6290*/  LEA R3, P3, R20, UR14, 0x1 ;  /* 0x0000000e14037c11 */ /* 0x000fca000f8608ff */
[----:B------:R0:W-:Y:S04]  /*62a0*/  STL [R1+0x968], R3 ;  /* 0x0009680301007387 */ /* 0x0001e80000100800 */
[----:B------:R-:W4:Y:S04]  /*62b0*/  LDL.LU R5, [R1+0x5c] ;  /* 0x00005c0001057983 */ /* 0x000f280000300800 */
[----:B------:R1:W-:Y:S04]  /*62c0*/  STL [R1+0x950], R0 ;  /* 0x0009500001007387 */ /* 0x0003e80000100800 */
[----:B0-----:R-:W4:Y:S01]  /*62d0*/  LDL.LU R3, [R1+0x60] ;  /* 0x0000600001037983 */ /* 0x001f220000300800 */
[----:B-1----:R-:W-:-:S02]  /*62e0*/  LEA.HI.X.SX32 R0, R15, UR15, 0x1, P5 ;  /* 0x0000000f0f007c11 */ /* 0x002fc4000a8f0eff */
[----:B------:R-:W-:Y:S02]  /*62f0*/  LEA.HI.X.SX32 R9, R16, UR15, 0x1, P6 ;  /* 0x0000000f10097c11 */ /* 0x000fe4000b0f0eff */
[----:B---3--:R-:W-:-:S05]  /*6300*/  LEA R7, P4, R6, UR14, 0x1 ;  /* 0x0000000e06077c11 */ /* 0x008fca000f8808ff */
[----:B------:R-:W-:Y:S04]  /*6310*/  STL [R1+0x944], R7 ;  /* 0x0009440701007387 */ /* 0x000fe80000100800 */
[----:B------:R0:W-:Y:S04]  /*6320*/  STL [R1+0x8ec], R0 ;  /* 0x0008ec0001007387 */ /* 0x0001e80000100800 */
[----:B0-----:R-:W3:Y:S01]  /*6330*/  LDL.LU R0, [R1+0x68] ;  /* 0x0000680001007983 */ /* 0x001ee20000300800 */
[----:B--2---:R-:W-:-:S05]  /*6340*/  LEA R7, P5, R29, UR14, 0x1 ;  /* 0x0000000e1d077c11 */ /* 0x004fca000f8a08ff */
[----:B------:R-:W-:Y:S04]  /*6350*/  STL [R1+0x94c], R7 ;  /* 0x00094c0701007387 */ /* 0x000fe80000100800 */
[----:B------:R0:W-:Y:S01]  /*6360*/  STL [R1+0x8f4], R9 ;  /* 0x0008f40901007387 */ /* 0x0001e20000100800 */
[----:B----4-:R-:W-:-:S03]  /*6370*/  LEA R8, P6, R26, UR14, 0x1 ;  /* 0x0000000e1a087c11 */ /* 0x010fc6000f8c08ff */
[----:B0-----:R-:W2:Y:S01]  /*6380*/  LDL.LU R9, [R1+0x6c] ;  /* 0x00006c0001097983 */ /* 0x001ea20000300800 */
[----:B------:R-:W-:-:S03]  /*6390*/  LEA.HI.X.SX32 R7, R17, UR15, 0x1, P0 ;  /* 0x0000000f11077c11 */ /* 0x000fc600080f0eff */
[----:B------:R0:W-:Y:S04]  /*63a0*/  STL [R1+0x954], R8 ;  /* 0x0009540801007387 */ /* 0x0001e80000100800 */
[----:B------:R1:W-:Y:S01]  /*63b0*/  STL [R1+0x938], R7 ;  /* 0x0009380701007387 */ /* 0x0003e20000100800 */
[----:B0-----:R-:W-:-:S05]  /*63c0*/  LEA R8, P0, R25, UR14, 0x1 ;  /* 0x0000000e19087c11 */ /* 0x001fca000f8008ff */
[----:B------:R0:W-:Y:S01]  /*63d0*/  STL [R1+0x8f0], R8 ;  /* 0x0008f00801007387 */ /* 0x0001e20000100800 */
[----:B-1----:R-:W-:-:S03]  /*63e0*/  LEA.HI.X.SX32 R7, R18, UR15, 0x1, P1 ;  /* 0x0000000f12077c11 */ /* 0x002fc600088f0eff */
[----:B0-----:R-:W4:Y:S01]  /*63f0*/  LDL.LU R8, [R1+0x70] ;  /* 0x0000700001087983 */ /* 0x001f220000300800 */
[----:B------:R-:W-:-:S03]  /*6400*/  LEA R15, P1, R24, UR14, 0x1 ;  /* 0x0000000e180f7c11 */ /* 0x000fc6000f8208ff */
[----:B------:R0:W-:Y:S04]  /*6410*/  STL [R1+0x7d0], R7 ;  /* 0x0007d00701007387 */ /* 0x0001e80000100800 */
[----:B------:R-:W-:Y:S01]  /*6420*/  STL [R1+0x8f8], R15 ;  /* 0x0008f80f01007387 */ /* 0x000fe20000100800 */
[----:B0-----:R-:W-:-:S05]  /*6430*/  LEA.HI.X.SX32 R7, R19, UR15, 0x1, P2 ;  /* 0x0000000f13077c11 */ /* 0x001fca00090f0eff */
[----:B------:R0:W-:Y:S01]  /*6440*/  STL [R1+0x85c], R7 ;  /* 0x00085c0701007387 */ /* 0x0001e20000100800 */
[----:B------:R-:W-:-:S03]  /*6450*/  LEA R16, P2, R23, UR14, 0x1 ;  /* 0x0000000e17107c11 */ /* 0x000fc6000f8408ff */
[----:B0-----:R-:W4:Y:S01]  /*6460*/  LDL.LU R7, [R1+0x74] ;  /* 0x0000740001077983 */ /* 0x001f220000300800 */
[----:B------:R-:W-:Y:S02]  /*6470*/  LEA.HI.X.SX32 R15, R20, UR15, 0x1, P3 ;  /* 0x0000000f140f7c11 */ /* 0x000fe400098f0eff */
[----:B------:R-:W-:Y:S01]  /*6480*/  LEA R17, P3, R22, UR14, 0x1 ;  /* 0x0000000e16117c11 */ /* 0x000fe2000f8608ff */
[----:B------:R0:W-:Y:S04]  /*6490*/  STL [R1+0x93c], R16 ;  /* 0x00093c1001007387 */ /* 0x0001e80000100800 */
[----:B------:R1:W-:Y:S04]  /*64a0*/  STL [R1+0x860], R15 ;  /* 0x0008600f01007387 */ /* 0x0003e80000100800 */
[----:B------:R1:W-:Y:S01]  /*64b0*/  STL [R1+0x7dc], R17 ;  /* 0x0007dc1101007387 */ /* 0x0003e20000100800 */
[----:B0-----:R-:W-:-:S03]  /*64c0*/  LEA.HI.X.SX32 R16, R6, UR15, 0x1, P4 ;  /* 0x0000000f06107c11 */ /* 0x001fc6000a0f0eff */
[----:B------:R-:W4:Y:S01]  /*64d0*/  LDL.LU R6, [R1+0x7c] ;  /* 0x00007c0001067983 */ /* 0x000f220000300800 */
[----:B-1----:R-:W-:Y:S02]  /*64e0*/  LEA R15, P4, R27, UR14, 0x1 ;  /* 0x0000000e1b0f7c11 */ /* 0x002fe4000f8808ff */
[----:B------:R-:W-:Y:S01]  /*64f0*/  LEA.HI.X.SX32 R17, R29, UR15, 0x1, P5 ;  /* 0x0000000f1d117c11 */ /* 0x000fe2000a8f0eff */
[----:B------:R0:W-:Y:S04]  /*6500*/  STL [R1+0x78c], R16 ;  /* 0x00078c1001007387 */ /* 0x0001e80000100800 */
[----:B------:R1:W-:Y:S04]  /*6510*/  STL [R1+0x86c], R15 ;  /* 0x00086c0f01007387 */ /* 0x0003e80000100800 */
[----:B------:R1:W-:Y:S04]  /*6520*/  STL [R1+0x7d4], R17 ;  /* 0x0007d41101007387 */ /* 0x0003e80000100800 */
[----:B------:R-:W4:Y:S01]  /*6530*/  LDL.LU R29, [R1+0x80] ;  /* 0x00008000011d7983 */ /* 0x000f220000300800 */
[----:B0-----:R-:W-:-:S02]  /*6540*/  LEA R16, P5, R28, UR14, 0x1 ;  /* 0x0000000e1c107c11 */ /* 0x001fc4000f8a08ff */
[----:B-1----:R-:W-:Y:S02]  /*6550*/  LEA.HI.X.SX32 R15, R26, UR15, 0x1, P6 ;  /* 0x0000000f1a0f7c11 */ /* 0x002fe4000b0f0eff */
        /* <DEDUP_REMOVED lines=10> */
[----:B------:R1:W-:Y:S01]  /*6600*/  STL [R1+0x7d8], R17 ;  /* 0x0007d81101007387 */ /* 0x0003e20000100800 */
[----:B0-----:R-:W-:-:S03]  /*6610*/  LEA R16, P1, R5, UR14, 0x1 ;  /* 0x0000000e05107c11 */ /* 0x001fc6000f8208ff */
[----:B------:R-:W4:Y:S01]  /*6620*/  LDL.LU R25, [R1+0x8c] ;  /* 0x00008c0001197983 */ /* 0x000f220000300800 */
[----:B-1----:R-:W-:Y:S02]  /*6630*/  LEA.HI.X.SX32 R15, R23, UR15, 0x1, P2 ;  /* 0x0000000f170f7c11 */ /* 0x002fe400090f0eff */
[----:B------:R-:W-:Y:S01]  /*6640*/  LEA R17, P2, R3, UR14, 0x1 ;  /* 0x0000000e03117c11 */ /* 0x000fe2000f8408ff */
[----:B------:R-:W-:Y:S04]  /*6650*/  STL [R1+0x900], R16 ;  /* 0x0009001001007387 */ /* 0x000fe80000100800 */
[----:B------:R0:W-:Y:S04]  /*6660*/  STL [R1+0x868], R15 ;  /* 0x0008680f01007387 */ /* 0x0001e80000100800 */
[----:B------:R-:W-:Y:S04]  /*6670*/  STL [R1+0x7ec], R17 ;  /* 0x0007ec1101007387 */ /* 0x000fe80000100800 */
[----:B------:R-:W4:Y:S01]  /*6680*/  LDL.LU R24, [R1+0x90] ;  /* 0x0000900001187983 */ /* 0x000f220000300800 */
[----:B0-----:R-:W-:-:S05]  /*6690*/  LEA.HI.X.SX32 R15, R22, UR15, 0x1, P3 ;  /* 0x0000000f160f7c11 */ /* 0x001fca00098f0eff */
[----:B------:R0:W-:Y:S02]  /*66a0*/  STL [R1+0x794], R15 ;  /* 0x0007940f01007387 */ /* 0x0001e40000100800 */
[----:B0-----:R-:W-:Y:S02]  /*66b0*/  LEA.HI.X.SX32 R15, R27, UR15, 0x1, P4 ;  /* 0x0000000f1b0f7c11 */ /* 0x001fe4000a0f0eff */
[----:B------:R-:W-:Y:S02]  /*66c0*/  LEA.HI.X.SX32 R13, R13, UR15, 0x1, P0 ;  /* 0x0000000f0d0d7c11 */ /* 0x000fe400080f0eff */
[----:B---3--:R-:W-:-:S05]  /*66d0*/  LEA R16, P3, R0, UR14, 0x1 ;  /* 0x0000000e00107c11 */ /* 0x008fca000f8608ff */
[----:B------:R2:W-:Y:S04]  /*66e0*/  STL [R1+0x87c], R16 ;  /* 0x00087c1001007387 */ /* 0x0005e80000100800 */
[----:B------:R-:W3:Y:S04]  /*66f0*/  LDL.LU R23, [R1+0x84] ;  /* 0x0000840001177983 */ /* 0x000ee80000300800 */
[----:B------:R0:W-:Y:S04]  /*6700*/  STL [R1+0x7e0], R15 ;  /* 0x0007e00f01007387 */ /* 0x0001e80000100800 */
[----:B------:R-:W3:Y:S01]  /*6710*/  LDL.LU R22, [R1+0x78] ;  /* 0x0000780001167983 */ /* 0x000ee20000300800 */
[----:B--2---:R-:W-:-:S05]  /*6720*/  LEA R16, P4, R9, UR14, 0x1 ;  /* 0x0000000e09107c11 */ /* 0x004fca000f8808ff */
[----:B------:R4:W-:Y:S01]  /*6730*/  STL [R1+0x904], R16 ;  /* 0x0009041001007387 */ /* 0x0009e20000100800 */
[----:B0-----:R-:W-:-:S03]  /*6740*/  LEA.HI.X.SX32 R15, R28, UR15, 0x1, P5 ;  /* 0x0000000f1c0f7c11 */ /* 0x001fc6000a8f0eff */
[----:B------:R-:W2:Y:S04]  /*6750*/  LDL.LU R27, [R1+0x64] ;  /* 0x00006400011b7983 */ /* 0x000ea80000300800 */
[----:B------:R0:W-:Y:S04]  /*6760*/  STL [R1+0x870], R15 ;  /* 0x0008700f01007387 */ /* 0x0001e80000100800 */
[----:B------:R-:W2:Y:S01]  /*6770*/  LDL.LU R28, [R1+0x58] ;  /* 0x00005800011c7983 */ /* 0x000ea20000300800 */
[----:B----4-:R-:W-:Y:S02]  /*6780*/  LEA R16, P5, R8, UR14, 0x1 ;  /* 0x0000000e08107c11 */ /* 0x010fe4000f8a08ff */
[----:B0-----:R-:W-:-:S03]  /*6790*/  LEA.HI.X.SX32 R15, R14, UR15, 0x1, P6 ;  /* 0x0000000f0e0f7c11 */ /* 0x001fc6000b0f0eff */
[----:B------:R-:W-:Y:S04]  /*67a0*/  STL [R1+0x7f4], R16 ;  /* 0x0007f41001007387 */ /* 0x000fe80000100800 */
[----:B------:R-:W4:Y:S04]  /*67b0*/  LDL.LU R20, [R1+0x40] ;  /* 0x0000400001147983 */ /* 0x000f280000300800 */
[----:B------:R-:W-:Y:S04]  /*67c0*/  STL [R1+0x798], R15 ;  /* 0x0007980f01007387 */ /* 0x000fe80000100800 */
[----:B------:R-:W2:Y:S01]  /*67d0*/  LDL.LU R19, [R1+0x2c] ;  /* 0x00002c0001137983 */ /* 0x000ea20000300800 */
[----:B------:R-:W-:-:S05]  /*67e0*/  LEA R14, P6, R7, UR14, 0x1 ;  /* 0x0000000e070e7c11 */ /* 0x000fca000f8c08ff */
[----:B------:R0:W-:Y:S04]  /*67f0*/  STL [R1+0x884], R14 ;  /* 0x0008840e01007387 */ /* 0x0001e80000100800 */
[----:B------:R-:W4:Y:S04]  /*6800*/  LDL.LU R18, [R1+0x28] ;  /* 0x0000280001127983 */ /* 0x000f280000300800 */
[----:B------:R1:W-:Y:S04]  /*6810*/  STL [R1+0x7e8], R13 ;  /* 0x0007e80d01007387 */ /* 0x0003e80000100800 */
[----:B------:R-:W4:Y:S01]  /*6820*/  LDL.LU R17, [R1+0x24] ;  /* 0x0000240001117983 */ /* 0x000f220000300800 */
[----:B0-----:R-:W-:-:S05]  /*6830*/  LEA R14, P0, R6, UR14, 0x1 ;  /* 0x0000000e060e7c11 */ /* 0x001fca000f8008ff */
[----:B------:R0:W-:Y:S01]  /*6840*/  STL [R1+0x908], R14 ;  /* 0x0009080e01007387 */ /* 0x0001e20000100800 */
[----:B-1----:R-:W-:-:S03]  /*6850*/  LEA.HI.X.SX32 R13, R5, UR15, 0x1, P1 ;  /* 0x0000000f050d7c11 */ /* 0x002fc600088f0eff */
[----:B------:R-:W4:Y:S04]  /*6860*/  LDL.LU R16, [R1+0x20] ;  /* 0x0000200001107983 */ /* 0x000f280000300800 */
[----:B------:R-:W-:Y:S04]  /*6870*/  STL [R1+0x878], R13 ;  /* 0x0008780d01007387 */ /* 0x000fe80000100800 */
[----:B------:R-:W4:Y:S01]  /*6880*/  LDL.LU R15, [R1+0x1c] ;  /* 0x00001c00010f7983 */ /* 0x000f220000300800 */
[----:B------:R-:W-:-:S05]  /*6890*/  LEA R5, P1, R29, UR14, 0x1 ;  /* 0x0000000e1d057c11 */ /* 0x000fca000f8208ff */
[----:B------:R1:W-:Y:S04]  /*68a0*/  STL [R1+0x7fc], R5 ;  /* 0x0007fc0501007387 */ /* 0x0003e80000100800 */
[----:B0-----:R-:W4:Y:S01]  /*68b0*/  LDL.LU R14, [R1+0x18] ;  /* 0x00001800010e7983 */ /* 0x001f220000300800 */
[----:B------:R-:W-:-:S05]  /*68c0*/  LEA.HI.X.SX32 R3, R3, UR15, 0x1, P2 ;  /* 0x0000000f03037c11 */ /* 0x000fca00090f0eff */
[----:B------:R0:W-:Y:S01]  /*68d0*/  STL [R1+0x79c], R3 ;  /* 0x00079c0301007387 */ /* 0x0001e20000100800 */
[----:B-1----:R-:W-:-:S03]  /*68e0*/  LEA R5, P2, R26, UR14, 0x1 ;  /* 0x0000000e1a057c11 */ /* 0x002fc6000f8408ff */
[----:B------:R-:W4:Y:S01]  /*68f0*/  LDL.LU R13, [R1+0x10] ;  /* 0x00001000010d7983 */ /* 0x000f220000300800 */
[----:B------:R-:W-:Y:S02]  /*6900*/  LEA.HI.X.SX32 R9, R9, UR15, 0x1, P4 ;  /* 0x0000000f09097c11 */ /* 0x000fe4000a0f0eff */
[----:B0-----:R-:W-:Y:S01]  /*6910*/  LEA.HI.X.SX32 R3, R0, UR15, 0x1, P3 ;  /* 0x0000000f00037c11 */ /* 0x001fe200098f0eff */
[----:B------:R0:W-:Y:S01]  /*6920*/  STL [R1+0x88c], R5 ;  /* 0x00088c0501007387 */ /* 0x0001e20000100800 */
[----:B------:R-:W-:-:S03]  /*6930*/  LEA.HI.X.SX32 R8, R8, UR15, 0x1, P5 ;  /* 0x0000000f08087c11 */ /* 0x000fc6000a8f0eff */
[----:B0-----:R-:W4:Y:S01]  /*6940*/  LDL.LU R5, [R1+0xc] ;  /* 0x00000c0001057983 */ /* 0x001f220000300800 */
[----:B------:R-:W-:-:S03]  /*6950*/  LEA R0, P3, R25, UR14, 0x1 ;  /* 0x0000000e19007c11 */ /* 0x000fc6000f8608ff */
[----:B------:R0:W-:Y:S04]  /*6960*/  STL [R1+0x7f0], R3 ;  /* 0x0007f00301007387 */ /* 0x0001e80000100800 */
[----:B0-----:R-:W4:Y:S04]  /*6970*/  LDL.LU R3, [R1+0x8] ;  /* 0x0000080001037983 */ /* 0x001f280000300800 */
[----:B------:R0:W-:Y:S04]  /*6980*/  STL [R1+0x90c], R0 ;  /* 0x00090c0001007387 */ /* 0x0001e80000100800 */
[----:B0-----:R-:W4:Y:S04]  /*6990*/  LDL.LU R0, [R1] ;  /* 0x0000000001007983 */ /* 0x001f280000300800 */
[----:B------:R0:W-:Y:S02]  /*69a0*/  STL [R1+0x880], R9 ;  /* 0x0008800901007387 */ /* 0x0001e40000100800 */
[----:B0-----:R-:W-:-:S05]  /*69b0*/  LEA R9, P4, R24, UR14, 0x1 ;  /* 0x0000000e18097c11 */ /* 0x001fca000f8808ff */
[----:B------:R0:W-:Y:S01]  /*69c0*/  STL [R1+0x804], R9 ;  /* 0x0008040901007387 */ /* 0x0001e20000100800 */
[----:B------:R-:W-:-:S03]  /*69d0*/  LEA.HI.X.SX32 R7, R7, UR15, 0x1, P6 ;  /* 0x0000000f07077c11 */ /* 0x000fc6000b0f0eff */
[----:B0-----:R-:W4:Y:S04]  /*69e0*/  LDL.LU R9, [R1+0xad4] ;  /* 0x000ad40001097983 */ /* 0x001f280000300800 */
[----:B------:R3:W-:Y:S01]  /*69f0*/  STL [R1+0x7a0], R8 ;  /* 0x0007a00801007387 */ /* 0x0007e20000100800 */
[----:B------:R-:W-:Y:S02]  /*6a00*/  LEA.HI.X.SX32 R6, R6, UR15, 0x1, P0 ;  /* 0x0000000f06067c11 */ /* 0x000fe400080f0eff */
[----:B------:R-:W-:Y:S02]  /*6a10*/  LEA.HI.X.SX32 R29, R29, UR15, 0x1, P1 ;  /* 0x0000000f1d1d7c11 */ /* 0x000fe400088f0eff */
[----:B------:R-:W-:Y:S02]  /*6a20*/  LEA.HI.X.SX32 R26, R26, UR15, 0x1, P2 ;  /* 0x0000000f1a1a7c11 */ /* 0x000fe400090f0eff */
[----:B------:R-:W-:-:S02]  /*6a30*/  LEA.HI.X.SX32 R25, R25, UR15, 0x1, P3 ;  /* 0x0000000f19197c11 */ /* 0x000fc400098f0eff */
[----:B------:R-:W-:Y:S02]  /*6a40*/  LEA.HI.X.SX32 R24, R24, UR15, 0x1, P4 ;  /* 0x0000000f18187c11 */ /* 0x000fe4000a0f0eff */
[----:B---3--:R-:W-:-:S05]  /*6a50*/  LEA R8, P5, R23, UR14, 0x1 ;  /* 0x0000000e17087c11 */ /* 0x008fca000f8a08ff */
[----:B------:R0:W-:Y:S04]  /*6a60*/  STL [R1+0x894], R8 ;  /* 0x0008940801007387 */ /* 0x0001e80000100800 */
[----:B0-----:R-:W3:Y:S04]  /*6a70*/  LDL.LU R8, [R1+0xad0] ;  /* 0x000ad00001087983 */ /* 0x001ee80000300800 */
[----:B------:R0:W-:Y:S02]  /*6a80*/  STL [R1+0x7f8], R7 ;  /* 0x0007f80701007387 */ /* 0x0001e40000100800 */
[----:B0-----:R-:W-:-:S05]  /*6a90*/  LEA R7, P6, R22, UR14, 0x1 ;  /* 0x0000000e16077c11 */ /* 0x001fca000f8c08ff */
[----:B------:R0:W-:Y:S04]  /*6aa0*/  STL [R1+0x910], R7 ;  /* 0x0009100701007387 */ /* 0x0001e80000100800 */
[----:B0-----:R-:W3:Y:S04]  /*6ab0*/  LDL.LU R7, [R1+0xacc] ;  /* 0x000acc0001077983 */ /* 0x001ee80000300800 */
[----:B------:R2:W-:Y:S02]  /*6ac0*/  STL [R1+0x888], R6 ;  /* 0x0008880601007387 */ /* 0x0005e40000100800 */
[----:B--2---:R-:W-:-:S05]  /*6ad0*/  LEA R6, P0, R27, UR14, 0x1 ;  /* 0x0000000e1b067c11 */ /* 0x004fca000f8008ff */
[----:B------:R0:W-:Y:S04]  /*6ae0*/  STL [R1+0x80c], R6 ;  /* 0x00080c0601007387 */ /* 0x0001e80000100800 */
[----:B0-----:R-:W2:Y:S04]  /*6af0*/  LDL.LU R6, [R1+0xac8] ;  /* 0x000ac80001067983 */ /* 0x001ea80000300800 */
[----:B------:R0:W-:Y:S02]  /*6b00*/  STL [R1+0x7a4], R29 ;  /* 0x0007a41d01007387 */ /* 0x0001e40000100800 */
[----:B0-----:R-:W-:-:S05]  /*6b10*/  LEA R29, P1, R28, UR14, 0x1 ;  /* 0x0000000e1c1d7c11 */ /* 0x001fca000f8208ff */
[----:B------:R0:W-:Y:S04]  /*6b20*/  STL [R1+0x89c], R29 ;  /* 0x00089c1d01007387 */ /* 0x0001e80000100800 */
[----:B0-----:R-:W2:Y:S04]  /*6b30*/  LDL.LU R29, [R1+0xac4] ;  /* 0x000ac400011d7983 */ /* 0x001ea80000300800 */
[----:B------:R4:W-:Y:S02]  /*6b40*/  STL [R1+0x800], R26 ;  /* 0x0008001a01007387 */ /* 0x0009e40000100800 */
[----:B----4-:R-:W-:-:S05]  /*6b50*/  LEA R26, P2, R20, UR14, 0x1 ;  /* 0x0000000e141a7c11 */ /* 0x010fca000f8408ff */
[----:B------:R0:W-:Y:S04]  /*6b60*/  STL [R1+0x914], R26 ;  /* 0x0009141a01007387 */ /* 0x0001e80000100800 */
[----:B0-----:R-:W4:Y:S04]  /*6b70*/  LDL.LU R26, [R1+0xac0] ;  /* 0x000ac000011a7983 */ /* 0x001f280000300800 */
[----:B------:R0:W-:Y:S02]  /*6b80*/  STL [R1+0x890], R25 ;  /* 0x0008901901007387 */ /* 0x0001e40000100800 */
[----:B0-----:R-:W-:-:S05]  /*6b90*/  LEA R25, P3, R19, UR14, 0x1 ;  /* 0x0000000e13197c11 */ /* 0x001fca000f8608ff */
[----:B------:R0:W-:Y:S01]  /*6ba0*/  STL [R1+0x814], R25 ;  /* 0x0008141901007387 */ /* 0x0001e20000100800 */
[----:B------:R-:W-:-:S03]  /*6bb0*/  LEA.HI.X.SX32 R23, R23, UR15, 0x1, P5 ;  /* 0x0000000f17177c11 */ /* 0x000fc6000a8f0eff */
[----:B0-----:R-:W2:Y:S04]  /*6bc0*/  LDL.LU R25, [R1+0xabc] ;  /* 0x000abc0001197983 */ /* 0x001ea80000300800 */
        /* <DEDUP_REMOVED lines=17> */
[----:B------:R0:W-:Y:S04]  /*6ce0*/  STL [R1+0x8ac], R27 ;  /* 0x0008ac1b01007387 */ /* 0x0001e80000100800 */
[----:B0-----:R-:W3:Y:S04]  /*6cf0*/  LDL.LU R27, [R1+0xaac] ;  /* 0x000aac00011b7983 */ /* 0x001ee80000300800 */
[----:B------:R0:W-:Y:S02]  /*6d00*/  STL [R1+0x810], R28 ;  /* 0x0008101c01007387 */ /* 0x0001e40000100800 */
[----:B0-----:R-:W-:-:S05]  /*6d10*/  LEA R28, P1, R14, UR14, 0x1 ;  /* 0x0000000e0e1c7c11 */ /* 0x001fca000f8208ff */
[----:B------:R0:W-:Y:S04]  /*6d20*/  STL [R1+0x91c], R28 ;  /* 0x00091c1c01007387 */ /* 0x0001e80000100800 */
[----:B0-----:R-:W4:Y:S01]  /*6d30*/  LDL.LU R28, [R1+0xaa8] ;  /* 0x000aa800011c7983 */ /* 0x001f220000300800 */
[----:B------:R-:W-:-:S05]  /*6d40*/  LEA.HI.X.SX32 R20, R20, UR15, 0x1, P2 ;  /* 0x0000000f14147c11 */ /* 0x000fca00090f0eff */
[----:B------:R0:W-:Y:S02]  /*6d50*/  STL [R1+0x8a0], R20 ;  /* 0x0008a01401007387 */ /* 0x0001e40000100800 */
[----:B0-----:R-:W-:-:S05]  /*6d60*/  LEA R20, P2, R13, UR14, 0x1 ;  /* 0x0000000e0d147c11 */ /* 0x001fca000f8408ff */
[----:B------:R0:W-:Y:S02]  /*6d70*/  STL [R1+0x824], R20 ;  /* 0x0008241401007387 */ /* 0x0001e40000100800 */
[----:B0-----:R-:W-:Y:S02]  /*6d80*/  LEA.HI.X.SX32 R20, R19, UR15, 0x1, P3 ;  /* 0x0000000f13147c11 */ /* 0x001fe400098f0eff */
[----:B------:R-:W-:-:S03]  /*6d90*/  LEA R19, P3, R5, UR14, 0x1 ;  /* 0x0000000e05137c11 */ /* 0x000fc6000f8608ff */
[----:B------:R0:W-:Y:S04]  /*6da0*/  STL [R1+0x7b0], R20 ;  /* 0x0007b01401007387 */ /* 0x0001e80000100800 */
[----:B------:R1:W-:Y:S01]  /*6db0*/  STL [R1+0x8b4], R19 ;  /* 0x0008b41301007387 */ /* 0x0003e20000100800 */
[----:B------:R-:W-:Y:S02]  /*6dc0*/  LEA.HI.X.SX32 R16, R16, UR15, 0x1, P6 ;  /* 0x0000000f10107c11 */ /* 0x000fe4000b0f0eff */
[----:B0-----:R-:W-:Y:S02]  /*6dd0*/  LEA.HI.X.SX32 R20, R18, UR15, 0x1, P4 ;  /* 0x0000000f12147c11 */ /* 0x001fe4000a0f0eff */
[----:B------:R-:W-:Y:S02]  /*6de0*/  LEA.HI.X.SX32 R18, R17, UR15, 0x1, P5 ;  /* 0x0000000f11127c11 */ /* 0x000fe4000a8f0eff */
[----:B-1----:R-:W-:-:S02]  /*6df0*/  LEA R19, P4, R3, UR14, 0x1 ;  /* 0x0000000e03137c11 */ /* 0x002fc4000f8808ff */
[----:B------:R-:W-:Y:S01]  /*6e00*/  LEA R17, P5, R0, UR14, 0x1 ;  /* 0x0000000e00117c11 */ /* 0x000fe2000f8a08ff */
[----:B------:R-:W-:Y:S04]  /*6e10*/  STL [R1+0x818], R20 ;  /* 0x0008181401007387 */ /* 0x000fe80000100800 */
[----:B------:R-:W-:Y:S04]  /*6e20*/  STL [R1+0x920], R19 ;  /* 0x0009201301007387 */ /* 0x000fe80000100800 */
[----:B------:R-:W-:Y:S04]  /*6e30*/  STL [R1+0x8a8], R18 ;  /* 0x0008a81201007387 */ /* 0x000fe80000100800 */
[----:B------:R0:W-:Y:S04]  /*6e40*/  STL [R1+0x82c], R17 ;  /* 0x00082c1101007387 */ /* 0x0001e80000100800 */
[----:B------:R3:W-:Y:S01]  /*6e50*/  STL [R1+0x7b4], R16 ;  /* 0x0007b41001007387 */ /* 0x0007e20000100800 */
[----:B------:R-:W-:-:S02]  /*6e60*/  LEA.HI.X.SX32 R13, R13, UR15, 0x1, P2 ;  /* 0x0000000f0d0d7c11 */ /* 0x000fc400090f0eff */
[----:B0-----:R-:W-:Y:S02]  /*6e70*/  LEA.HI.X.SX32 R17, R15, UR15, 0x1, P0 ;  /* 0x0000000f0f117c11 */ /* 0x001fe400080f0eff */
[----:B------:R-:W-:Y:S02]  /*6e80*/  LEA.HI.X.SX32 R15, R14, UR15, 0x1, P1 ;  /* 0x0000000f0e0f7c11 */ /* 0x000fe400088f0eff */
[----:B------:R-:W-:Y:S01]  /*6e90*/  LEA.HI.X.SX32 R0, R0, UR15, 0x1, P5 ;  /* 0x0000000f00007c11 */ /* 0x000fe2000a8f0eff */
[----:B------:R-:W-:Y:S02]  /*6ea0*/  IMAD R10, R10, UR6, RZ ;  /* 0x000000060a0a7c24 */ /* 0x000fe4000f8e02ff */
[----:B------:R-:W-:Y:S02]  /*6eb0*/  IMAD R11, R11, UR6, RZ ;  /* 0x000000060b0b7c24 */ /* 0x000fe4000f8e02ff */
[----:B------:R-:W-:Y:S02]  /*6ec0*/  IMAD R12, R12, UR6, RZ ;  /* 0x000000060c0c7c24 */ /* 0x000fe4000f8e02ff */
[----:B------:R-:W-:Y:S01]  /*6ed0*/  IMAD R21, R21, UR6, RZ ;  /* 0x0000000615157c24 */ /* 0x000fe2000f8e02ff */
[----:B--2---:R-:W-:-:S02]  /*6ee0*/  LEA R14, P1, R22, UR14, 0x1 ;  /* 0x0000000e160e7c11 */ /* 0x004fc4000f8208ff */
[----:B---3--:R-:W-:Y:S02]  /*6ef0*/  LEA R16, P0, R27, UR14, 0x1 ;  /* 0x0000000e1b107c11 */ /* 0x008fe4000f8008ff */
[----:B----4-:R-:W-:-:S05]  /*6f00*/  LEA R18, P6, R28, UR14, 0x1 ;  /* 0x0000000e1c127c11 */ /* 0x010fca000f8c08ff */
[----:B------:R-:W-:Y:S04]  /*6f10*/  STL [R1+0x8bc], R18 ;  /* 0x0008bc1201007387 */ /* 0x000fe80000100800 */
[----:B------:R-:W-:Y:S04]  /*6f20*/  STL [R1+0x820], R17 ;  /* 0x0008201101007387 */ /* 0x000fe80000100800 */
[----:B------:R-:W-:Y:S04]  /*6f30*/  STL [R1+0x924], R16 ;  /* 0x0009241001007387 */ /* 0x000fe80000100800 */
[----:B------:R0:W-:Y:S04]  /*6f40*/  STL [R1+0x8b0], R15 ;  /* 0x0008b00f01007387 */ /* 0x0001e80000100800 */
[----:B------:R1:W-:Y:S04]  /*6f50*/  STL [R1+0x834], R14 ;  /* 0x0008340e01007387 */ /* 0x0003e80000100800 */
[----:B------:R2:W-:Y:S01]  /*6f60*/  STL [R1+0x7b8], R13 ;  /* 0x0007b80d01007387 */ /* 0x0005e20000100800 */
[----:B0-----:R-:W-:-:S02]  /*6f70*/  LEA R15, P2, R23, UR14, 0x1 ;  /* 0x0000000e170f7c11 */ /* 0x001fc4000f8408ff */
[----:B-1----:R-:W-:Y:S02]  /*6f80*/  LEA.HI.X.SX32 R14, R5, UR15, 0x1, P3 ;  /* 0x0000000f050e7c11 */ /* 0x002fe400098f0eff */
[----:B------:R-:W-:Y:S02]  /*6f90*/  LEA.HI.X.SX32 R5, R3, UR15, 0x1, P4 ;  /* 0x0000000f03057c11 */ /* 0x000fe4000a0f0eff */
[----:B--2---:R-:W-:Y:S01]  /*6fa0*/  LEA R13, P3, R24, UR14, 0x1 ;  /* 0x0000000e180d7c11 */ /* 0x004fe2000f8608ff */
[----:B------:R-:W-:Y:S01]  /*6fb0*/  STL [R1+0x8c4], R15 ;  /* 0x0008c40f01007387 */ /* 0x000fe20000100800 */
[----:B------:R-:W-:-:S03]  /*6fc0*/  LEA R3, P4, R25, UR14, 0x1 ;  /* 0x0000000e19037c11 */ /* 0x000fc6000f8808ff */
[----:B------:R-:W-:Y:S04]  /*6fd0*/  STL [R1+0x828], R14 ;  /* 0x0008280e01007387 */ /* 0x000fe80000100800 */
[----:B------:R-:W-:Y:S04]  /*6fe0*/  STL [R1+0x928], R13 ;  /* 0x0009280d01007387 */ /* 0x000fe80000100800 */
[----:B------:R0:W-:Y:S04]  /*6ff0*/  STL [R1+0x8b8], R5 ;  /* 0x0008b80501007387 */ /* 0x0001e80000100800 */
[----:B------:R1:W-:Y:S04]  /*7000*/  STL [R1+0x83c], R3 ;  /* 0x00083c0301007387 */ /* 0x0003e80000100800 */
[----:B------:R2:W-:Y:S01]  /*7010*/  STL [R1+0x7bc], R0 ;  /* 0x0007bc0001007387 */ /* 0x0005e20000100800 */
[----:B0-----:R-:W-:-:S02]  /*7020*/  LEA R5, P5, R26, UR14, 0x1 ;  /* 0x0000000e1a057c11 */ /* 0x001fc4000f8a08ff */
[----:B-1----:R-:W-:-:S03]  /*7030*/  LEA.HI.X.SX32 R3, R28, UR15, 0x1, P6 ;  /* 0x0000000f1c037c11 */ /* 0x002fc6000b0f0eff */
[----:B------:R0:W-:Y:S01]  /*7040*/  STL [R1+0x8cc], R5 ;  /* 0x0008cc0501007387 */ /* 0x0001e20000100800 */
[----:B--2---:R-:W-:-:S03]  /*7050*/  LEA R0, P6, R29, UR14, 0x1 ;  /* 0x0000000e1d007c11 */ /* 0x004fc6000f8c08ff */
[----:B------:R1:W-:Y:S04]  /*7060*/  STL [R1+0x830], R3 ;  /* 0x0008300301007387 */ /* 0x0003e80000100800 */
[----:B------:R2:W-:Y:S01]  /*7070*/  STL [R1+0x92c], R0 ;  /* 0x00092c0001007387 */ /* 0x0005e20000100800 */
[----:B0-----:R-:W-:Y:S02]  /*7080*/  LEA.HI.X.SX32 R5, R27, UR15, 0x1, P0 ;  /* 0x0000000f1b057c11 */ /* 0x001fe400080f0eff */
[----:B-1----:R-:W-:-:S03]  /*7090*/  LEA R3, P0, R6, UR14, 0x1 ;  /* 0x0000000e06037c11 */ /* 0x002fc6000f8008ff */
[----:B------:R0:W-:Y:S01]  /*70a0*/  STL [R1+0x8c0], R5 ;  /* 0x0008c00501007387 */ /* 0x0001e20000100800 */
[----:B--2---:R-:W-:-:S03]  /*70b0*/  LEA.HI.X.SX32 R0, R22, UR15, 0x1, P1 ;  /* 0x0000000f16007c11 */ /* 0x004fc600088f0eff */
[----:B------:R1:W-:Y:S04]  /*70c0*/  STL [R1+0x844], R3 ;  /* 0x0008440301007387 */ /* 0x0003e80000100800 */
[----:B------:R2:W-:Y:S01]  /*70d0*/  STL [R1+0x7c0], R0 ;  /* 0x0007c00001007387 */ /* 0x0005e20000100800 */
[----:B0-----:R-:W-:Y:S02]  /*70e0*/  LEA R5, P1, R7, UR14, 0x1 ;  /* 0x0000000e07057c11 */ /* 0x001fe4000f8208ff */
[----:B-1----:R-:W-:-:S03]  /*70f0*/  LEA.HI.X.SX32 R3, R23, UR15, 0x1, P2 ;  /* 0x0000000f17037c11 */ /* 0x002fc600090f0eff */
[----:B------:R0:W-:Y:S01]  /*7100*/  STL [R1+0x8d4], R5 ;  /* 0x0008d40501007387 */ /* 0x0001e20000100800 */
[----:B--2---:R-:W-:-:S03]  /*7110*/  LEA R0, P2, R8, UR14, 0x1 ;  /* 0x0000000e08007c11 */ /* 0x004fc6000f8408ff */
[----:B------:R1:W-:Y:S04]  /*7120*/  STL [R1+0x838], R3 ;  /* 0x0008380301007387 */ /* 0x0003e80000100800 */
[----:B------:R2:W-:Y:S01]  /*7130*/  STL [R1+0x930], R0 ;  /* 0x0009300001007387 */ /* 0x0005e20000100800 */
[----:B0-----:R-:W-:Y:S01]  /*7140*/  LEA.HI.X.SX32 R5, R24, UR15, 0x1, P3 ;  /* 0x0000000f18057c11 */ /* 0x001fe200098f0eff */
[----:B------:R-:W0:Y:S01]  /*7150*/  S2R R14, SR_TID.X ;  /* 0x00000000000e7919 */ /* 0x000e220000002100 */
[----:B-1----:R-:W-:-:S03]  /*7160*/  LEA R3, P3, R9, UR14, 0x1 ;  /* 0x0000000e09037c11 */ /* 0x002fc6000f8608ff */
[----:B------:R1:W-:Y:S01]  /*7170*/  STL [R1+0x8c8], R5 ;  /* 0x0008c80501007387 */ /* 0x0003e20000100800 */
[----:B--2---:R-:W-:-:S03]  /*7180*/  LEA.HI.X.SX32 R0, R25, UR15, 0x1, P4 ;  /* 0x0000000f19007c11 */ /* 0x004fc6000a0f0eff */
[----:B------:R2:W-:Y:S04]  /*7190*/  STL [R1+0x84c], R3 ;  /* 0x00084c0301007387 */ /* 0x0005e80000100800 */
[----:B------:R3:W-:Y:S01]  /*71a0*/  STL [R1+0x7c4], R0 ;  /* 0x0007c40001007387 */ /* 0x0007e20000100800 */
[----:B-1----:R-:W-:Y:S02]  /*71b0*/  LEA R5, P4, R10, UR14, 0x1 ;  /* 0x0000000e0a057c11 */ /* 0x002fe4000f8808ff */
[----:B--2---:R-:W-:-:S03]  /*71c0*/  LEA.HI.X.SX32 R3, R26, UR15, 0x1, P5 ;  /* 0x0000000f1a037c11 */ /* 0x004fc6000a8f0eff */
[----:B------:R1:W-:Y:S01]  /*71d0*/  STL [R1+0x8dc], R5 ;  /* 0x0008dc0501007387 */ /* 0x0003e20000100800 */
[----:B---3--:R-:W-:-:S03]  /*71e0*/  LEA R0, P5, R11, UR14, 0x1 ;  /* 0x0000000e0b007c11 */ /* 0x008fc6000f8a08ff */
[----:B------:R2:W-:Y:S01]  /*71f0*/  STL [R1+0x840], R3 ;  /* 0x0008400301007387 */ /* 0x0005e20000100800 */
[----:B-1----:R-:W-:-:S03]  /*7200*/  LEA.HI.X.SX32 R5, R29, UR15, 0x1, P6 ;  /* 0x0000000f1d057c11 */ /* 0x002fc6000b0f0eff */
[----:B------:R-:W3:Y:S01]  /*7210*/  LDL.LU R29, [R1+0xaa4] ;  /* 0x000aa400011d7983 */ /* 0x000ee20000300800 */
[----:B--2---:R-:W-:-:S03]  /*7220*/  LEA R3, P6, R12, UR14, 0x1 ;  /* 0x0000000e0c037c11 */ /* 0x004fc6000f8c08ff */
[----:B------:R1:W-:Y:S04]  /*7230*/  STL [R1+0x934], R0 ;  /* 0x0009340001007387 */ /* 0x0003e80000100800 */
[----:B------:R2:W-:Y:S01]  /*7240*/  STL [R1+0x8d0], R5 ;  /* 0x0008d00501007387 */ /* 0x0005e20000100800 */
[----:B-1----:R-:W-:-:S03]  /*7250*/  LEA.HI.X.SX32 R0, R6, UR15, 0x1, P0 ;  /* 0x0000000f06007c11 */ /* 0x002fc600080f0eff */
[----:B------:R1:W-:Y:S01]  /*7260*/  STL [R1+0x8e4], R3 ;  /* 0x0008e40301007387 */ /* 0x0003e20000100800 */
[----:B--2---:R-:W-:-:S03]  /*7270*/  LEA R5, P0, R21, UR14, 0x1 ;  /* 0x0000000e15057c11 */ /* 0x004fc6000f8008ff */
[----:B------:R2:W-:Y:S01]  /*7280*/  STL [R1+0x7c8], R0 ;  /* 0x0007c80001007387 */ /* 0x0005e20000100800 */
[----:B-1----:R-:W-:-:S03]  /*7290*/  LEA.HI.X.SX32 R3, R7, UR15, 0x1, P1 ;  /* 0x0000000f07037c11 */ /* 0x002fc600088f0eff */
[----:B------:R1:W-:Y:S01]  /*72a0*/  STL [R1+0x8e8], R5 ;  /* 0x0008e80501007387 */ /* 0x0003e20000100800 */
[----:B--2---:R-:W-:-:S03]  /*72b0*/  LEA.HI.X.SX32 R0, R8, UR15, 0x1, P2 ;  /* 0x0000000f08007c11 */ /* 0x004fc600090f0eff */
[----:B------:R2:W-:Y:S04]  /*72c0*/  STL [R1+0x848], R3 ;  /* 0x0008480301007387 */ /* 0x0005e80000100800 */
[----:B------:R4:W-:Y:S01]  /*72d0*/  STL [R1+0x8d8], R0 ;  /* 0x0008d80001007387 */ /* 0x0009e20000100800 */
[----:B-1----:R-:W-:Y:S02]  /*72e0*/  LEA.HI.X.SX32 R5, R9, UR15, 0x1, P3 ;  /* 0x0000000f09057c11 */ /* 0x002fe400098f0eff */
[----:B--2---:R-:W-:-:S03]  /*72f0*/  LEA.HI.X.SX32 R3, R10, UR15, 0x1, P4 ;  /* 0x0000000f0a037c11 */ /* 0x004fc6000a0f0eff */
[----:B------:R-:W-:Y:S01]  /*7300*/  STL [R1+0x7cc], R5 ;  /* 0x0007cc0501007387 */ /* 0x000fe20000100800 */
[----:B----4-:R-:W-:-:S03]  /*7310*/  LEA.HI.X.SX32 R0, R11, UR15, 0x1, P5 ;  /* 0x0000000f0b007c11 */ /* 0x010fc6000a8f0eff */
[----:B------:R1:W-:Y:S01]  /*7320*/  STL [R1+0x850], R3 ;  /* 0x0008500301007387 */ /* 0x0003e20000100800 */
[----:B0-----:R-:W-:-:S03]  /*7330*/  IMAD.SHL.U32 R6, R14, 0x100, RZ ;  /* 0x000001000e067824 */ /* 0x001fc600078e00ff */
[----:B------:R0:W-:Y:S01]  /*7340*/  STL [R1+0x8e0], R0 ;  /* 0x0008e00001007387 */ /* 0x0001e20000100800 */
[----:B-1----:R-:W-:Y:S02]  /*7350*/  LEA.HI.X.SX32 R3, R12, UR15, 0x1, P6 ;  /* 0x0000000f0c037c11 */ /* 0x002fe4000b0f0eff */
[----:B0-----:R-:W-:-:S03]  /*7360*/  LEA.HI.X.SX32 R0, R21, UR15, 0x1, P0 ;  /* 0x0000000f15007c11 */ /* 0x001fc600080f0eff */
[----:B------:R0:W-:Y:S04]  /*7370*/  STL [R1+0x854], R3 ;  /* 0x0008540301007387 */ /* 0x0001e80000100800 */
[----:B------:R1:W-:Y:S04]  /*7380*/  STL [R1+0x858], R0 ;  /* 0x0008580001007387 */ /* 0x0003e80000100800 */
[----:B------:R-:W-:Y:S01]  /*7390*/  STL [R1+0x99c], R6 ;  /* 0x00099c0601007387 */ /* 0x000fe20000100800 */
[----:B0-----:R-:W0:Y:S03]  /*73a0*/  LDC R3, c[0x0][0x3ac] ;  /* 0x0000eb00ff037b82 */ /* 0x001e260000000800 */
[----:B------:R-:W-:Y:S04]  /*73b0*/  STL [R1+0x4f0], RZ ;  /* 0x0004f0ff01007387 */ /* 0x000fe80000100800 */
[----:B------:R-:W-:Y:S01]  /*73c0*/  STL [R1+0x4f4], RZ ;  /* 0x0004f4ff01007387 */ /* 0x000fe20000100800 */
[----:B-1----:R-:W1:Y:S03]  /*73d0*/  LDC R0, c[0x0][0x3a8] ;  /* 0x0000ea00ff007b82 */ /* 0x002e660000000800 */
[----:B------:R-:W-:Y:S04]  /*73e0*/  STL [R1+0x4f8], RZ ;  /* 0x0004f8ff01007387 */ /* 0x000fe80000100800 */
        /* <DEDUP_REMOVED lines=154> */
[----:B------:R-:W-:Y:S01]  /*7d90*/  STL [R1+0x2c4], RZ ;  /* 0x0002c4ff01007387 */ /* 0x000fe20000100800 */
[----:B------:R-:W2:Y:S03]  /*7da0*/  S2R R5, SR_TID.X ;  /* 0x0000000000057919 */ /* 0x000ea60000002100 */
        /* <DEDUP_REMOVED lines=28> */
[----:B--2---:R-:W-:-:S03]  /*7f70*/  SHF.R.U32.HI R15, RZ, 0x8, R5 ;  /* 0x00000008ff0f7819 */ /* 0x004fc60000011605 */
[----:B------:R-:W-:Y:S04]  /*7f80*/  STL [R1+0x278], RZ ;  /* 0x000278ff01007387 */ /* 0x000fe80000100800 */
[----:B------:R-:W-:Y:S04]  /*7f90*/  STL [R1+0x27c], RZ ;  /* 0x00027cff01007387 */ /* 0x000fe80000100800 */
[----:B------:R-:W-:Y:S04]  /*7fa0*/  STL [R1+0xe0], RZ ;  /* 0x0000e0ff01007387 */ /* 0x000fe80000100800 */
[----:B------:R-:W-:Y:S01]  /*7fb0*/  STL [R1+0xe4], RZ ;  /* 0x0000e4ff01007387 */ /* 0x000fe20000100800 */
[----:B------:R-:W-:-:S03]  /*7fc0*/  SGXT.U32 R15, R15, 0x1 ;  /* 0x000000010f0f781a */ /* 0x000fc60000000000 */
[----:B------:R-:W-:Y:S04]  /*7fd0*/  STL [R1+0xe8], RZ ;  /* 0x0000e8ff01007387 */ /* 0x000fe80000100800 */
[----:B------:R-:W-:Y:S04]  /*7fe0*/  STL [R1+0xec], RZ ;  /* 0x0000ecff01007387 */ /* 0x000fe80000100800 */
[----:B------:R-:W-:Y:S01]  /*7ff0*/  STL [R1+0x240], RZ ;  /* 0x000240ff01007387 */ /* 0x000fe20000100800 */
[----:B------:R-:W-:-:S03]  /*8000*/  LOP3.LUT R7, R14, 0x3f, RZ, 0xc0, !PT ;  /* 0x0000003f0e077812 */ /* 0x000fc600078ec0ff */
[----:B------:R-:W-:Y:S01]  /*8010*/  STL [R1+0x244], RZ ;  /* 0x000244ff01007387 */ /* 0x000fe20000100800 */
[----:B------:R-:W-:-:S03]  /*8020*/  LOP3.LUT R16, R15, 0x3c, RZ, 0xfc, !PT ;  /* 0x0000003c0f107812 */ /* 0x000fc600078efcff */
[----:B------:R-:W-:Y:S04]  /*8030*/  STL [R1+0x248], RZ ;  /* 0x000248ff01007387 */ /* 0x000fe80000100800 */
[----:B------:R-:W-:Y:S04]  /*8040*/  STL [R1+0x24c], RZ ;  /* 0x00024cff01007387 */ /* 0x000fe80000100800 */
[----:B------:R-:W-:Y:S04]  /*8050*/  STL [R1+0x230], RZ ;  /* 0x000230ff01007387 */ /* 0x000fe80000100800 */
[----:B------:R-:W-:Y:S01]  /*8060*/  STL [R1+0x234], RZ ;  /* 0x000234ff01007387 */ /* 0x000fe20000100800 */
[----:B0-----:R-:W-:-:S03]  /*8070*/  IMAD R28, R7, R3, RZ ;  /* 0x00000003071c7224 */ /* 0x001fc600078e02ff */
[----:B------:R-:W-:Y:S01]  /*8080*/  STL [R1+0x238], RZ ;  /* 0x000238ff01007387 */ /* 0x000fe20000100800 */
[----:B-1----:R-:W-:-:S03]  /*8090*/  IMAD R7, R16, R0, RZ ;  /* 0x0000000010077224 */ /* 0x002fc600078e02ff */
[----:B------:R-:W-:Y:S04]  /*80a0*/  STL [R1+0x23c], RZ ;  /* 0x00023cff01007387 */ /* 0x000fe80000100800 */
[----:B------:R-:W-:Y:S04]  /*80b0*/  STL [R1+0x220], RZ ;  /* 0x000220ff01007387 */ /* 0x000fe80000100800 */
[----:B------:R-:W-:Y:S04]  /*80c0*/  STL [R1+0x224], RZ ;  /* 0x000224ff01007387 */ /* 0x000fe80000100800 */
[----:B------:R-:W-:Y:S04]  /*80d0*/  STL [R1+0x228], RZ ;  /* 0x000228ff01007387 */ /* 0x000fe80000100800 */
[----:B------:R-:W-:Y:S01]  /*80e0*/  STL [R1+0x22c], RZ ;  /* 0x00022cff01007387 */ /* 0x000fe20000100800 */
[----:B------:R-:W0:Y:S03]  /*80f0*/  S2R R16, SR_TID.X ;  /* 0x0000000000107919 */ /* 0x000e260000002100 */
        /* <DEDUP_REMOVED lines=14> */
[----:B------:R-:W-:-:S03]  /*81e0*/  SHF.R.U32.HI R5, RZ, 0x8, R5 ;  /* 0x00000008ff057819 */ /* 0x000fc60000011605 */
[----:B------:R-:W-:Y:S04]  /*81f0*/  STL [R1+0xf8], RZ ;  /* 0x0000f8ff01007387 */ /* 0x000fe80000100800 */
[----:B------:R-:W-:Y:S01]  /*8200*/  STL [R1+0xfc], RZ ;  /* 0x0000fcff01007387 */ /* 0x000fe20000100800 */
[----:B------:R-:W-:-:S03]  /*8210*/  LOP3.LUT R17, R15, 0x3e, RZ, 0xfc, !PT ;  /* 0x0000003e0f117812 */ /* 0x000fc600078efcff */
[----:B------:R-:W-:Y:S01]  /*8220*/  STL [R1+0xd0], RZ ;  /* 0x0000d0ff01007387 */ /* 0x000fe20000100800 */
[----:B------:R-:W-:-:S03]  /*8230*/  SHF.R.U32.HI R13, RZ, 0x8, R14 ;  /* 0x00000008ff0d7819 */ /* 0x000fc6000001160e */
[----:B------:R-:W-:Y:S01]  /*8240*/  STL [R1+0xd4], RZ ;  /* 0x0000d4ff01007387 */ /* 0x000fe20000100800 */
[----:B------:R-:W-:-:S03]  /*8250*/  SGXT.U32 R5, R5, 0x1 ;  /* 0x000000010505781a */ /* 0x000fc60000000000 */
[----:B------:R-:W-:Y:S04]  /*8260*/  STL [R1+0xd8], RZ ;  /* 0x0000d8ff01007387 */ /* 0x000fe80000100800 */
[----:B------:R-:W-:Y:S04]  /*8270*/  STL [R1+0xdc], RZ ;  /* 0x0000dcff01007387 */ /* 0x000fe80000100800 */
[----:B------:R-:W-:Y:S01]  /*8280*/  STL [R1+0x460], RZ ;  /* 0x000460ff01007387 */ /* 0x000fe20000100800 */
[----:B------:R-:W-:-:S03]  /*8290*/  SGXT.U32 R13, R13, 0x1 ;  /* 0x000000010d0d781a */ /* 0x000fc60000000000 */
[----:B------:R-:W-:Y:S01]  /*82a0*/  STL [R1+0x464], RZ ;  /* 0x000464ff01007387 */ /* 0x000fe20000100800 */
[----:B------:R-:W-:-:S03]  /*82b0*/  IMAD R8, R17, R0, RZ ;  /* 0x0000000011087224 */ /* 0x000fc600078e02ff */
[----:B------:R-:W-:Y:S01]  /*82c0*/  STL [R1+0x468], RZ ;  /* 0x000468ff01007387 */ /* 0x000fe20000100800 */
[----:B------:R-:W-:-:S03]  /*82d0*/  LOP3.LUT R15, R15, 0x3a, RZ, 0xfc, !PT ;  /* 0x0000003a0f0f7812 */ /* 0x000fc600078efcff */
[----:B------:R-:W-:Y:S01]  /*82e0*/  STL [R1+0x46c], RZ ;  /* 0x00046cff01007387 */ /* 0x000fe20000100800 */
[----:B------:R-:W-:-:S03]  /*82f0*/  LOP3.LUT R17, R5, 0x38, RZ, 0xfc, !PT ;  /* 0x0000003805117812 */ /* 0x000fc600078efcff */
[----:B------:R-:W-:Y:S04]  /*8300*/  STL [R1+0x450], RZ ;  /* 0x000450ff01007387 */ /* 0x000fe80000100800 */
[----:B------:R-:W-:Y:S01]  /*8310*/  STL [R1+0x454], RZ ;  /* 0x000454ff01007387 */ /* 0x000fe20000100800 */
[----:B------:R-:W-:-:S03]  /*8320*/  IMAD R3, R13, R0, RZ ;  /* 0x000000000d037224 */ /* 0x000fc600078e02ff */
[----:B------:R-:W-:Y:S01]  /*8330*/  STL [R1+0x458], RZ ;  /* 0x000458ff01007387 */ /* 0x000fe20000100800 */
[----:B------:R-:W-:-:S03]  /*8340*/  IMAD R3, R15, R0, RZ ;  /* 0x000000000f037224 */ /* 0x000fc600078e02ff */
[----:B------:R-:W-:Y:S01]  /*8350*/  STL [R1+0x45c], RZ ;  /* 0x00045cff01007387 */ /* 0x000fe20000100800 */
[----:B------:R-:W-:-:S03]  /*8360*/  LOP3.LUT R15, R5, 0x36, RZ, 0xfc, !PT ;  /* 0x00000036050f7812 */ /* 0x000fc600078efcff */
[----:B------:R-:W-:Y:S04]  /*8370*/  STL [R1+0xc0], RZ ;  /* 0x0000c0ff01007387 */ /* 0x000fe80000100800 */
[----:B------:R1:W-:Y:S01]  /*8380*/  STL [R1+0xa98], R8 ;  /* 0x000a980801007387 */ /* 0x0003e20000100800 */
[----:B------:R-:W-:-:S03]  /*8390*/  LOP3.LUT R5, R5, 0x34, RZ, 0xfc, !PT ;  /* 0x0000003405057812 */ /* 0x000fc600078efcff */
[----:B------:R2:W-:Y:S01]  /*83a0*/  STL [R1+0xa94], R7 ;  /* 0x000a940701007387 */ /* 0x0005e20000100800 */
[-C--:B-1----:R-:W-:Y:S01]  /*83b0*/  IMAD R8, R17, R0.reuse, RZ ;  /* 0x0000000011087224 */ /* 0x082fe200078e02ff */
[--C-:B0-----:R-:W-:Y:S02]  /*83c0*/  SHF.R.U32.HI R17, RZ, 0x8, R16.reuse ;  /* 0x00000008ff117819 */ /* 0x101fe40000011610 */
[----:B------:R0:W-:Y:S01]  /*83d0*/  STL [R1+0xa90], R3 ;  /* 0x000a900301007387 */ /* 0x0001e20000100800 */
[----:B--2---:R-:W-:Y:S01]  /*83e0*/  IMAD R7, R15, R0, RZ ;  /* 0x000000000f077224 */ /* 0x004fe200078e02ff */
[----:B------:R-:W-:Y:S02]  /*83f0*/  SGXT.U32 R17, R17, 0x1 ;  /* 0x000000011111781a */ /* 0x000fe40000000000 */
[--C-:B------:R-:W-:Y:S02]  /*8400*/  SHF.R.U32.HI R15, RZ, 0x8, R16.reuse ;  /* 0x00000008ff0f7819 */ /* 0x100fe40000011610 */
[----:B------:R-:W-:-:S02]  /*8410*/  SHF.R.U32.HI R16, RZ, 0x8, R16 ;  /* 0x00000008ff107819 */ /* 0x000fc40000011610 */
[----:B------:R-:W-:Y:S01]  /*8420*/  LOP3.LUT R18, R17, 0x32, RZ, 0xfc, !PT ;  /* 0x0000003211127812 */ /* 0x000fe200078efcff */
[----:B0-----:R-:W-:Y:S01]  /*8430*/  IMAD R3, R5, R0, RZ ;  /* 0x0000000005037224 */ /* 0x001fe200078e02ff */
[----:B------:R-:W-:Y:S01]  /*8440*/  LOP3.LUT R17, R17, 0x30, RZ, 0xfc, !PT ;  /* 0x0000003011117812 */ /* 0x000fe200078efcff */
[----:B------:R-:W-:Y:S01]  /*8450*/  STL [R1+0xa8c], R8 ;  /* 0x000a8c0801007387 */ /* 0x000fe20000100800 */
[----:B------:R-:W-:-:S03]  /*8460*/  SGXT.U32 R16, R16, 0x1 ;  /* 0x000000011010781a */ /* 0x000fc60000000000 */
[----:B------:R0:W-:Y:S01]  /*8470*/  STL [R1+0xa88], R7 ;  /* 0x000a880701007387 */ /* 0x0001e20000100800 */
[----:B------:R-:W-:-:S03]  /*8480*/  LOP3.LUT R19, R16, 0x2e, RZ, 0xfc, !PT ;  /* 0x0000002e10137812 */ /* 0x000fc600078efcff */
[----:B------:R1:W-:Y:S01]  /*8490*/  STL [R1+0xa84], R3 ;  /* 0x000a840301007387 */ /* 0x0003e20000100800 */
[----:B------:R-:W-:-:S03]  /*84a0*/  SGXT.U32 R15, R15, 0x1 ;  /* 0x000000010f0f781a */ /* 0x000fc60000000000 */
[----:B------:R-:W2:Y:S01]  /*84b0*/  LDL.LU R5, [R1+0x160] ;  /* 0x0001600001057983 */ /* 0x000ea20000300800 */
[-C--:B0-----:R-:W-:Y:S01]  /*84c0*/  IMAD R7, R18, R0.reuse, RZ ;  /* 0x0000000012077224 */ /* 0x081fe200078e02ff */
[----:B------:R-:W-:Y:S01]  /*84d0*/  LOP3.LUT R18, R16, 0x2c, RZ, 0xfc, !PT ;  /* 0x0000002c10127812 */ /* 0x000fe200078efcff */
[-C--:B-1----:R-:W-:Y:S01]  /*84e0*/  IMAD R3, R17, R0.reuse, RZ ;  /* 0x0000000011037224 */ /* 0x082fe200078e02ff */
[----:B------:R-:W0:Y:S01]  /*84f0*/  S2R R16, SR_TID.X ;  /* 0x0000000000107919 */ /* 0x000e220000002100 */
[C---:B------:R-:W-:Y:S01]  /*8500*/  LOP3.LUT R17, R15.reuse, 0x2a, RZ, 0xfc, !PT ;  /* 0x0000002a0f117812 */ /* 0x040fe200078efcff */
[----:B------:R-:W-:Y:S04]  /*8510*/  STL [R1+0xa80], R7 ;  /* 0x000a800701007387 */ /* 0x000fe80000100800 */
[----:B------:R1:W-:Y:S01]  /*8520*/  STL [R1+0xa7c], R3 ;  /* 0x000a7c0301007387 */ /* 0x0003e20000100800 */
[----:B------:R-:W-:Y:S01]  /*8530*/  LOP3.LUT R15, R15, 0x28, RZ, 0xfc, !PT ;  /* 0x000000280f0f7812 */ /* 0x000fe200078efcff */
[----:B-1----:R-:W-:-:S02]  /*8540*/  IMAD R3, R19, R0, RZ ;  /* 0x0000000013037224 */ /* 0x002fc400078e02ff */
[----:B------:R-:W-:-:S03]  /*8550*/  IMAD R7, R18, R0, RZ ;  /* 0x0000000012077224 */ /* 0x000fc600078e02ff */
[----:B------:R1:W-:Y:S04]  /*8560*/  STL [R1+0xa78], R3 ;  /* 0x000a780301007387 */ /* 0x0003e80000100800 */
[----:B------:R-:W-:Y:S01]  /*8570*/  STL [R1+0xa74], R7 ;  /* 0x000a740701007387 */ /* 0x000fe20000100800 */
[----:B-1----:R-:W-:-:S05]  /*8580*/  IMAD R3, R17, R0, RZ ;  /* 0x0000000011037224 */ /* 0x002fca00078e02ff */
[----:B------:R1:W-:Y:S02]  /*8590*/  STL [R1+0xa70], R3 ;  /* 0x000a700301007387 */ /* 0x0003e40000100800 */
[----:B-1----:R-:W-:Y:S02]  /*85a0*/  IMAD R3, R15, R0, RZ ;  /* 0x000000000f037224 */ /* 0x002fe400078e02ff */
[----:B------:R-:W1:Y:S01]  /*85b0*/  S2R R15, SR_TID.X ;  /* 0x00000000000f7919 */ /* 0x000e620000002100 */
[----:B0-----:R-:W-:-:S04]  /*85c0*/  SHF.R.U32.HI R17, RZ, 0x8, R16 ;  /* 0x00000008ff117819 */ /* 0x001fc80000011610 */
[----:B------:R-:W-:Y:S02]  /*85d0*/  SGXT.U32 R17, R17, 0x1 ;  /* 0x000000011111781a */ /* 0x000fe40000000000 */
[----:B------:R-:W-:Y:S02]  /*85e0*/  SHF.R.U32.HI R16, RZ, 0x8, R16 ;  /* 0x00000008ff107819 */ /* 0x000fe40000011610 */
[C---:B------:R-:W-:Y:S02]  /*85f0*/  LOP3.LUT R19, R17.reuse, 0x26, RZ, 0xfc, !PT ;  /* 0x0000002611137812 */ /* 0x040fe400078efcff */
[C---:B------:R-:W-:Y:S02]  /*8600*/  LOP3.LUT R18, R17.reuse, 0x24, RZ, 0xfc, !PT ;  /* 0x0000002411127812 */ /* 0x040fe400078efcff */
[----:B------:R-:W-:Y:S02]  /*8610*/  LOP3.LUT R17, R17, 0x22, RZ, 0xfc, !PT ;  /* 0x0000002211117812 */ /* 0x000fe400078efcff */
[----:B------:R-:W-:Y:S01]  /*8620*/  SGXT.U32 R16, R16, 0x1 ;  /* 0x000000011010781a */ /* 0x000fe20000000000 */
[----:B------:R0:W-:Y:S01]  /*8630*/  STL [R1+0xa6c], R3 ;  /* 0x000a6c0301007387 */ /* 0x0001e20000100800 */
[----:B------:R-:W-:-:S02]  /*8640*/  IMAD R7, R18, R0, RZ ;  /* 0x0000000012077224 */ /* 0x000fc400078e02ff */
[-C--:B------:R-:W-:Y:S01]  /*8650*/  IMAD R8, R19, R0.reuse, RZ ;  /* 0x0000000013087224 */ /* 0x080fe200078e02ff */
[C---:B------:R-:W-:Y:S01]  /*8660*/  LOP3.LUT R18, R16.reuse, 0x20, RZ, 0xfc, !PT ;  /* 0x0000002010127812 */ /* 0x040fe200078efcff */
[----:B0-----:R-:W-:Y:S01]  /*8670*/  IMAD R3, R17, R0, RZ ;  /* 0x0000000011037224 */ /* 0x001fe200078e02ff */
[----:B------:R-:W-:Y:S02]  /*8680*/  LOP3.LUT R17, R16, 0x1e, RZ, 0xfc, !PT ;  /* 0x0000001e10117812 */ /* 0x000fe400078efcff */
[----:B------:R-:W-:Y:S01]  /*8690*/  STL [R1+0xa68], R8 ;  /* 0x000a680801007387 */ /* 0x000fe20000100800 */
[----:B-1----:R-:W-:-:S03]  /*86a0*/  SHF.R.U32.HI R16, RZ, 0x8, R15 ;  /* 0x00000008ff107819 */ /* 0x002fc6000001160f */
[----:B------:R0:W-:Y:S01]  /*86b0*/  STL [R1+0xa64], R7 ;  /* 0x000a640701007387 */ /* 0x0001e20000100800 */
[----:B------:R-:W-:-:S03]  /*86c0*/  SGXT.U32 R16, R16, 0x1 ;  /* 0x000000011010781a */ /* 0x000fc60000000000 */
[----:B------:R1:W-:Y:S01]  /*86d0*/  STL [R1+0xa60], R3 ;  /* 0x000a600301007387 */ /* 0x0003e20000100800 */
[----:B------:R-:W-:Y:S01]  /*86e0*/  SHF.R.U32.HI R15, RZ, 0x8, R15 ;  /* 0x00000008ff0f7819 */ /* 0x000fe2000001160f */
[-C--:B0-----:R-:W-:Y:S01]  /*86f0*/  IMAD R7, R18, R0.reuse, RZ ;  /* 0x0000000012077224 */ /* 0x081fe200078e02ff */
[C---:B------:R-:W-:Y:S01]  /*8700*/  LOP3.LUT R18, R16.reuse, 0x1c, RZ, 0xfc, !PT ;  /* 0x0000001c10127812 */ /* 0x040fe200078efcff */
[----:B-1----:R-:W-:Y:S01]  /*8710*/  IMAD R3, R17, R0, RZ ;  /* 0x0000000011037224 */ /* 0x002fe200078e02ff */
[C---:B------:R-:W-:Y:S02]  /*8720*/  LOP3.LUT R17, R16.reuse, 0x1a, RZ, 0xfc, !PT ;  /* 0x0000001a10117812 */ /* 0x040fe400078efcff */
[----:B------:R-:W-:Y:S01]  /*8730*/  LOP3.LUT R16, R16, 0x18, RZ, 0xfc, !PT ;  /* 0x0000001810107812 */ /* 0x000fe200078efcff */
[----:B------:R0:W-:Y:S01]  /*8740*/  STL [R1+0xa5c], R7 ;  /* 0x000a5c0701007387 */ /* 0x0001e20000100800 */
[----:B------:R-:W-:-:S03]  /*8750*/  SGXT.U32 R15, R15, 0x1 ;  /* 0x000000010f0f781a */ /* 0x000fc60000000000 */
[----:B------:R1:W-:Y:S01]  /*8760*/  STL [R1+0xa58], R3 ;  /* 0x000a580301007387 */ /* 0x0003e20000100800 */
[-C--:B------:R-:W-:Y:S02]  /*8770*/  IMAD R8, R18, R0.reuse, RZ ;  /* 0x0000000012087224 */ /* 0x080fe400078e02ff */
[-C--:B0-----:R-:W-:Y:S01]  /*8780*/  IMAD R7, R17, R0.reuse, RZ ;  /* 0x0000000011077224 */ /* 0x081fe200078e02ff */
[C---:B------:R-:W-:Y:S01]  /*8790*/  LOP3.LUT R17, R15.reuse, 0x16, RZ, 0xfc, !PT ;  /* 0x000000160f117812 */ /* 0x040fe200078efcff */
[----:B-1----:R-:W-:Y:S01]  /*87a0*/  IMAD R3, R16, R0, RZ ;  /* 0x0000000010037224 */ /* 0x002fe200078e02ff */
[----:B------:R-:W-:Y:S02]  /*87b0*/  LOP3.LUT R16, R15, 0x14, RZ, 0xfc, !PT ;  /* 0x000000140f107812 */ /* 0x000fe400078efcff */
[--C-:B------:R-:W-:Y:S01]  /*87c0*/  SHF.R.U32.HI R15, RZ, 0x8, R14.reuse ;  /* 0x00000008ff0f7819 */ /* 0x100fe2000001160e */
[----:B------:R-:W-:Y:S03]  /*87d0*/  STL [R1+0xa54], R8 ;  /* 0x000a540801007387 */ /* 0x000fe60000100800 */
[----:B------:R-:W-:Y:S01]  /*87e0*/  SGXT.U32 R15, R15, 0x1 ;  /* 0x000000010f0f781a */ /* 0x000fe20000000000 */
[----:B------:R0:W-:Y:S01]  /*87f0*/  STL [R1+0xa50], R7 ;  /* 0x000a500701007387 */ /* 0x0001e20000100800 */
[----:B------:R-:W-:-:S03]  /*8800*/  SHF.R.U32.HI R14, RZ, 0x8, R14 ;  /* 0x00000008ff0e7819 */ /* 0x000fc6000001160e */
[----:B------:R1:W-:Y:S01]  /*8810*/  STL [R1+0xa4c], R3 ;  /* 0x000a4c0301007387 */ /* 0x0003e20000100800 */
[----:B------:R-:W-:Y:S01]  /*8820*/  SGXT.U32 R14, R14, 0x1 ;  /* 0x000000010e0e781a */ /* 0x000fe20000000000 */
[-C--:B0-----:R-:W-:Y:S01]  /*8830*/  IMAD R7, R17, R0.reuse, RZ ;  /* 0x0000000011077224 */ /* 0x081fe200078e02ff */
[C---:B------:R-:W-:Y:S01]  /*8840*/  LOP3.LUT R17, R15.reuse, 0x12, RZ, 0xfc, !PT ;  /* 0x000000120f117812 */ /* 0x040fe200078efcff */
[-C--:B-1----:R-:W-:Y:S01]  /*8850*/  IMAD R3, R16, R0.reuse, RZ ;  /* 0x0000000010037224 */ /* 0x082fe200078e02ff */
[C---:B------:R-:W-:Y:S02]  /*8860*/  LOP3.LUT R16, R15.reuse, 0x10, RZ, 0xfc, !PT ;  /* 0x000000100f107812 */ /* 0x040fe400078efcff */
[----:B------:R-:W-:Y:S01]  /*8870*/  LOP3.LUT R15, R15, 0xe, RZ, 0xfc, !PT ;  /* 0x0000000e0f0f7812 */ /* 0x000fe200078efcff */
[----:B------:R0:W-:Y:S01]  /*8880*/  STL [R1+0xa48], R7 ;  /* 0x000a480701007387 */ /* 0x0001e20000100800 */
[----:B------:R-:W-:Y:S01]  /*8890*/  IMAD R8, R17, R0, RZ ;  /* 0x0000000011087224 */ /* 0x000fe200078e02ff */
[----:B------:R-:W-:-:S02]  /*88a0*/  LOP3.LUT R17, R14, 0xc, RZ, 0xfc, !PT ;  /* 0x0000000c0e117812 */ /* 0x000fc400078efcff */
[----:B------:R1:W-:Y:S01]  /*88b0*/  STL [R1+0xa44], R3 ;  /* 0x000a440301007387 */ /* 0x0003e20000100800 */
[----:B0-----:R-:W-:-:S03]  /*88c0*/  IMAD R7, R16, R0, RZ ;  /* 0x0000000010077224 */ /* 0x001fc600078e02ff */
[----:B------:R0:W-:Y:S01]  /*88d0*/  STL [R1+0xa40], R8 ;  /* 0x000a400801007387 */ /* 0x0001e20000100800 */
[----:B-1----:R-:W-:-:S03]  /*88e0*/  IMAD R3, R15, R0, RZ ;  /* 0x000000000f037224 */ /* 0x002fc600078e02ff */
[----:B------:R-:W-:Y:S01]  /*88f0*/  STL [R1+0xa3c], R7 ;  /* 0x000a3c0701007387 */ /* 0x000fe20000100800 */
[C---:B------:R-:W-:Y:S02]  /*8900*/  LOP3.LUT R16, R14.reuse, 0xa, RZ, 0xfc, !PT ;  /* 0x0000000a0e107812 */ /* 0x040fe400078efcff */
[C---:B------:R-:W-:Y:S01]  /*8910*/  LOP3.LUT R15, R14.reuse, 0x8, RZ, 0xfc, !PT ;  /* 0x000000080e0f7812 */ /* 0x040fe200078efcff */
[----:B------:R1:W-:Y:S01]  /*8920*/  STL [R1+0xa38], R3 ;  /* 0x000a380301007387 */ /* 0x0003e20000100800 */
[----:B------:R-:W-:Y:S01]  /*8930*/  LOP3.LUT R14, R14, 0x6, RZ, 0xfc, !PT ;  /* 0x000000060e0e7812 */ /* 0x000fe200078efcff */
[-C--:B0-----:R-:W-:Y:S02]  /*8940*/  IMAD R8, R16, R0.reuse, RZ ;  /* 0x0000000010087224 */ /* 0x081fe400078e02ff */
[-C--:B-1----:R-:W-:Y:S02]  /*8950*/  IMAD R3, R17, R0.reuse, RZ ;  /* 0x0000000011037224 */ /* 0x082fe400078e02ff */
[----:B------:R-:W-:-:S03]  /*8960*/  IMAD R7, R15, R0, RZ ;  /* 0x000000000f077224 */ /* 0x000fc600078e02ff */
[----:B------:R0:W-:Y:S01]  /*8970*/  STL [R1+0xa34], R3 ;  /* 0x000a340301007387 */ /* 0x0001e20000100800 */
[----:B------:R-:W-:-:S03]  /*8980*/  LOP3.LUT R15, R13, 0x4, RZ, 0xfc, !PT ;  /* 0x000000040d0f7812 */ /* 0x000fc600078efcff */
[----:B------:R-:W-:Y:S01]  /*8990*/  STL [R1+0xa30], R8 ;  /* 0x000a300801007387 */ /* 0x000fe20000100800 */
[----:B0-----:R-:W-:-:S03]  /*89a0*/  IMAD R3, R14, R0, RZ ;  /* 0x000000000e037224 */ /* 0x001fc600078e02ff */
[----:B------:R-:W-:Y:S01]  /*89b0*/  STL [R1+0xa2c], R7 ;  /* 0x000a2c0701007387 */ /* 0x000fe20000100800 */
[----:B------:R-:W-:-:S03]  /*89c0*/  LOP3.LUT R14, R13, 0x2, RZ, 0xfc, !PT ;  /* 0x000000020d0e7812 */ /* 0x000fc600078efcff */
[----:B------:R0:W-:Y:S04]  /*89d0*/  STL [R1+0xa28], R3 ;  /* 0x000a280301007387 */ /* 0x0001e80000100800 */
[----:B------:R-:W4:Y:S04]  /*89e0*/  LDL R13, [R1+0x77c] ;  /* 0x00077c00010d7983 */ /* 0x000f280000100800 */
[----:B------:R-:W-:Y:S04]  /*89f0*/  STL [R1+0xc4], RZ ;  /* 0x0000c4ff01007387 */ /* 0x000fe80000100800 */
[----:B------:R-:W-:Y:S04]  /*8a00*/  STL [R1+0xc8], RZ ;  /* 0x0000c8ff01007387 */ /* 0x000fe80000100800 */
[----:B------:R-:W-:Y:S01]  /*8a10*/  STL [R1+0xcc], RZ ;  /* 0x0000ccff01007387 */ /* 0x000fe20000100800 */
[----:B0-----:R-:W-:Y:S01]  /*8a20*/  SHF.R.S32.HI R3, RZ, 0x1f, R28 ;  /* 0x0000001fff037819 */ /* 0x001fe2000001141c */
[----:B------:R-:W-:-:S02]  /*8a30*/  IMAD R7, R14, R0, RZ ;  /* 0x000000000e077224 */ /* 0x000fc400078e02ff */
[----:B------:R-:W-:Y:S01]  /*8a40*/  IMAD R8, R15, R0, RZ ;  /* 0x000000000f087224 */ /* 0x000fe200078e02ff */
[C---:B------:R-:W-:Y:S01]  /*8a50*/  SHF.L.U64.HI R0, R28.reuse, 0x1, R3 ;  /* 0x000000011c007819 */ /* 0x040fe20000010203 */
[----:B------:R-:W-:Y:S01]  /*8a60*/  USHF.R.S32.HI UR6, URZ, 0x1f, UR4 ;  /* 0x0000001fff067899 */ /* 0x000fe20008011404 */
[----:B------:R-:W-:-:S03]  /*8a70*/  IMAD.SHL.U32 R28, R28, 0x2, RZ ;  /* 0x000000021c1c7824 */ /* 0x000fc600078e00ff */
[----:B------:R-:W-:-:S04]  /*8a80*/  ULEA.HI UR6, UR6, UR4, URZ, 0x6 ;  /* 0x0000000406067291 */ /* 0x000fc8000f8f30ff */
[----:B------:R-:W-:Y:S01]  /*8a90*/  USHF.R.S32.HI UR6, URZ, 0x6, UR6 ;  /* 0x00000006ff067899 */ /* 0x000fe20008011406 */
[----:B--2---:R-:W-:-:S05]  /*8aa0*/  LOP3.LUT R5, R5, 0x1000, R6, 0xf8, !PT ;  /* 0x0000100005057812 */ /* 0x004fca00078ef806 */
[----:B------:R-:W-:Y:S04]  /*8ab0*/  STL [R1+0x770], R5 ;  /* 0x0007700501007387 */ /* 0x000fe80000100800 */
        /* <DEDUP_REMOVED lines=20> */
[----:B----4-:R-:W-:-:S02]  /*8c00*/  LOP3.LUT R6, R13, 0x20, RZ, 0x3c, !PT ;  /* 0x000000200d067812 */ /* 0x010fc400078e3cff */
[C---:B------:R-:W-:Y:S02]  /*8c10*/  LOP3.LUT R7, R13.reuse, 0x40, RZ, 0x3c, !PT ;  /* 0x000000400d077812 */ /* 0x040fe400078e3cff */
[----:B------:R-:W-:Y:S01]  /*8c20*/  LOP3.LUT R3, R13, 0x60, RZ, 0x3c, !PT ;  /* 0x000000600d037812 */ /* 0x000fe200078e3cff */
[----:B------:R3:W-:Y:S04]  /*8c30*/  STL [R1+0x998], R6 ;  /* 0x0009980601007387 */ /* 0x0007e80000100800 */
[----:B------:R-:W-:Y:S01]  /*8c40*/  STL [R1+0x994], R7 ;  /* 0x0009940701007387 */ /* 0x000fe20000100800 */
[----:B---3--:R-:W-:-:S03]  /*8c50*/  LOP3.LUT R6, R29, 0x40, RZ, 0x3c, !PT ;  /* 0x000000401d067812 */ /* 0x008fc600078e3cff */
[----:B------:R0:W5:Y:S04]  /*8c60*/  LDL.LU R29, [R1+0xaa0] ;  /* 0x000aa000011d7983 */ /* 0x0001680000300800 */
[----:B------:R1:W-:Y:S02]  /*8c70*/  STL [R1+0x990], R3 ;  /* 0x0009900301007387 */ /* 0x0003e40000100800 */
[----:B-1----:R-:W-:-:S05]  /*8c80*/  LOP3.LUT R3, R5, 0x40, RZ, 0x3c, !PT ;  /* 0x0000004005037812 */ /* 0x002fca00078e3cff */
[----:B------:R0:W-:Y:S04]  /*8c90*/  STL [R1+0x778], R3 ;  /* 0x0007780301007387 */ /* 0x0001e80000100800 */
[----:B------:R0:W-:Y:S02]  /*8ca0*/  STL [R1+0x98c], R6 ;  /* 0x00098c0601007387 */ /* 0x0001e40000100800 */
.L_x_2:
[----:B0-----:R-:W0:Y:S01]  /*8cb0*/  S2R R3, SR_TID.X ;  /* 0x0000000000037919 */ /* 0x001e220000002100 */
[----:B------:R-:W-:Y:S01]  /*8cc0*/  PRMT R23, RZ, 0x7610, R23 ;  /* 0x00007610ff177816 */ /* 0x000fe20000000017 */
[----:B-1----:R-:W1:Y:S01]  /*8cd0*/  LDC R7, c[0x0][0x3a8] ;  /* 0x0000ea00ff077b82 */ /* 0x002e620000000800 */
[----:B------:R-:W-:Y:S04]  /*8ce0*/  STL [R1+0x1ba8], R14 ;  /* 0x001ba80e01007387 */ /* 0x000fe80000100800 */
[----:B------:R2:W-:Y:S03]  /*8cf0*/  STL [R1+0x1ba4], R13 ;  /* 0x001ba40d01007387 */ /* 0x0005e60000100800 */
[----:B------:R-:W3:Y:S01]  /*8d00*/  LDC R9, c[0x0][0x3a8] ;  /* 0x0000ea00ff097b82 */ /* 0x000ee20000000800 */
[----:B------:R4:W-:Y:S04]  /*8d10*/  STL [R1+0x1ba0], R19 ;  /* 0x001ba01301007387 */ /* 0x0009e80000100800 */
[----:B------:R4:W-:Y:S01]  /*8d20*/  STL [R1+0x1b9c], R11 ;  /* 0x001b9c0b01007387 */ /* 0x0009e20000100800 */
[----:B--2---:R-:W-:-:S03]  /*8d30*/  PRMT R13, RZ, 0x7610, R13 ;  /* 0x00007610ff0d7816 */ /* 0x004fc6000000000d */
[----:B------:R-:W-:Y:S01]  /*8d40*/  STL [R1+0x1b98], R25 ;  /* 0x001b981901007387 */ /* 0x000fe20000100800 */
[----:B----4-:R-:W-:-:S03]  /*8d50*/  PRMT R19, RZ, 0x7610, R19 ;  /* 0x00007610ff137816 */ /* 0x010fc60000000013 */
[----:B------:R-:W-:Y:S01]  /*8d60*/  STL [R1+0x1b94], R15 ;  /* 0x001b940f01007387 */ /* 0x000fe20000100800 */
[----:B------:R-:W2:Y:S01]  /*8d70*/  S2R R11, SR_TID.X ;  /* 0x00000000000b7919 */ /* 0x000ea20000002100 */
[--C-:B0-----:R-:W-:Y:S02]  /*8d80*/  SHF.R.U32.HI R5, RZ, 0x8, R3.reuse ;  /* 0x00000008ff057819 */ /* 0x101fe40000011603 */
[----:B------:R-:W-:Y:S01]  /*8d90*/  STL [R1+0x1b90], R24 ;  /* 0x001b901801007387 */ /* 0x000fe20000100800 */
[----:B------:R-:W-:Y:S02]  /*8da0*/  SHF.R.U32.HI R3, RZ, 0x8, R3 ;  /* 0x00000008ff037819 */ /* 0x000fe40000011603 */
[----:B------:R-:W-:Y:S01]  /*8db0*/  SGXT.U32 R5, R5, 0x1 ;  /* 0x000000010505781a */ /* 0x000fe20000000000 */
[----:B------:R-:W-:Y:S01]  /*8dc0*/  STL [R1+0x1b8c], R22 ;  /* 0x001b8c1601007387 */ /* 0x000fe20000100800 */
[----:B------:R-:W-:-:S03]  /*8dd0*/  SGXT.U32 R3, R3, 0x1 ;  /* 0x000000010303781a */ /* 0x000fc60000000000 */
[----:B------:R-:W-:Y:S01]  /*8de0*/  STL [R1+0x1b88], R18 ;  /* 0x001b881201007387 */ /* 0x000fe20000100800 */
[----:B------:R-:W-:Y:S02]  /*8df0*/  LOP3.LUT R6, R3, 0x2, RZ, 0xfc, !PT ;  /* 0x0000000203067812 */ /* 0x000fe400078efcff */
[C---:B------:R-:W-:Y:S01]  /*8e00*/  LOP3.LUT R3, R5.reuse, 0x4, RZ, 0xfc, !PT ;  /* 0x0000000405037812 */ /* 0x040fe200078efcff */
[----:B------:R-:W-:Y:S01]  /*8e10*/  STL [R1+0x1b84], R12 ;  /* 0x001b840c01007387 */ /* 0x000fe20000100800 */
[----:B------:R-:W-:Y:S02]  /*8e20*/  ISETP.GE.AND P1, PT, R6, UR7, PT ;  /* 0x0000000706007c0c */ /* 0x000fe4000bf26270 */
[----:B------:R-:W-:Y:S01]  /*8e30*/  LOP3.LUT R6, R5, 0x6, RZ, 0xfc, !PT ;  /* 0x0000000605067812 */ /* 0x000fe200078efcff */
[----:B------:R-:W-:Y:S01]  /*8e40*/  STL [R1+0x1b80], R10 ;  /* 0x001b800a01007387 */ /* 0x000fe20000100800 */
[----:B------:R-:W-:Y:S01]  /*8e50*/  ISETP.GE.AND P2, PT, R3, UR7, PT ;  /* 0x0000000703007c0c */ /* 0x000fe2000bf46270 */
[----:B------:R-:W-:Y:S01]  /*8e60*/  IMAD.MOV.U32 R3, RZ, RZ, R2 ;  /* 0x000000ffff037224 */ /* 0x000fe200078e0002 */
[----:B------:R-:W-:Y:S01]  /*8e70*/  ISETP.GE.AND P3, PT, R6, UR7, PT ;  /* 0x0000000706007c0c */ /* 0x000fe2000bf66270 */
[----:B------:R-:W0:Y:S01]  /*8e80*/  S2R R5, SR_TID.X ;  /* 0x0000000000057919 */ /* 0x000e220000002100 */
[----:B------:R-:W-:Y:S01]  /*8e90*/  IMAD.MOV.U32 R2, RZ, RZ, R4 ;  /* 0x000000ffff027224 */ /* 0x000fe200078e0004 */
[----:B-----5:R-:W-:Y:S04]  /*8ea0*/  STL [R1+0x1b7c], R28 ;  /* 0x001b7c1c01007387 */ /* 0x020fe80000100800 */
[----:B------:R-:W-:Y:S04]  /*8eb0*/  STL [R1+0x1b78], R0 ;  /* 0x001b780001007387 */ /* 0x000fe80000100800 */
[----:B------:R-:W-:Y:S04]  /*8ec0*/  STL [R1+0x1b74], R26 ;  /* 0x001b741a01007387 */ /* 0x000fe80000100800 */
[----:B-----5:R-:W-:Y:S04]  /*8ed0*/  STL [R1+0x1b08], R29 ;  /* 0x001b081d01007387 */ /* 0x020fe80000100800 */
[----:B------:R-:W-:Y:S04]  /*8ee0*/  STL [R1+0x1b0c], R29 ;  /* 0x001b0c1d01007387 */ /* 0x000fe80000100800 */
[----:B------:R-:W-:Y:S04]  /*8ef0*/  STL [R1+0x1b3c], R29 ;  /* 0x001b3c1d01007387 */ /* 0x000fe80000100800 */
[----:B------:R-:W-:Y:S01]  /*8f00*/  STL [R1+0x1b40], R29 ;  /* 0x001b401d01007387 */ /* 0x000fe20000100800 */
[----:B0-----:R-:W-:-:S03]  /*8f10*/  SHF.R.U32.HI R14, RZ, 0x8, R5 ;  /* 0x00000008ff0e7819 */ /* 0x001fc60000011605 */
[----:B------:R-:W-:Y:S01]  /*8f20*/  STL [R1+0x1b44], R29 ;  /* 0x001b441d01007387 */ /* 0x000fe20000100800 */
[----:B------:R-:W0:Y:S01]  /*8f30*/  LDC R5, c[0x0][0x3a8] ;  /* 0x0000ea00ff057b82 */ /* 0x000e220000000800 */
[----:B------:R-:W-:Y:S02]  /*8f40*/  SGXT.U32 R14, R14, 0x1 ;  /* 0x000000010e0e781a */ /* 0x000fe40000000000 */
[----:B------:R-:W-:Y:S02]  /*8f50*/  STL [R1+0x1b48], R29 ;  /* 0x001b481d01007387 */ /* 0x000fe40000100800 */
[C---:B------:R-:W-:Y:S02]  /*8f60*/  LOP3.LUT R8, R14.reuse, 0x4, RZ, 0xfc, !PT ;  /* 0x000000040e087812 */ /* 0x040fe400078efcff */
[----:B------:R2:W-:Y:S01]  /*8f70*/  STL [R1+0x1b4c], R29 ;  /* 0x001b4c1d01007387 */ /* 0x0005e20000100800 */
[----:B------:R-:W-:Y:S02]  /*8f80*/  LOP3.LUT R6, R14, 0x2, RZ, 0xfc, !PT ;  /* 0x000000020e067812 */ /* 0x000fe400078efcff */
[----:B---3--:R-:W-:-:S03]  /*8f90*/  IMAD R8, R8, R9, RZ ;  /* 0x0000000908087224 */ /* 0x008fc600078e02ff */
[----:B-1----:R-:W-:Y:S02]  /*8fa0*/  IMAD R6, R6, R7, RZ ;  /* 0x0000000706067224 */ /* 0x002fe400078e02ff */
[----:B------:R-:W-:Y:S01]  /*8fb0*/  IMAD.WIDE R8, R8, 0x2, R2 ;  /* 0x0000000208087825 */ /* 0x000fe200078e0202 */
[----:B--2---:R-:W-:-:S03]  /*8fc0*/  SHF.R.U32.HI R29, RZ, 0x8, R11 ;  /* 0x00000008ff1d7819 */ /* 0x004fc6000001160b */
[--C-:B------:R-:W-:Y:S01]  /*8fd0*/  IMAD.WIDE R6, R6, 0x2, R2.reuse ;  /* 0x0000000206067825 */ /* 0x100fe200078e0202 */
[----:B------:R-:W2:Y:S01]  /*8fe0*/  @!P2 LDG.E.U16 R19, desc[UR8][R8.64] ;  /* 0x000000080813a981 */ /* 0x000ea2000c1e1500 */
[----:B------:R-:W-:Y:S02]  /*8ff0*/  SGXT.U32 R29, R29, 0x1 ;  /* 0x000000011d1d781a */ /* 0x000fe40000000000 */
[C---:B0-----:R-:W-:Y:S02]  /*9000*/  IMAD R5, R14.reuse, R5, RZ ;  /* 0x000000050e057224 */ /* 0x041fe400078e02ff */
[----:B------:R-:W-:Y:S01]  /*9010*/  ISETP.GE.AND P0, PT, R29, UR7, PT ;  /* 0x000000071d007c0c */ /* 0x000fe2000bf06270 */
[----:B------:R-:W3:Y:S01]  /*9020*/  @!P1 LDG.E.U16 R13, desc[UR8][R6.64] ;  /* 0x00000008060d9981 */ /* 0x000ee2000c1e1500 */
[----:B------:R-:W-:Y:S01]  /*9030*/  LOP3.LUT R14, R14, 0x8, RZ, 0xfc, !PT ;  /* 0x000000080e0e7812 */ /* 0x000fe200078efcff */
[----:B------:R-:W-:-:S03]  /*9040*/  IMAD.WIDE R4, R5, 0x2, R2 ;  /* 0x0000000205047825 */ /* 0x000fc600078e0202 */
[----:B------:R-:W-:Y:S02]  /*9050*/  ISETP.GE.AND P4, PT, R14, UR7, PT ;  /* 0x000000070e007c0c */ /* 0x000fe4000bf86270 */
[----:B------:R-:W4:Y:S05]  /*9060*/  LDL.LU R14, [R1+0x1ba8] ;  /* 0x001ba800010e7983 */ /* 0x000f2a0000300800 */
[----:B------:R-:W2:Y:S04]  /*9070*/  @!P0 LDG.E.U16 R23, desc[UR8][R4.64] ;  /* 0x0000000804178981 */ /* 0x000ea8000c1e1500 */
[----:B------:R-:W3:Y:S01]  /*9080*/  LDL R5, [R1+0xa28] ;  /* 0x000a280001057983 */ /* 0x000ee20000100800 */
[----:B------:R-:W-:-:S02]  /*9090*/  PRMT R25, RZ, 0x7610, R25 ;  /* 0x00007610ff197816 */ /* 0x000fc40000000019 */
[----:B------:R-:W-:-:S04]  /*90a0*/  SHF.R.U32.HI R11, RZ, 0x8, R11 ;  /* 0x00000008ff0b7819 */ /* 0x000fc8000001160b */
[----:B------:R-:W-:Y:S01]  /*90b0*/  SGXT.U32 R11, R11, 0x1 ;  /* 0x000000010b0b781a */ /* 0x000fe20000000000 */
[----:B--2---:R-:W-:Y:S04]  /*90c0*/  STL [R1+0x1b64], R23 ;  /* 0x001b641701007387 */ /* 0x004fe80000100800 */
[----:B------:R-:W-:Y:S04]  /*90d0*/  STL [R1+0x1b68], R23 ;  /* 0x001b681701007387 */ /* 0x000fe80000100800 */
[----:B------:R-:W-:Y:S01]  /*90e0*/  STL [R1+0x1b6c], R23 ;  /* 0x001b6c1701007387 */ /* 0x000fe20000100800 */
[----:B---3--:R-:W-:-:S03]  /*90f0*/  IMAD.WIDE R4, R5, 0x2, R2 ;  /* 0x0000000205047825 */ /* 0x008fc600078e0202 */
[----:B------:R-:W-:Y:S04]  /*9100*/  STL [R1+0x1b70], R23 ;  /* 0x001b701701007387 */ /* 0x000fe80000100800 */
[----:B------:R0:W2:Y:S02]  /*9110*/  @!P3 LDG.E.U16 R25, desc[UR8][R4.64] ;  /* 0x000000080419b981 */ /* 0x0000a4000c1e1500 */
[----:B0-----:R-:W0:Y:S02]  /*9120*/  S2R R5, SR_TID.X ;  /* 0x0000000000057919 */ /* 0x001e240000002100 */
[----:B------:R1:W-:Y:S04]  /*9130*/  STL [R1+0x10], R13 ;  /* 0x0000100d01007387 */ /* 0x0003e80000100800 */
[----:B-1----:R-:W3:Y:S04]  /*9140*/  LDL.LU R13, [R1+0x1ba4] ;  /* 0x001ba400010d7983 */ /* 0x002ee80000300800 */
[----:B------:R-:W3:Y:S04]  /*9150*/  LDL R7, [R1+0xa2c] ;  /* 0x000a2c0001077983 */ /* 0x000ee80000100800 */
[----:B------:R1:W-:Y:S02]  /*9160*/  STL [R1+0x24], R19 ;  /* 0x0000241301007387 */ /* 0x0003e40000100800 */
[----:B-1----:R-:W-:-:S02]  /*9170*/  LOP3.LUT R19, R11, 0xa, RZ, 0xfc, !PT ;  /* 0x0000000a0b137812 */ /* 0x002fc400078efcff */
[----:B0-----:R-:W-:Y:S02]  /*9180*/  SHF.R.U32.HI R5, RZ, 0x8, R5 ;  /* 0x00000008ff057819 */ /* 0x001fe40000011605 */
[----:B------:R-:W-:Y:S02]  /*9190*/  LOP3.LUT R11, R11, 0x10, RZ, 0xfc, !PT ;  /* 0x000000100b0b7812 */ /* 0x000fe400078efcff */
[----:B------:R-:W-:Y:S02]  /*91a0*/  SGXT.U32 R5, R5, 0x1 ;  /* 0x000000010505781a */ /* 0x000fe40000000000 */
[----:B------:R-:W-:Y:S02]  /*91b0*/  ISETP.GE.AND P0, PT, R19, UR7, PT ;  /* 0x0000000713007c0c */ /* 0x000fe4000bf06270 */
[----:B------:R-:W3:Y:S01]  /*91c0*/  LDL.LU R19, [R1+0x1ba0] ;  /* 0x001ba00001137983 */ /* 0x000ee20000300800 */
[----:B------:R-:W-:-:S03]  /*91d0*/  ISETP.GE.AND P2, PT, R11, UR7, PT ;  /* 0x000000070b007c0c */ /* 0x000fc6000bf46270 */
[----:B------:R-:W3:Y:S01]  /*91e0*/  LDL.LU R11, [R1+0x1b9c] ;  /* 0x001b9c00010b7983 */ /* 0x000ee20000300800 */
[----:B------:R-:W-:-:S03]  /*91f0*/  LOP3.LUT R4, R5, 0xc, RZ, 0xfc, !PT ;  /* 0x0000000c05047812 */ /* 0x000fc600078efcff */
[----:B--2---:R0:W-:Y:S04]  /*9200*/  STL [R1+0x28], R25 ;  /* 0x0000281901007387 */ /* 0x0041e80000100800 */
[----:B0-----:R-:W2:Y:S04]  /*9210*/  LDL.LU R25, [R1+0x1b98] ;  /* 0x001b980001197983 */ /* 0x001ea80000300800 */
[----:B------:R-:W2:Y:S01]  /*9220*/  LDL R5, [R1+0xa30] ;  /* 0x000a300001057983 */ /* 0x000ea20000100800 */
[----:B------:R-:W-:Y:S02]  /*9230*/  ISETP.GE.AND P1, PT, R4, UR7, PT ;  /* 0x0000000704007c0c */ /* 0x000fe4000bf26270 */
[----:B------:R-:W-:Y:S01]  /*9240*/  PRMT R27, RZ, 0x7610, R27 ;  /* 0x00007610ff1b7816 */ /* 0x000fe2000000001b */
[----:B--2---:R-:W-:-:S05]  /*9250*/  IMAD.WIDE R4, R5, 0x2, R2 ;  /* 0x0000000205047825 */ /* 0x004fca00078e0202 */
[----:B------:R0:W2:Y:S02]  /*9260*/  @!P0 LDG.E.U16 R27, desc[UR8][R4.64] ;  /* 0x00000008041b8981 */ /* 0x0000a4000c1e1500 */
[----:B0-----:R-:W0:Y:S02]  /*9270*/  S2R R5, SR_TID.X ;  /* 0x0000000000057919 */ /* 0x001e240000002100 */
[----:B0-----:R-:W-:Y:S02]  /*9280*/  SHF.R.U32.HI R4, RZ, 0x8, R5 ;  /* 0x00000008ff047819 */ /* 0x001fe40000011605 */
[----:B------:R-:W2:Y:S02]  /*9290*/  LDL R5, [R1+0xa34] ;  /* 0x000a340001057983 */ /* 0x000ea40000100800 */
[----:B------:R-:W-:-:S04]  /*92a0*/  SGXT.U32 R4, R4, 0x1 ;  /* 0x000000010404781a */ /* 0x000fc80000000000 */
[----:B------:R-:W-:Y:S02]  /*92b0*/  LOP3.LUT R4, R4, 0x18, RZ, 0xfc, !PT ;  /* 0x0000001804047812 */ /* 0x000fe400078efcff */
[----:B------:R-:W-:Y:S02]  /*92c0*/  PRMT R15, RZ, 0x7610, R15 ;  /* 0x00007610ff0f7816 */ /* 0x000fe4000000000f */
[----:B------:R-:W-:Y:S01]  /*92d0*/  ISETP.GE.AND P0, PT, R4, UR7, PT ;  /* 0x0000000704007c0c */ /* 0x000fe2000bf06270 */
[----:B--2---:R-:W-:-:S05]  /*92e0*/  IMAD.WIDE R4, R5, 0x2, R2 ;  /* 0x0000000205047825 */ /* 0x004fca00078e0202 */
[----:B------:R0:W2:Y:S02]  /*92f0*/  @!P1 LDG.E.U16 R15, desc[UR8][R4.64] ;  /* 0x00000008040f9981 */ /* 0x0000a4000c1e1500 */
[----:B0-----:R-:W0:Y:S01]  /*9300*/  S2R R5, SR_TID.X ;  /* 0x0000000000057919 */ /* 0x001e220000002100 */
[----:B------:R-:W-:Y:S01]  /*9310*/  PRMT R21, RZ, 0x7610, R21 ;  /* 0x00007610ff157816 */ /* 0x000fe20000000015 */
[----:B---3--:R-:W-:-:S05]  /*9320*/  IMAD.WIDE R6, R7, 0x2, R2 ;  /* 0x0000000207067825 */ /* 0x008fca00078e0202 */
[----:B------:R-:W3:Y:S04]  /*9330*/  @!P4 LDG.E.U16 R21, desc[UR8][R6.64] ;  /* 0x000000080615c981 */ /* 0x000ee8000c1e1500 */
[----:B------:R-:W3:Y:S04]  /*9340*/  LDL R7, [R1+0xa3c] ;  /* 0x000a3c0001077983 */ /* 0x000ee80000100800 */
[----:B------:R-:W-:Y:S04]  /*9350*/  STL [R1+0x1b58], R27 ;  /* 0x001b581b01007387 */ /* 0x000fe80000100800 */
[----:B------:R-:W-:Y:S01]  /*9360*/  STL [R1+0x1b5c], R27 ;  /* 0x001b5c1b01007387 */ /* 0x000fe20000100800 */
[----:B0-----:R-:W-:-:S03]  /*9370*/  SHF.R.U32.HI R5, RZ, 0x8, R5 ;  /* 0x00000008ff057819 */ /* 0x001fc60000011605 */
[----:B------:R-:W-:Y:S01]  /*9380*/  STL [R1+0x1b60], R27 ;  /* 0x001b601b01007387 */ /* 0x000fe20000100800 */
[----:B------:R-:W-:-:S04]  /*9390*/  SGXT.U32 R5, R5, 0x1 ;  /* 0x000000010505781a */ /* 0x000fc80000000000 */
[----:B------:R-:W-:Y:S01]  /*93a0*/  LOP3.LUT R4, R5, 0x20, RZ, 0xfc, !PT ;  /* 0x0000002005047812 */ /* 0x000fe200078efcff */
[----:B--2---:R0:W-:Y:S04]  /*93b0*/  STL [R1+0x14], R15 ;  /* 0x0000140f01007387 */ /* 0x0041e80000100800 */
[----:B0-----:R-:W2:Y:S04]  /*93c0*/  LDL.LU R15, [R1+0x1b94] ;  /* 0x001b9400010f7983 */ /* 0x001ea80000300800 */
[----:B------:R-:W2:Y:S01]  /*93d0*/  LDL R5, [R1+0xa4c] ;  /* 0x000a4c0001057983 */ /* 0x000ea20000100800 */
[----:B------:R-:W-:-:S02]  /*93e0*/  ISETP.GE.AND P1, PT, R4, UR7, PT ;  /* 0x0000000704007c0c */ /* 0x000fc4000bf26270 */
[----:B------:R-:W-:Y:S01]  /*93f0*/  PRMT R17, RZ, 0x7610, R17 ;  /* 0x00007610ff117816 */ /* 0x000fe20000000011 */
[----:B--2---:R-:W-:-:S05]  /*9400*/  IMAD.WIDE R4, R5, 0x2, R2 ;  /* 0x0000000205047825 */ /* 0x004fca00078e0202 */
[----:B------:R0:W2:Y:S02]  /*9410*/  @!P0 LDG.E.U16 R17, desc[UR8][R4.64] ;  /* 0x0000000804118981 */ /* 0x0000a4000c1e1500 */
[----:B0-----:R-:W0:Y:S02]  /*9420*/  S2R R5, SR_TID.X ;  /* 0x0000000000057919 */ /* 0x001e240000002100 */
[----:B0-----:R-:W-:-:S04]  /*9430*/  SHF.R.U32.HI R5, RZ, 0x8, R5 ;  /* 0x00000008ff057819 */ /* 0x001fc80000011605 */
[----:B------:R-:W-:-:S04]  /*9440*/  SGXT.U32 R5, R5, 0x1 ;  /* 0x000000010505781a */ /* 0x000fc80000000000 */
[----:B------:R-:W-:Y:S02]  /*9450*/  LOP3.LUT R4, R5, 0xe, RZ, 0xfc, !PT ;  /* 0x0000000e05047812 */ /* 0x000fe400078efcff */
[----:B------:R-:W2:Y:S01]  /*9460*/  LDL R5, [R1+0xa5c] ;  /* 0x000a5c0001057983 */ /* 0x000ea20000100800 */
[----:B------:R-:W-:Y:S02]  /*9470*/  PRMT R16, RZ, 0x7610, R16 ;  /* 0x00007610ff107816 */ /* 0x000fe40000000010 */
[----:B------:R-:W-:Y:S01]  /*9480*/  ISETP.GE.AND P0, PT, R4, UR7, PT ;  /* 0x0000000704007c0c */ /* 0x000fe2000bf06270 */
        /* <DEDUP_REMOVED lines=14> */
[----:B------:R-:W-:Y:S01]  /*9570*/  LOP3.LUT R4, R5, 0x30, RZ, 0xfc, !PT ;  /* 0x0000003005047812 */ /* 0x000fe200078efcff */
[----:B--2---:R0:W-:Y:S04]  /*9580*/  STL [R1+0x1f4], R24 ;  /* 0x0001f41801007387 */ /* 0x0041e80000100800 */
[----:B0-----:R-:W2:Y:S04]  /*9590*/  LDL.LU R24, [R1+0x1b90] ;  /* 0x001b900001187983 */ /* 0x001ea80000300800 */
[----:B------:R-:W2:Y:S01]  /*95a0*/  LDL R5, [R1+0xa6c] ;  /* 0x000a6c0001057983 */ /* 0x000ea20000100800 */
[----:B------:R-:W-:Y:S01]  /*95b0*/  PRMT R20, RZ, 0x7610, R20 ;  /* 0x00007610ff147816 */ /* 0x000fe20000000014 */
[----:B---3--:R-:W-:Y:S01]  /*95c0*/  IMAD.WIDE R6, R7, 0x2, R2 ;  /* 0x0000000207067825 */ /* 0x008fe200078e0202 */
[----:B----4-:R-:W-:-:S04]  /*95d0*/  PRMT R14, RZ, 0x7610, R14 ;  /* 0x00007610ff0e7816 */ /* 0x010fc8000000000e */
[----:B------:R-:W3:Y:S01]  /*95e0*/  @!P2 LDG.E.U16 R20, desc[UR8][R6.64] ;  /* 0x000000080614a981 */ /* 0x000ee2000c1e1500 */
[----:B------:R-:W-:Y:S01]  /*95f0*/  ISETP.GE.AND P2, PT, R4, UR7, PT ;  /* 0x0000000704007c0c */ /* 0x000fe2000bf46270 */
[----:B--2---:R-:W-:-:S05]  /*9600*/  IMAD.WIDE R4, R5, 0x2, R2 ;  /* 0x0000000205047825 */ /* 0x004fca00078e0202 */
[----:B------:R0:W2:Y:S02]  /*9610*/  @!P1 LDG.E.U16 R14, desc[UR8][R4.64] ;  /* 0x00000008040e9981 */ /* 0x0000a4000c1e1500 */
[----:B0-----:R-:W0:Y:S02]  /*9620*/  S2R R5, SR_TID.X ;  /* 0x0000000000057919 */ /* 0x001e240000002100 */
[----:B0-----:R-:W-:-:S04]  /*9630*/  SHF.R.U32.HI R5, RZ, 0x8, R5 ;  /* 0x00000008ff057819 */ /* 0x001fc80000011605 */
[----:B------:R-:W-:-:S04]  /*9640*/  SGXT.U32 R5, R5, 0x1 ;  /* 0x000000010505781a */ /* 0x000fc80000000000 */
[----:B------:R-:W-:Y:S02]  /*9650*/  LOP3.LUT R4, R5, 0x12, RZ, 0xfc, !PT ;  /* 0x0000001205047812 */ /* 0x000fe400078efcff */
[----:B------:R-:W4:Y:S01]  /*9660*/  LDL R5, [R1+0xa7c] ;  /* 0x000a7c0001057983 */ /* 0x000f220000100800 */
[----:B------:R-:W-:Y:S02]  /*9670*/  PRMT R13, RZ, 0x7610, R13 ;  /* 0x00007610ff0d7816 */ /* 0x000fe4000000000d */
[----:B------:R-:W-:Y:S01]  /*9680*/  ISETP.GE.AND P0, PT, R4, UR7, PT ;  /* 0x0000000704007c0c */ /* 0x000fe2000bf06270 */
[----:B----4-:R-:W-:-:S05]  /*9690*/  IMAD.WIDE R4, R5, 0x2, R2 ;  /* 0x0000000205047825 */ /* 0x010fca00078e0202 */
[----:B------:R0:W4:Y:S02]  /*96a0*/  @!P2 LDG.E.U16 R13, desc[UR8][R4.64] ;  /* 0x00000008040da981 */ /* 0x000124000c1e1500 */
        /* <DEDUP_REMOVED lines=13> */
[----:B------:R-:W3:Y:S01]  /*9780*/  LDL R5, [R1+0xa8c] ;  /* 0x000a8c0001057983 */ /* 0x000ee20000100800 */
[----:B------:R-:W-:Y:S02]  /*9790*/  PRMT R11, RZ, 0x7610, R11 ;  /* 0x00007610ff0b7816 */ /* 0x000fe4000000000b */
[----:B------:R-:W-:Y:S01]  /*97a0*/  ISETP.GE.AND P0, PT, R4, UR7, PT ;  /* 0x0000000704007c0c */ /* 0x000fe2000bf06270 */
[----:B--2---:R-:W-:Y:S01]  /*97b0*/  STL [R1+0x1b54], R19 ;  /* 0x001b541301007387 */ /* 0x004fe20000100800 */
[----:B---3--:R-:W-:-:S05]  /*97c0*/  IMAD.WIDE R4, R5, 0x2, R2 ;  /* 0x0000000205047825 */ /* 0x008fca00078e0202 */
        /* <DEDUP_REMOVED lines=8> */
[----:B---3--:R-:W-:-:S05]  /*9850*/  IMAD.WIDE R4, R5, 0x2, R2 ;  /* 0x0000000205047825 */ /* 0x008fca00078e0202 */
[----:B------:R0:W3:Y:S02]  /*9860*/  @!P0 LDG.E.U16 R25, desc[UR8][R4.64] ;  /* 0x0000000804198981 */ /* 0x0000e4000c1e1500 */
        /* <DEDUP_REMOVED lines=10> */
[----:B---3--:R-:W-:Y:S01]  /*9910*/  STL [R1+0x1b50], R25 ;  /* 0x001b501901007387 */ /* 0x008fe20000100800 */
[----:B0-----:R-:W-:-:S04]  /*9920*/  SHF.R.U32.HI R5, RZ, 0x8, R5 ;  /* 0x00000008ff057819 */ /* 0x001fc80000011605 */
[----:B------:R-:W-:-:S04]  /*9930*/  SGXT.U32 R5, R5, 0x1 ;  /* 0x000000010505781a */ /* 0x000fc80000000000 */
[----:B------:R-:W-:Y:S01]  /*9940*/  LOP3.LUT R4, R5, 0x1c, RZ, 0xfc, !PT ;  /* 0x0000001c05047812 */ /* 0x000fe200078efcff */
[----:B--2---:R0:W-:Y:S04]  /*9950*/  STL [R1+0x20], R22 ;  /* 0x0000201601007387 */ /* 0x0041e80000100800 */
[----:B0-----:R-:W2:Y:S04]  /*9960*/  LDL.LU R22, [R1+0x1b8c] ;  /* 0x001b8c0001167983 */ /* 0x001ea80000300800 */
[----:B------:R-:W3:Y:S01]  /*9970*/  LDL R5, [R1+0xa50] ;  /* 0x000a500001057983 */ /* 0x000ee20000100800 */
[----:B------:R-:W-:-:S02]  /*9980*/  ISETP.GE.AND P1, PT, R4, UR7, PT ;  /* 0x0000000704007c0c */ /* 0x000fc4000bf26270 */
[----:B------:R-:W-:Y:S01]  /*9990*/  PRMT R15, RZ, 0x7610, R15 ;  /* 0x00007610ff0f7816 */ /* 0x000fe2000000000f */
        /* <DEDUP_REMOVED lines=48> */
[----:B------:R-:W2:Y:S04]  /*9ca0*/  @!P1 LDG.E.U16 R12, desc[UR8][R4.64] ;  /* 0x00000008040c9981 */ /* 0x000ea8000c1e1500 */
[----:B--2---:R0:W-:Y:S04]  /*9cb0*/  STL [R1+0x18], R12 ;  /* 0x0000180c01007387 */ /* 0x0041e80000100800 */
[----:B0-----:R-:W2:Y:S04]  /*9cc0*/  LDL.LU R12, [R1+0x1b84] ;  /* 0x001b8400010c7983 */ /* 0x001ea80000300800 */
[----:B------:R-:W2:Y:S01]  /*9cd0*/  LDL R5, [R1+0xa70] ;  /* 0x000a700001057983 */ /* 0x000ea20000100800 */
        /* <DEDUP_REMOVED lines=8> */
[----:B------:R-:W-:-:S04]  /*9d60*/  LOP3.LUT R29, R29, 0x32, RZ, 0xfc, !PT ;  /* 0x000000321d1d7812 */ /* 0x000fc800078efcff */
[----:B------:R-:W-:Y:S02]  /*9d70*/  ISETP.GE.AND P1, PT, R29, UR7, PT ;  /* 0x000000071d007c0c */ /* 0x000fe4000bf26270 */
[----:B------:R-:W-:Y:S01]  /*9d80*/  ISETP.GE.AND P0, PT, R4, UR7, PT ;  /* 0x0000000704007c0c */ /* 0x000fe2000bf06270 */
[----:B------:R-:W3:Y:S01]  /*9d90*/  LDL R29, [R1+0xa78] ;  /* 0x000a7800011d7983 */ /* 0x000ee20000100800 */
[----:B------:R-:W-:Y:S01]  /*9da0*/  PRMT R7, RZ, 0x7610, R7 ;  /* 0x00007610ff077816 */ /* 0x000fe20000000007 */
[----:B--2---:R-:W-:-:S08]  /*9db0*/  IMAD.WIDE R4, R5, 0x2, R2 ;  /* 0x0000000205047825 */ /* 0x004fd000078e0202 */
        /* <DEDUP_REMOVED lines=16> */
[----:B------:R-:W-:Y:S02]  /*9ec0*/  ISETP.GE.AND P0, PT, R4, UR7, PT ;  /* 0x0000000704007c0c */ /* 0x000fe4000bf06270 */
[----:B------:R-:W-:Y:S01]  /*9ed0*/  PRMT R10, RZ, 0x7610, R10 ;  /* 0x00007610ff0a7816 */ /* 0x000fe2000000000a */
[----:B--2---:R-:W-:-:S05]  /*9ee0*/  IMAD.WIDE R4, R5, 0x2, R2 ;  /* 0x0000000205047825 */ /* 0x004fca00078e0202 */
[----:B------:R0:W2:Y:S02]  /*9ef0*/  @!P1 LDG.E.U16 R6, desc[UR8][R4.64] ;  /* 0x0000000804069981 */ /* 0x0000a4000c1e1500 */
[----:B0-----:R-:W0:Y:S02]  /*9f00*/  S2R R5, SR_TID.X ;  /* 0x0000000000057919 */ /* 0x001e240000002100 */
[----:B0-----:R-:W-:-:S04]  /*9f10*/  SHF.R.U32.HI R5, RZ, 0x8, R5 ;  /* 0x00000008ff057819 */ /* 0x001fc80000011605 */
[----:B------:R-:W-:-:S04]  /*9f20*/  SGXT.U32 R5, R5, 0x1 ;  /* 0x000000010505781a */ /* 0x000fc80000000000 */
[----:B------:R-:W-:-:S04]  /*9f30*/  LOP3.LUT R5, R5, 0x34, RZ, 0xfc, !PT ;  /* 0x0000003405057812 */ /* 0x000fc800078efcff */
[----:B------:R-:W-:Y:S01]  /*9f40*/  ISETP.GE.AND P1, PT, R5, UR7, PT ;  /* 0x0000000705007c0c */ /* 0x000fe2000bf26270 */
[----:B---3--:R-:W-:Y:S02]  /*9f50*/  IMAD.WIDE R4, R29, 0x2, R2 ;  /* 0x000000021d047825 */ /* 0x008fe400078e0202 */
[----:B------:R-:W3:Y:S04]  /*9f60*/  LDL R29, [R1+0xa98] ;  /* 0x000a9800011d7983 */ /* 0x000ee80000100800 */
        /* <DEDUP_REMOVED lines=22> */
[----:B------:R-:W-:Y:S01]  /*a0d0*/  STL [R1+0x1b38], R12 ;  /* 0x001b380c01007387 */ /* 0x000fe20000100800 */
[----:B0-----:R-:W-:-:S04]  /*a0e0*/  SHF.R.U32.HI R5, RZ, 0x8, R5 ;  /* 0x00000008ff057819 */ /* 0x001fc80000011605 */
[----:B------:R-:W-:-:S04]  /*a0f0*/  SGXT.U32 R5, R5, 0x1 ;  /* 0x000000010505781a */ /* 0x000fc80000000000 */
[----:B------:R-:W-:Y:S01]  /*a100*/  LOP3.LUT R4, R5, 0x3e, RZ, 0xfc, !PT ;  /* 0x0000003e05047812 */ /* 0x000fe200078efcff */
[----:B--2---:R0:W-:Y:S04]  /*a110*/  STL [R1+0x8], R28 ;  /* 0x0000081c01007387 */ /* 0x0041e80000100800 */
[----:B0-----:R-:W2:Y:S04]  /*a120*/  LDL.LU R28, [R1+0x1b7c] ;  /* 0x001b7c00011c7983 */ /* 0x001ea80000300800 */
[----:B------:R-:W2:Y:S01]  /*a130*/  LDL R5, [R1+0xa94] ;  /* 0x000a940001057983 */ /* 0x000ea20000100800 */
[----:B------:R-:W-:-:S02]  /*a140*/  ISETP.GE.AND P0, PT, R4, UR7, PT ;  /* 0x0000000704007c0c */ /* 0x000fc4000bf06270 */
[----:B------:R-:W-:Y:S02]  /*a150*/  PRMT R10, RZ, 0x7610, R10 ;  /* 0x00007610ff0a7816 */ /* 0x000fe4000000000a */
[----:B------:R-:W-:Y:S01]  /*a160*/  PRMT R0, RZ, 0x7610, R0 ;  /* 0x00007610ff007816 */ /* 0x000fe20000000000 */
[----:B--2---:R-:W-:-:S05]  /*a170*/  IMAD.WIDE R4, R5, 0x2, R2 ;  /* 0x0000000205047825 */ /* 0x004fca00078e0202 */
[----:B------:R3:W2:Y:S02]  /*a180*/  @!P1 LDG.E.U16 R10, desc[UR8][R4.64] ;  /* 0x00000008040a9981 */ /* 0x0006a4000c1e1500 */
[----:B---3--:R-:W-:-:S05]  /*a190*/  IMAD.WIDE R4, R29, 0x2, R2 ;  /* 0x000000021d047825 */ /* 0x008fca00078e0202 */
[----:B------:R0:W3:Y:S02]  /*a1a0*/  @!P0 LDG.E.U16 R0, desc[UR8][R4.64] ;  /* 0x0000000804008981 */ /* 0x0000e4000c1e1500 */
[----:B0-----:R-:W0:Y:S02]  /*a1b0*/  S2R R5, SR_TID.X ;  /* 0x0000000000057919 */ /* 0x001e240000002100 */
[----:B0-----:R-:W-:Y:S01]  /*a1c0*/  LOP3.LUT R4, R5, 0x3f, RZ, 0xc0, !PT ;  /* 0x0000003f05047812 */ /* 0x001fe200078ec0ff */
[----:B--2---:R-:W-:Y:S04]  /*a1d0*/  STL [R1+0x1b34], R10 ;  /* 0x001b340a01007387 */ /* 0x004fe80000100800 */
[----:B------:R-:W2:Y:S04]  /*a1e0*/  LDL R29, [R1+0x8e4] ;  /* 0x0008e400011d7983 */ /* 0x000ea80000100800 */
        /* <DEDUP_REMOVED lines=11> */
[----:B---3--:R0:W-:Y:S04]  /*a2a0*/  STL [R1+0x4], R0 ;  /* 0x0000040001007387 */ /* 0x0081e80000100800 */
[----:B0-----:R-:W3:Y:S04]  /*a2b0*/  LDL.LU R0, [R1+0x1b78] ;  /* 0x001b780001007983 */ /* 0x001ee80000300800 */
[----:B------:R-:W2:Y:S01]  /*a2c0*/  LDL R5, [R1+0x978] ;  /* 0x0009780001057983 */ /* 0x000ea20000100800 */
[----:B------:R-:W-:-:S02]  /*a2d0*/  ISETP.GE.AND P0, PT, R4, UR7, PT ;  /* 0x0000000704007c0c */ /* 0x000fc4000bf06270 */
[----:B------:R-:W-:Y:S01]  /*a2e0*/  PRMT R26, RZ, 0x7610, R26 ;  /* 0x00007610ff1a7816 */ /* 0x000fe2000000001a */
[----:B------:R-:W-:Y:S01]  /*a2f0*/  BAR.SYNC.DEFER_BLOCKING 0x0 ;  /* 0x0000000000007b1d */ /* 0x000fe20000010000 */
[----:B--2---:R-:W-:-:S05]  /*a300*/  IADD3 R4, P1, PT, R5, R28, RZ ;  /* 0x0000001c05047210 */ /* 0x004fca0007f3e0ff */
[----:B------:R-:W3:Y:S02]  /*a310*/  LDL R5, [R1+0x95c] ;  /* 0x00095c0001057983 */ /* 0x000ee40000100800 */
[----:B---3--:R-:W-:-:S05]  /*a320*/  IMAD.X R5, R5, 0x1, R0, P1 ;  /* 0x0000000105057824 */ /* 0x008fca00008e0600 */
[----:B------:R-:W2:Y:S04]  /*a330*/  @!P0 LDG.E.U16 R26, desc[UR8][R4.64] ;  /* 0x00000008041a8981 */ /* 0x000ea8000c1e1500 */
[----:B--2---:R0:W-:Y:S04]  /*a340*/  STL [R1+0x1f8], R26 ;  /* 0x0001f81a01007387 */ /* 0x0041e80000100800 */
[----:B0-----:R-:W2:Y:S04]  /*a350*/  LDL.LU R26, [R1+0x1b74] ;  /* 0x001b7400011a7983 */ /* 0x001ea80000300800 */
[----:B------:R-:W3:Y:S02]  /*a360*/  LDL R5, [R1+0x8e8] ;  /* 0x0008e80001057983 */ /* 0x000ee40000100800 */
[----:B---3--:R-:W-:-:S02]  /*a370*/  IADD3 R4, P1, PT, R5, R28, RZ ;  /* 0x0000001c05047210 */ /* 0x008fc40007f3e0ff */
[----:B------:R-:W3:Y:S01]  /*a380*/  LDL R5, [R1+0x858] ;  /* 0x0008580001057983 */ /* 0x000ee20000100800 */
[----:B--2---:R-:W-:Y:S02]  /*a390*/  PRMT R26, RZ, 0x7610, R26 ;  /* 0x00007610ff1a7816 */ /* 0x004fe4000000001a */
[----:B---3--:R-:W-:-:S05]  /*a3a0*/  IMAD.X R5, R5, 0x1, R0, P1 ;  /* 0x0000000105057824 */ /* 0x008fca00008e0600 */
[----:B------:R-:W2:Y:S04]  /*a3b0*/  @!P0 LDG.E.U16 R26, desc[UR8][R4.64] ;  /* 0x00000008041a8981 */ /* 0x000ea8000c1e1500 */
[----:B--2---:R0:W-:Y:S04]  /*a3c0*/  STL [R1+0x1b30], R26 ;  /* 0x001b301a01007387 */ /* 0x0041e80000100800 */
[----:B------:R-:W2:Y:S01]  /*a3d0*/  LDL R5, [R1+0x854] ;  /* 0x0008540001057983 */ /* 0x000ea20000100800 */
[----:B------:R-:W-:Y:S02]  /*a3e0*/  IADD3 R4, P1, PT, R29, R28, RZ ;  /* 0x0000001c1d047210 */ /* 0x000fe40007f3e0ff */
[----:B------:R-:W-:Y:S01]  /*a3f0*/  PRMT R2, RZ, 0x7610, R2 ;  /* 0x00007610ff027816 */ /* 0x000fe20000000002 */
[----:B------:R-:W3:Y:S01]  /*a400*/  LDL R29, [R1+0x930] ;  /* 0x00093000011d7983 */ /* 0x000ee20000100800 */
[----:B------:R-:W-:-:S03]  /*a410*/  PRMT R23, RZ, 0x7610, R23 ;  /* 0x00007610ff177816 */ /* 0x000fc60000000017 */
[----:B0-----:R-:W3:Y:S01]  /*a420*/  LDL R26, [R1+0x7cc] ;  /* 0x0007cc00011a7983 */ /* 0x001ee20000100800 */
[----:B--2---:R-:W-:-:S05]  /*a430*/  IMAD.X R5, R5, 0x1, R0, P1 ;  /* 0x0000000105057824 */ /* 0x004fca00008e0600 */
[----:B------:R0:W2:Y:S04]  /*a440*/  @!P0 LDG.E.U16 R2, desc[UR8][R4.64] ;  /* 0x0000000804028981 */ /* 0x0000a8000c1e1500 */
[----:B------:R-:W0:Y:S02]  /*a450*/  LDL R5, [R1+0x934] ;  /* 0x0009340001057983 */ /* 0x000e240000100800 */
[----:B0-----:R-:W-:Y:S02]  /*a460*/  IADD3 R4, P1, PT, R5, R28, RZ ;  /* 0x0000001c05047210 */ /* 0x001fe40007f3e0ff */
[----:B------:R-:W2:Y:S03]  /*a470*/  LDL R5, [R1+0x8e0] ;  /* 0x0008e00001057983 */ /* 0x000ea60000100800 */
[----:B--2---:R-:W-:-:S05]  /*a480*/  IMAD.X R5, R5, 0x1, R0, P1 ;  /* 0x0000000105057824 */ /* 0x004fca00008e0600 */
[----:B------:R-:W2:Y:S04]  /*a490*/  @!P0 LDG.E.U16 R23, desc[UR8][R4.64] ;  /* 0x0000000804178981 */ /* 0x000ea8000c1e1500 */
[----:B--2---:R0:W-:Y:S04]  /*a4a0*/  STL [R1+0x38], R23 ;  /* 0x0000381701007387 */ /* 0x0041e80000100800 */
[----:B0-----:R-:W2:Y:S04]  /*a4b0*/  LDL.LU R23, [R1+0x1b70] ;  /* 0x001b700001177983 */ /* 0x001ea80000300800 */
[----:B------:R-:W2:Y:S02]  /*a4c0*/  LDL R5, [R1+0x8dc] ;  /* 0x0008dc0001057983 */ /* 0x000ea40000100800 */
[----:B--2---:R-:W-:-:S02]  /*a4d0*/  IADD3 R4, P1, PT, R5, R28, RZ ;  /* 0x0000001c05047210 */ /* 0x004fc40007f3e0ff */
[----:B------:R-:W2:Y:S01]  /*a4e0*/  LDL R5, [R1+0x850] ;  /* 0x0008500001057983 */ /* 0x000ea20000100800 */
[----:B------:R-:W-:Y:S02]  /*a4f0*/  PRMT R23, RZ, 0x7610, R23 ;  /* 0x00007610ff177816 */ /* 0x000fe40000000017 */
[----:B--2---:R-:W-:-:S05]  /*a500*/  IMAD.X R5, R5, 0x1, R0, P1 ;  /* 0x0000000105057824 */ /* 0x004fca00008e0600 */
[----:B------:R-:W2:Y:S04]  /*a510*/  @!P0 LDG.E.U16 R23, desc[UR8][R4.64] ;  /* 0x0000000804178981 */ /* 0x000ea8000c1e1500 */
[----:B--2---:R0:W-:Y:S04]  /*a520*/  STL [R1+0x3c], R23 ;  /* 0x00003c1701007387 */ /* 0x0041e80000100800 */
[----:B0-----:R-:W2:Y:S04]  /*a530*/  LDL.LU R23, [R1+0x1b6c] ;  /* 0x001b6c0001177983 */ /* 0x001ea80000300800 */
[----:B------:R-:W3:Y:S01]  /*a540*/  LDL R5, [R1+0x84c] ;  /* 0x00084c0001057983 */ /* 0x000ee20000100800 */
[----:B--2---:R-:W-:-:S02]  /*a550*/  PRMT R23, RZ, 0x7610, R23 ;  /* 0x00007610ff177816 */ /* 0x004fc40000000017 */
[----:B---3--:R-:W-:-:S05]  /*a560*/  IADD3 R4, P1, PT, R5, R28, RZ ;  /* 0x0000001c05047210 */ /* 0x008fca0007f3e0ff */
[----:B------:R-:W-:-:S05]  /*a570*/  IMAD.X R5, R26, 0x1, R0, P1 ;  /* 0x000000011a057824 */ /* 0x000fca00008e0600 */
[----:B------:R-:W2:Y:S04]  /*a580*/  @!P0 LDG.E.U16 R23, desc[UR8][R4.64] ;  /* 0x0000000804178981 */ /* 0x000ea8000c1e1500 */
[----:B--2---:R0:W-:Y:S04]  /*a590*/  STL [R1+0x40], R23 ;  /* 0x0000401701007387 */ /* 0x0041e80000100800 */
[----:B0-----:R-:W2:Y:S04]  /*a5a0*/  LDL.LU R23, [R1+0x1b68] ;  /* 0x001b680001177983 */ /* 0x001ea80000300800 */
[----:B------:R-:W3:Y:S01]  /*a5b0*/  LDL R5, [R1+0x8d8] ;  /* 0x0008d80001057983 */ /* 0x000ee20000100800 */
[----:B------:R-:W-:-:S02]  /*a5c0*/  IADD3 R4, P1, PT, R29, R28, RZ ;  /* 0x0000001c1d047210 */ /* 0x000fc40007f3e0ff */
[----:B--2---:R-:W-:-:S03]  /*a5d0*/  PRMT R23, RZ, 0x7610, R23 ;  /* 0x00007610ff177816 */ /* 0x004fc60000000017 */
[----:B---3--:R-:W-:-:S05]  /*a5e0*/  IMAD.X R5, R5, 0x1, R0, P1 ;  /* 0x0000000105057824 */ /* 0x008fca00008e0600 */
[----:B------:R-:W2:Y:S04]  /*a5f0*/  @!P0 LDG.E.U16 R23, desc[UR8][R4.64] ;  /* 0x0000000804178981 */ /* 0x000ea8000c1e1500 */
[----:B--2---:R0:W-:Y:S04]  /*a600*/  STL [R1+0x170], R23 ;  /* 0x0001701701007387 */ /* 0x0041e80000100800 */
[----:B0-----:R-:W2:Y:S04]  /*a610*/  LDL.LU R23, [R1+0x1b64] ;  /* 0x001b640001177983 */ /* 0x001ea80000300800 */
[----:B------:R-:W3:Y:S01]  /*a620*/  LDL R5, [R1+0x8d4] ;  /* 0x0008d40001057983 */ /* 0x000ee20000100800 */
[----:B------:R-:W0:Y:S01]  /*a630*/  S2R R26, SR_TID.X ;  /* 0x00000000001a7919 */ /* 0x000e220000002100 */
[----:B---3--:R-:W-:-:S02]  /*a640*/  IADD3 R4, P1, PT, R5, R28, RZ ;  /* 0x0000001c05047210 */ /* 0x008fc40007f3e0ff */
[----:B------:R-:W3:Y:S01]  /*a650*/  LDL R5, [R1+0x848] ;  /* 0x0008480001057983 */ /* 0x000ee20000100800 */
[C---:B0-----:R-:W-:Y:S02]  /*a660*/  LOP3.LUT R29, R26.reuse, 0xff, RZ, 0xc0, !PT ;  /* 0x000000ff1a1d7812 */ /* 0x041fe400078ec0ff */
[----:B------:R-:W-:-:S04]  /*a670*/  LOP3.LUT R26, R26, 0x100, RZ, 0xc0, !PT ;  /* 0x000001001a1a7812 */ /* 0x000fc800078ec0ff */
[----:B------:R-:W-:Y:S01]  /*a680*/  ISETP.NE.U32.AND P2, PT, R26, RZ, PT ;  /* 0x000000ff1a00720c */ /* 0x000fe20003f45070 */
[----:B------:R-:W-:-:S03]  /*a690*/  IMAD.SHL.U32 R29, R29, 0x2, RZ ;  /* 0x000000021d1d7824 */ /* 0x000fc600078e00ff */
[----:B------:R-:W-:-:S04]  /*a6a0*/  SEL R26, RZ, 0x210, !P2 ;  /* 0x00000210ff1a7807 */ /* 0x000fc80005000000 */
[----:B------:R-:W-:Y:S02]  /*a6b0*/  LOP3.LUT R26, R26, R29, RZ, 0x3c, !PT ;  /* 0x0000001d1a1a7212 */ /* 0x000fe400078e3cff */
[----:B------:R-:W-:Y:S01]  /*a6c0*/  PRMT R29, RZ, 0x7610, R29 ;  /* 0x00007610ff1d7816 */ /* 0x000fe2000000001d */
[----:B---3--:R-:W-:-:S05]  /*a6d0*/  IMAD.X R5, R5, 0x1, R0, P1 ;  /* 0x0000000105057824 */ /* 0x008fca00008e0600 */
[----:B------:R0:W3:Y:S04]  /*a6e0*/  @!P0 LDG.E.U16 R29, desc[UR8][R4.64] ;  /* 0x00000008041d8981 */ /* 0x0000e8000c1e1500 */
[----:B------:R-:W4:Y:S01]  /*a6f0*/  LDL R5, [R1+0x844] ;  /* 0x0008440001057983 */ /* 0x000f220000100800 */
[----:B0-----:R-:W-:-:S03]  /*a700*/  IMAD.MOV.U32 R4, RZ, RZ, R26 ;  /* 0x000000ffff047224 */ /* 0x001fc600078e001a */
[----:B--2---:R0:W-:Y:S04]  /*a710*/  STS.U16 [R26+UR5+0x10000], R23 ;  /* 0x010000171a007988 */ /* 0x0041e80008000405 */
[----:B------:R4:W-:Y:S04]  /*a720*/  STS.U16 [R4+UR5+0x11000], R21 ;  /* 0x0110001504007988 */ /* 0x0009e80008000405 */
[----:B---3--:R1:W-:Y:S01]  /*a730*/  STL [R1+0x16c], R29 ;  /* 0x00016c1d01007387 */ /* 0x0083e20000100800 */
[----:B0-----:R-:W-:Y:S02]  /*a740*/  PRMT R23, RZ, 0x7610, R23 ;  /* 0x00007610ff177816 */ /* 0x001fe40000000017 */
[----:B------:R-:W-:Y:S01]  /*a750*/  PRMT R27, RZ, 0x7610, R27 ;  /* 0x00007610ff1b7816 */ /* 0x000fe2000000001b */
[----:B------:R-:W2:Y:S01]  /*a760*/  LDL R26, [R1+0x7c4] ;  /* 0x0007c400011a7983 */ /* 0x000ea20000100800 */
[----:B----4-:R-:W-:-:S03]  /*a770*/  IADD3 R4, P1, PT, R5, R28, RZ ;  /* 0x0000001c05047210 */ /* 0x010fc60007f3e0ff */
[----:B-1----:R-:W3:Y:S04]  /*a780*/  LDL R29, [R1+0x83c] ;  /* 0x00083c00011d7983 */ /* 0x002ee80000100800 */
[----:B------:R-:W4:Y:S02]  /*a790*/  LDL R5, [R1+0x7c8] ;  /* 0x0007c80001057983 */ /* 0x000f240000100800 */
[----:B----4-:R-:W-:-:S05]  /*a7a0*/  IMAD.X R5, R5, 0x1, R0, P1 ;  /* 0x0000000105057824 */ /* 0x010fca00008e0600 */
[----:B------:R0:W4:Y:S04]  /*a7b0*/  @!P0 LDG.E.U16 R23, desc[UR8][R4.64] ;  /* 0x0000000804178981 */ /* 0x000128000c1e1500 */
[----:B------:R-:W2:Y:S04]  /*a7c0*/  LDL R4, [R1+0x77c] ;  /* 0x00077c0001047983 */ /* 0x000ea80000100800 */
[----:B------:R-:W0:Y:S04]  /*a7d0*/  LDL R5, [R1+0x92c] ;  /* 0x00092c0001057983 */ /* 0x000e280000100800 */
[----:B--2---:R0:W-:Y:S02]  /*a7e0*/  STS.U16 [R4+UR5+0x12000], R20 ;  /* 0x0120001404007988 */ /* 0x0041e40008000405 */
[----:B0-----:R-:W-:-:S02]  /*a7f0*/  IADD3 R4, P1, PT, R5, R28, RZ ;  /* 0x0000001c05047210 */ /* 0x001fc40007f3e0ff */
[----:B------:R-:W2:Y:S03]  /*a800*/  LDL R5, [R1+0x8d0] ;  /* 0x0008d00001057983 */ /* 0x000ea60000100800 */
[----:B--2---:R-:W-:-:S05]  /*a810*/  IMAD.X R5, R5, 0x1, R0, P1 ;  /* 0x0000000105057824 */ /* 0x004fca00008e0600 */
[----:B------:R-:W2:Y:S04]  /*a820*/  @!P0 LDG.E.U16 R27, desc[UR8][R4.64] ;  /* 0x00000008041b8981 */ /* 0x000ea8000c1e1500 */
[----:B--2---:R0:W-:Y:S04]  /*a830*/  STL [R1+0x168], R27 ;  /* 0x0001681b01007387 */ /* 0x0041e80000100800 */
[----:B0-----:R-:W2:Y:S04]  /*a840*/  LDL.LU R27, [R1+0x1b60] ;  /* 0x001b6000011b7983 */ /* 0x001ea80000300800 */
[----:B------:R-:W2:Y:S04]  /*a850*/  LDL R4, [R1+0x77c] ;  /* 0x00077c0001047983 */ /* 0x000ea80000100800 */
[----:B------:R-:W3:Y:S04]  /*a860*/  LDL R5, [R1+0x8cc] ;  /* 0x0008cc0001057983 */ /* 0x000ee80000100800 */
[----:B--2---:R3:W-:Y:S02]  /*a870*/  STS.U16 [R4+UR5+0x13000], R17 ;  /* 0x0130001104007988 */ /* 0x0047e40008000405 */
[----:B---3--:R-:W-:-:S02]  /*a880*/  IADD3 R4, P1, PT, R5, R28, RZ ;  /* 0x0000001c05047210 */ /* 0x008fc40007f3e0ff */
[----:B------:R-:W2:Y:S01]  /*a890*/  LDL R5, [R1+0x840] ;  /* 0x0008400001057983 */ /* 0x000ea20000100800 */
[----:B------:R-:W-:Y:S02]  /*a8a0*/  PRMT R21, RZ, 0x7610, R21 ;  /* 0x00007610ff157816 */ /* 0x000fe40000000015 */
[----:B--2---:R-:W-:-:S05]  /*a8b0*/  IMAD.X R5, R5, 0x1, R0, P1 ;  /* 0x0000000105057824 */ /* 0x004fca00008e0600 */
[----:B------:R0:W2:Y:S04]  /*a8c0*/  @!P0 LDG.E.U16 R21, desc[UR8][R4.64] ;  /* 0x0000000804158981 */ /* 0x0000a8000c1e1500 */
[----:B------:R-:W3:Y:S01]  /*a8d0*/  LDL R5, [R1+0x77c] ;  /* 0x00077c0001057983 */ /* 0x000ee20000100800 */
[-C--:B0-----:R-:W-:Y:S02]  /*a8e0*/  IADD3 R4, P1, PT, R29, R28.reuse, RZ ;  /* 0x0000001c1d047210 */ /* 0x081fe40007f3e0ff */
[----:B------:R-:W-:Y:S01]  /*a8f0*/  PRMT R20, RZ, 0x7610, R20 ;  /* 0x00007610ff147816 */ /* 0x000fe20000000014 */
[----:B------:R-:W2:Y:S04]  /*a900*/  LDL R29, [R1+0x998] ;  /* 0x00099800011d7983 */ /* 0x000ea80000100800 */
[----:B---3--:R0:W-:Y:S02]  /*a910*/  STS.U16 [R5+UR5+0x14000], R16 ;  /* 0x0140001005007988 */ /* 0x0081e40008000405 */
[----:B0-----:R-:W-:Y:S01]  /*a920*/  IMAD.X R5, R26, 0x1, R0, P1 ;  /* 0x000000011a057824 */ /* 0x001fe200008e0600 */
[----:B------:R-:W-:Y:S01]  /*a930*/  PRMT R27, RZ, 0x7610, R27 ;  /* 0x00007610ff1b7816 */ /* 0x000fe2000000001b */
[----:B------:R-:W3:Y:S04]  /*a940*/  LDL R26, [R1+0x8c0] ;  /* 0x0008c000011a7983 */ /* 0x000ee80000100800 */
[----:B------:R0:W2:Y:S04]  /*a950*/  @!P0 LDG.E.U16 R20, desc[UR8][R4.64] ;  /* 0x0000000804148981 */ /* 0x0000a8000c1e1500 */
        /* <DEDUP_REMOVED lines=16> */
[----:B------:R-:W2:Y:S04]  /*aa60*/  @!P0 LDG.E.U16 R27, desc[UR8][R4.64] ;  /* 0x00000008041b8981 */ /* 0x000ea8000c1e1500 */
[----:B--2---:R0:W-:Y:S04]  /*aa70*/  STL [R1+0x160], R27 ;  /* 0x0001601b01007387 */ /* 0x0041e80000100800 */
[----:B0-----:R-:W2:Y:S04]  /*aa80*/  LDL.LU R27, [R1+0x1b58] ;  /* 0x001b5800011b7983 */ /* 0x001ea80000300800 */
[----:B------:R-:W3:Y:S04]  /*aa90*/  LDL R4, [R1+0x77c] ;  /* 0x00077c0001047983 */ /* 0x000ee80000100800 */
[----:B------:R-:W2:Y:S04]  /*aaa0*/  LDL R5, [R1+0x834] ;  /* 0x0008340001057983 */ /* 0x000ea80000100800 */
[----:B---3--:R2:W-:Y:S02]  /*aab0*/  STS.U16 [R4+UR5+0x17000], R11 ;  /* 0x0170000b04007988 */ /* 0x0085e40008000405 */
[----:B--2---:R-:W-:-:S02]  /*aac0*/  IADD3 R4, P1, PT, R5, R28, RZ ;  /* 0x0000001c05047210 */ /* 0x004fc40007f3e0ff */
[----:B------:R-:W2:Y:S01]  /*aad0*/  LDL R5, [R1+0x7c0] ;  /* 0x0007c00001057983 */ /* 0x000ea20000100800 */
[----:B------:R-:W-:Y:S02]  /*aae0*/  PRMT R17, RZ, 0x7610, R17 ;  /* 0x00007610ff117816 */ /* 0x000fe40000000011 */
[----:B--2---:R-:W-:-:S05]  /*aaf0*/  IMAD.X R5, R5, 0x1, R0, P1 ;  /* 0x0000000105057824 */ /* 0x004fca00008e0600 */
[----:B------:R0:W2:Y:S04]  /*ab00*/  @!P0 LDG.E.U16 R17, desc[UR8][R4.64] ;  /* 0x0000000804118981 */ /* 0x0000a8000c1e1500 */
[----:B------:R-:W3:Y:S04]  /*ab10*/  LDL.LU R4, [R1+0x10] ;  /* 0x0000100001047983 */ /* 0x000ee80000300800 */
[----:B------:R-:W0:Y:S01]  /*ab20*/  LDL R5, [R1+0x924] ;  /* 0x0009240001057983 */ /* 0x000e220000100800 */
[----:B------:R-:W-:-:S03]  /*ab30*/  PRMT R16, RZ, 0x7610, R16 ;  /* 0x00007610ff107816 */ /* 0x000fc60000000010 */
[----:B---3--:R0:W-:Y:S02]  /*ab40*/  STS.U16 [R29+UR5+0x10400], R4 ;  /* 0x010400041d007988 */ /* 0x0081e40008000405 */
[----:B0-----:R-:W-:-:S05]  /*ab50*/  IADD3 R4, P1, PT, R5, R28, RZ ;  /* 0x0000001c05047210 */ /* 0x001fca0007f3e0ff */
[----:B------:R-:W-:Y:S01]  /*ab60*/  IMAD.X R5, R26, 0x1, R0, P1 ;  /* 0x000000011a057824 */ /* 0x000fe200008e0600 */
[----:B------:R-:W-:Y:S01]  /*ab70*/  PRMT R19, RZ, 0x7610, R19 ;  /* 0x00007610ff137816 */ /* 0x000fe20000000013 */
[----:B------:R-:W3:Y:S04]  /*ab80*/  LDL R26, [R1+0x828] ;  /* 0x00082800011a7983 */ /* 0x000ee80000100800 */
[----:B------:R0:W2:Y:S04]  /*ab90*/  @!P0 LDG.E.U16 R16, desc[UR8][R4.64] ;  /* 0x0000000804108981 */ /* 0x0000a8000c1e1500 */
[----:B------:R-:W0:Y:S02]  /*aba0*/  LDL R5, [R1+0x8bc] ;  /* 0x0008bc0001057983 */ /* 0x000e240000100800 */
[----:B0-----:R-:W-:-:S02]  /*abb0*/  IADD3 R4, P1, PT, R5, R28, RZ ;  /* 0x0000001c05047210 */ /* 0x001fc40007f3e0ff */
        /* <DEDUP_REMOVED lines=10> */
[----:B------:R0:W2:Y:S04]  /*ac60*/  @!P0 LDG.E.U16 R14, desc[UR8][R4.64] ;  /* 0x00000008040e8981 */ /* 0x0000a8000c1e1500 */
[----:B------:R-:W0:Y:S02]  /*ac70*/  LDL R5, [R1+0x920] ;  /* 0x0009200001057983 */ /* 0x000e240000100800 */
[----:B0-----:R-:W-:Y:S02]  /*ac80*/  IADD3 R4, P1, PT, R5, R28, RZ ;  /* 0x0000001c05047210 */ /* 0x001fe40007f3e0ff */
[----:B------:R-:W2:Y:S01]  /*ac90*/  LDL R5, [R1+0x8b8] ;  /* 0x0008b80001057983 */ /* 0x000ea20000100800 */
[----:B------:R-:W-:Y:S02]  /*aca0*/  PRMT R25, RZ, 0x7610, R25 ;  /* 0x00007610ff197816 */ /* 0x000fe40000000019 */
[----:B--2---:R-:W-:-:S05]  /*acb0*/  IMAD.X R5, R5, 0x1, R0, P1 ;  /* 0x0000000105057824 */ /* 0x004fca00008e0600 */
[----:B------:R-:W2:Y:S04]  /*acc0*/  @!P0 LDG.E.U16 R25, desc[UR8][R4.64] ;  /* 0x0000000804198981 */ /* 0x000ea8000c1e1500 */
[----:B--2---:R0:W-:Y:S04]  /*acd0*/  STL [R1+0x48], R25 ;  /* 0x0000481901007387 */ /* 0x0041e80000100800 */
[----:B0-----:R-:W2:Y:S04]  /*ace0*/  LDL.LU R25, [R1+0x1b50] ;  /* 0x001b500001197983 */ /* 0x001ea80000300800 */
[----:B------:R-:W2:Y:S04]  /*acf0*/  LDL R5, [R1+0x8b4] ;  /* 0x0008b40001057983 */ /* 0x000ea80000100800 */
[----:B------:R-:W-:Y:S04]  /*ad00*/  STS.U16 [R29+UR5+0x11400], R27 ;  /* 0x0114001b1d007988 */ /* 0x000fe80008000405 */
[----:B------:R-:W-:Y:S04]  /*ad10*/  STS.U16 [R29+UR5+0x12400], R19 ;  /* 0x012400131d007988 */ /* 0x000fe80008000405 */
[----:B------:R-:W-:Y:S04]  /*ad20*/  STS.U16 [R29+UR5+0x13400], R15 ;  /* 0x0134000f1d007988 */ /* 0x000fe80008000405 */
[----:B------:R0:W-:Y:S02]  /*ad30*/  STS.U16 [R29+UR5+0x14400], R9 ;  /* 0x014400091d007988 */ /* 0x0001e40008000405 */
[----:B0-----:R-:W-:-:S02]  /*ad40*/  PRMT R9, RZ, 0x7610, R9 ;  /* 0x00007610ff097816 */ /* 0x001fc40000000009 */
[----:B--2---:R-:W-:-:S05]  /*ad50*/  IADD3 R4, P1, PT, R5, R28, RZ ;  /* 0x0000001c05047210 */ /* 0x004fca0007f3e0ff */
[----:B---3--:R-:W-:Y:S01]  /*ad60*/  IMAD.X R5, R26, 0x1, R0, P1 ;  /* 0x000000011a057824 */ /* 0x008fe200008e0600 */
[----:B------:R0:W-:Y:S04]  /*ad70*/  STS.U16 [R29+UR5+0x15400], R8 ;  /* 0x015400081d007988 */ /* 0x0001e80008000405 */
[----:B------:R1:W2:Y:S01]  /*ad80*/  @!P0 LDG.E.U16 R9, desc[UR8][R4.64] ;  /* 0x0000000804098981 */ /* 0x0002a2000c1e1500 */
[----:B------:R-:W-:-:S03]  /*ad90*/  PRMT R13, RZ, 0x7610, R13 ;  /* 0x00007610ff0d7816 */ /* 0x000fc6000000000d */
[----:B------:R-:W3:Y:S04]  /*ada0*/  LDL R26, [R1+0x994] ;  /* 0x00099400011a7983 */ /* 0x000ee80000100800 */
[----:B------:R-:W1:Y:S02]  /*adb0*/  LDL R5, [R1+0x824] ;  /* 0x0008240001057983 */ /* 0x000e640000100800 */
[----:B-1----:R-:W-:Y:S02]  /*adc0*/  IADD3 R4, P1, PT, R5, R28, RZ ;  /* 0x0000001c05047210 */ /* 0x002fe40007f3e0ff */
[----:B------:R-:W2:Y:S01]  /*add0*/  LDL R5, [R1+0x7b8] ;  /* 0x0007b80001057983 */ /* 0x000ea20000100800 */
[----:B0-----:R-:W-:-:S03]  /*ade0*/  PRMT R8, RZ, 0x7610, R8 ;  /* 0x00007610ff087816 */ /* 0x001fc60000000008 */
[----:B------:R0:W-:Y:S04]  /*adf0*/  STS.U16 [R29+UR5+0x16400], R7 ;  /* 0x016400071d007988 */ /* 0x0001e80008000405 */
[----:B0-----:R-:W3:Y:S01]  /*ae00*/  LDL R7, [R1+0x8b0] ;  /* 0x0008b00001077983 */ /* 0x001ee20000100800 */
[----:B--2---:R-:W-:-:S05]  /*ae10*/  IMAD.X R5, R5, 0x1, R0, P1 ;  /* 0x0000000105057824 */ /* 0x004fca00008e0600 */
[----:B------:R0:W2:Y:S04]  /*ae20*/  @!P0 LDG.E.U16 R8, desc[UR8][R4.64] ;  /* 0x0000000804088981 */ /* 0x0000a8000c1e1500 */
[----:B------:R-:W0:Y:S02]  /*ae30*/  LDL R5, [R1+0x91c] ;  /* 0x00091c0001057983 */ /* 0x000e240000100800 */
[----:B0-----:R-:W-:-:S05]  /*ae40*/  IADD3 R4, P1, PT, R5, R28, RZ ;  /* 0x0000001c05047210 */ /* 0x001fca0007f3e0ff */
[----:B---3--:R-:W-:-:S05]  /*ae50*/  IMAD.X R5, R7, 0x1, R0, P1 ;  /* 0x0000000107057824 */ /* 0x008fca00008e0600 */
[----:B------:R0:W3:Y:S04]  /*ae60*/  @!P0 LDG.E.U16 R13, desc[UR8][R4.64] ;  /* 0x00000008040d8981 */ /* 0x0000e8000c1e1500 */
[----:B------:R-:W0:Y:S04]  /*ae70*/  LDL R5, [R1+0x8ac] ;  /* 0x0008ac0001057983 */ /* 0x000e280000100800 */
[----:B------:R1:W-:Y:S04]  /*ae80*/  STS.U16 [R29+UR5+0x17400], R6 ;  /* 0x017400061d007988 */ /* 0x0003e80008000405 */
[----:B-1----:R-:W2:Y:S01]  /*ae90*/  LDL.LU R29, [R1+0x1b4c] ;  /* 0x001b4c00011d7983 */ /* 0x002ea20000300800 */
[----:B------:R-:W-:-:S03]  /*aea0*/  PRMT R11, RZ, 0x7610, R11 ;  /* 0x00007610ff0b7816 */ /* 0x000fc6000000000b */
[----:B------:R-:W2:Y:S01]  /*aeb0*/  LDL R7, [R1+0x818] ;  /* 0x0008180001077983 */ /* 0x000ea20000100800 */
[----:B0-----:R-:W-:-:S03]  /*aec0*/  IADD3 R4, P1, PT, R5, R28, RZ ;  /* 0x0000001c05047210 */ /* 0x001fc60007f3e0ff */
[----:B------:R-:W2:Y:S02]  /*aed0*/  LDL R5, [R1+0x820] ;  /* 0x0008200001057983 */ /* 0x000ea40000100800 */
[----:B--2---:R-:W-:-:S05]  /*aee0*/  IMAD.X R5, R5, 0x1, R0, P1 ;  /* 0x0000000105057824 */ /* 0x004fca00008e0600 */
[----:B------:R0:W2:Y:S04]  /*aef0*/  @!P0 LDG.E.U16 R11, desc[UR8][R4.64] ;  /* 0x00000008040b8981 */ /* 0x0000a8000c1e1500 */
[----:B------:R-:W2:Y:S04]  /*af00*/  LDL.LU R4, [R1+0x24] ;  /* 0x0000240001047983 */ /* 0x000ea80000300800 */
[----:B------:R-:W0:Y:S04]  /*af10*/  LDL R5, [R1+0x81c] ;  /* 0x00081c0001057983 */ /* 0x000e280000100800 */
[----:B--2---:R0:W-:Y:S02]  /*af20*/  STS.U16 [R26+UR5+0x10800], R4 ;  /* 0x010800041a007988 */ /* 0x0041e40008000405 */
[----:B0-----:R-:W-:-:S02]  /*af30*/  IADD3 R4, P1, PT, R5, R28, RZ ;  /* 0x0000001c05047210 */ /* 0x001fc40007f3e0ff */
[----:B------:R-:W2:Y:S01]  /*af40*/  LDL R5, [R1+0x7b4] ;  /* 0x0007b40001057983 */ /* 0x000ea20000100800 */
[----:B------:R-:W-:Y:S02]  /*af50*/  PRMT R29, RZ, 0x7610, R29 ;  /* 0x00007610ff1d7816 */ /* 0x000fe4000000001d */
[----:B--2---:R-:W-:-:S05]  /*af60*/  IMAD.X R5, R5, 0x1, R0, P1 ;  /* 0x0000000105057824 */ /* 0x004fca00008e0600 */
[----:B------:R-:W2:Y:S04]  /*af70*/  @!P0 LDG.E.U16 R29, desc[UR8][R4.64] ;  /* 0x00000008041d8981 */ /* 0x000ea8000c1e1500 */
[----:B--2---:R0:W-:Y:S04]  /*af80*/  STL [R1+0x174], R29 ;  /* 0x0001741d01007387 */ /* 0x0041e80000100800 */
[----:B0-----:R-:W2:Y:S04]  /*af90*/  LDL.LU R29, [R1+0x1b48] ;  /* 0x001b4800011d7983 */ /* 0x001ea80000300800 */
[----:B------:R-:W2:Y:S04]  /*afa0*/  LDL.LU R4, [R1+0x14] ;  /* 0x0000140001047983 */ /* 0x000ea80000300800 */
        /* <DEDUP_REMOVED lines=12> */
[----:B------:R-:W-:Y:S02]  /*b070*/  IMAD.X R5, R7, 0x1, R0, P1 ;  /* 0x0000000107057824 */ /* 0x000fe400008e0600 */
[----:B------:R-:W2:Y:S04]  /*b080*/  LDL.LU R7, [R1+0x28] ;  /* 0x0000280001077983 */ /* 0x000ea80000300800 */
[----:B------:R-:W3:Y:S04]  /*b090*/  @!P0 LDG.E.U16 R29, desc[UR8][R4.64] ;  /* 0x00000008041d8981 */ /* 0x000ee8000c1e1500 */
[----:B---3--:R0:W-:Y:S04]  /*b0a0*/  STL [R1+0x17c], R29 ;  /* 0x00017c1d01007387 */ /* 0x0081e80000100800 */
[----:B0-----:R-:W3:Y:S04]  /*b0b0*/  LDL.LU R29, [R1+0x1b40] ;  /* 0x001b4000011d7983 */ /* 0x001ee80000300800 */
[----:B------:R-:W2:Y:S02]  /*b0c0*/  LDL R5, [R1+0x814] ;  /* 0x0008140001057983 */ /* 0x000ea40000100800 */
[----:B--2---:R-:W-:-:S02]  /*b0d0*/  IADD3 R4, P1, PT, R5, R28, RZ ;  /* 0x0000001c05047210 */ /* 0x004fc40007f3e0ff */
[----:B------:R-:W2:Y:S01]  /*b0e0*/  LDL R5, [R1+0x7b0] ;  /* 0x0007b00001057983 */ /* 0x000ea20000100800 */
[----:B---3--:R-:W-:Y:S02]  /*b0f0*/  PRMT R29, RZ, 0x7610, R29 ;  /* 0x00007610ff1d7816 */ /* 0x008fe4000000001d */
[----:B--2---:R-:W-:-:S05]  /*b100*/  IMAD.X R5, R5, 0x1, R0, P1 ;  /* 0x0000000105057824 */ /* 0x004fca00008e0600 */
        /* <DEDUP_REMOVED lines=9> */
[----:B------:R-:W3:Y:S04]  /*b1a0*/  LDL R5, [R1+0x89c] ;  /* 0x00089c0001057983 */ /* 0x000ee80000100800 */
[----:B--2---:R0:W-:Y:S01]  /*b1b0*/  STL [R1+0x44], R29 ;  /* 0x0000441d01007387 */ /* 0x0041e20000100800 */
[----:B---3--:R-:W-:-:S03]  /*b1c0*/  IADD3 R4, P1, PT, R5, R28, RZ ;  /* 0x0000001c05047210 */ /* 0x008fc60007f3e0ff */
[----:B0-----:R-:W2:Y:S04]  /*b1d0*/  LDL R29, [R1+0x990] ;  /* 0x00099000011d7983 */ /* 0x001ea80000100800 */
[----:B------:R-:W3:Y:S01]  /*b1e0*/  LDL R5, [R1+0x810] ;  /* 0x0008100001057983 */ /* 0x000ee20000100800 */
[----:B------:R-:W-:Y:S01]  /*b1f0*/  PRMT R12, RZ, 0x7610, R12 ;  /* 0x00007610ff0c7816 */ /* 0x000fe2000000000c */
[----:B---3--:R-:W-:-:S05]  /*b200*/  IMAD.X R5, R5, 0x1, R0, P1 ;  /* 0x0000000105057824 */ /* 0x008fca00008e0600 */
[----:B------:R-:W3:Y:S04]  /*b210*/  @!P0 LDG.E.U16 R12, desc[UR8][R4.64] ;  /* 0x00000008040c8981 */ /* 0x000ee8000c1e1500 */
[----:B---3--:R0:W-:Y:S04]  /*b220*/  STL [R1+0x34], R12 ;  /* 0x0000340c01007387 */ /* 0x0081e80000100800 */
[----:B0-----:R-:W3:Y:S04]  /*b230*/  LDL.LU R12, [R1+0x1b38] ;  /* 0x001b3800010c7983 */ /* 0x001ee80000300800 */
[----:B------:R-:W2:Y:S02]  /*b240*/  LDL R5, [R1+0x80c] ;  /* 0x00080c0001057983 */ /* 0x000ea40000100800 */
[----:B--2---:R-:W-:-:S02]  /*b250*/  IADD3 R4, P1, PT, R5, R28, RZ ;  /* 0x0000001c05047210 */ /* 0x004fc40007f3e0ff */
[----:B------:R-:W2:Y:S01]  /*b260*/  LDL R5, [R1+0x7ac] ;  /* 0x0007ac0001057983 */ /* 0x000ea20000100800 */
[----:B------:R-:W-:Y:S02]  /*b270*/  PRMT R10, RZ, 0x7610, R10 ;  /* 0x00007610ff0a7816 */ /* 0x000fe4000000000a */
[----:B--2---:R-:W-:-:S05]  /*b280*/  IMAD.X R5, R5, 0x1, R0, P1 ;  /* 0x0000000105057824 */ /* 0x004fca00008e0600 */
[----:B------:R-:W2:Y:S04]  /*b290*/  @!P0 LDG.E.U16 R10, desc[UR8][R4.64] ;  /* 0x00000008040a8981 */ /* 0x000ea8000c1e1500 */
[----:B------:R-:W-:Y:S04]  /*b2a0*/  STS.U16 [R26+UR5+0x12800], R25 ;  /* 0x012800191a007988 */ /* 0x000fe80008000405 */
[----:B--2---:R0:W-:Y:S04]  /*b2b0*/  STL [R1+0x30], R10 ;  /* 0x0000300a01007387 */ /* 0x0041e80000100800 */
[----:B0-----:R-:W2:Y:S04]  /*b2c0*/  LDL.LU R10, [R1+0x1b34] ;  /* 0x001b3400010a7983 */ /* 0x001ea80000300800 */
[----:B------:R-:W4:Y:S04]  /*b2d0*/  LDL R5, [R1+0x910] ;  /* 0x0009100001057983 */ /* 0x000f280000100800 */
[----:B------:R-:W-:Y:S04]  /*b2e0*/  STS.U16 [R26+UR5+0x13800], R24 ;  /* 0x013800181a007988 */ /* 0x000fe80008000405 */
[----:B------:R-:W-:Y:S04]  /*b2f0*/  STS.U16 [R26+UR5+0x14800], R22 ;  /* 0x014800161a007988 */ /* 0x000fe80008000405 */
[----:B------:R-:W-:Y:S04]  /*b300*/  STS.U16 [R26+UR5+0x15800], R18 ;  /* 0x015800121a007988 */ /* 0x000fe80008000405 */
[----:B---3--:R-:W-:Y:S04]  /*b310*/  STS.U16 [R26+UR5+0x16800], R12 ;  /* 0x0168000c1a007988 */ /* 0x008fe80008000405 */
[----:B--2---:R0:W-:Y:S01]  /*b320*/  STS.U16 [R26+UR5+0x17800], R10 ;  /* 0x0178000a1a007988 */ /* 0x0041e20008000405 */
[----:B----4-:R-:W-:-:S03]  /*b330*/  IADD3 R4, P1, PT, R5, R28, RZ ;  /* 0x0000001c05047210 */ /* 0x010fc60007f3e0ff */
[----:B0-----:R-:W2:Y:S04]  /*b340*/  LDL.LU R26, [R1+0x1b30] ;  /* 0x001b3000011a7983 */ /* 0x001ea80000300800 */
[----:B------:R-:W3:Y:S04]  /*b350*/  LDL.LU R10, [R1+0x20] ;  /* 0x00002000010a7983 */ /* 0x000ee80000300800 */
[----:B------:R-:W4:Y:S01]  /*b360*/  LDL R5, [R1+0x898] ;  /* 0x0008980001057983 */ /* 0x000f220000100800 */
[----:B------:R-:W-:Y:S01]  /*b370*/  PRMT R3, RZ, 0x7610, R3 ;  /* 0x00007610ff037816 */ /* 0x000fe20000000003 */
[----:B----4-:R-:W-:-:S05]  /*b380*/  IMAD.X R5, R5, 0x1, R0, P1 ;  /* 0x0000000105057824 */ /* 0x010fca00008e0600 */
[----:B------:R-:W4:Y:S04]  /*b390*/  @!P0 LDG.E.U16 R3, desc[UR8][R4.64] ;  /* 0x0000000804038981 */ /* 0x000f28000c1e1500 */
[----:B----4-:R0:W-:Y:S04]  /*b3a0*/  STL [R1+0x2c], R3 ;  /* 0x00002c0301007387 */ /* 0x0101e80000100800 */
[----:B0-----:R-:W4:Y:S04]  /*b3b0*/  LDL.LU R3, [R1+0x1b2c] ;  /* 0x001b2c0001037983 */ /* 0x001f280000300800 */
[----:B------:R-:W2:Y:S02]  /*b3c0*/  LDL R5, [R1+0x894] ;  /* 0x0008940001057983 */ /* 0x000ea40000100800 */
[----:B--2---:R-:W-:-:S02]  /*b3d0*/  IADD3 R4, P1, PT, R5, R28, RZ ;  /* 0x0000001c05047210 */ /* 0x004fc40007f3e0ff */
[----:B------:R-:W2:Y:S01]  /*b3e0*/  LDL R5, [R1+0x808] ;  /* 0x0008080001057983 */ /* 0x000ea20000100800 */
[----:B----4-:R-:W-:Y:S02]  /*b3f0*/  PRMT R3, RZ, 0x7610, R3 ;  /* 0x00007610ff037816 */ /* 0x010fe40000000003 */
[----:B--2---:R-:W-:-:S05]  /*b400*/  IMAD.X R5, R5, 0x1, R0, P1 ;  /* 0x0000000105057824 */ /* 0x004fca00008e0600 */
[----:B------:R-:W2:Y:S04]  /*b410*/  @!P0 LDG.E.U16 R3, desc[UR8][R4.64] ;  /* 0x0000000804038981 */ /* 0x000ea8000c1e1500 */
[----:B------:R0:W-:Y:S04]  /*b420*/  STS.U16 [R29+UR5+0x10c00], R7 ;  /* 0x010c00071d007988 */ /* 0x0001e80008000405 */
[----:B0-----:R-:W4:Y:S04]  /*b430*/  LDL R7, [R1+0x88c] ;  /* 0x00088c0001077983 */ /* 0x001f280000100800 */
        /* <DEDUP_REMOVED lines=18> */
[----:B------:R0:W-:Y:S04]  /*b560*/  STS.U16 [R29+UR5+0x12c00], R10 ;  /* 0x012c000a1d007988 */ /* 0x0001e80008000405 */
[----:B0-----:R-:W3:Y:S04]  /*b570*/  LDL R10, [R1+0x908] ;  /* 0x00090800010a7983 */ /* 0x001ee80000100800 */
[----:B--2---:R0:W-:Y:S04]  /*b580*/  STL [R1+0x20], R3 ;  /* 0x0000200301007387 */ /* 0x0041e80000100800 */
[----:B0-----:R-:W2:Y:S04]  /*b590*/  LDL.LU R3, [R1+0x1b20] ;  /* 0x001b200001037983 */ /* 0x001ea80000300800 */
[----:B------:R-:W2:Y:S01]  /*b5a0*/  LDL.LU R5, [R1+0x1c] ;  /* 0x00001c0001057983 */ /* 0x000ea20000300800 */
[----:B----4-:R-:W-:-:S03]  /*b5b0*/  IADD3 R4, P1, PT, R7, R28, RZ ;  /* 0x0000001c07047210 */ /* 0x010fc60007f3e0ff */
[----:B------:R-:W4:Y:S04]  /*b5c0*/  LDL R7, [R1+0x7f8] ;  /* 0x0007f80001077983 */ /* 0x000f280000100800 */
[----:B--2---:R0:W-:Y:S04]  /*b5d0*/  STS.U16 [R29+UR5+0x13c00], R5 ;  /* 0x013c00051d007988 */ /* 0x0041e80008000405 */
[----:B0-----:R-:W2:Y:S01]  /*b5e0*/  LDL R5, [R1+0x800] ;  /* 0x0008000001057983 */ /* 0x001ea20000100800 */
[----:B------:R-:W-:Y:S01]  /*b5f0*/  PRMT R3, RZ, 0x7610, R3 ;  /* 0x00007610ff037816 */ /* 0x000fe20000000003 */
        /* <DEDUP_REMOVED lines=14> */
[----:B------:R-:W3:Y:S01]  /*b6e0*/  LDL.LU R5, [R1+0xc] ;  /* 0x00000c0001057983 */ /* 0x000ee20000300800 */
[----:B------:R-:W-:-:S03]  /*b6f0*/  IADD3 R4, P1, PT, R10, R28, RZ ;  /* 0x0000001c0a047210 */ /* 0x000fc60007f3e0ff */
[----:B------:R-:W2:Y:S04]  /*b700*/  LDL R10, [R1+0x880] ;  /* 0x00088000010a7983 */ /* 0x000ea80000100800 */
[----:B---3--:R0:W-:Y:S04]  /*b710*/  STS.U16 [R29+UR5+0x15c00], R5 ;  /* 0x015c00051d007988 */ /* 0x0081e80008000405 */
[----:B0-----:R-:W3:Y:S01]  /*b720*/  LDL R5, [R1+0x888] ;  /* 0x0008880001057983 */ /* 0x001ee20000100800 */
[----:B--2---:R-:W-:Y:S01]  /*b730*/  PRMT R3, RZ, 0x7610, R3 ;  /* 0x00007610ff037816 */ /* 0x004fe20000000003 */
[----:B---3--:R-:W-:-:S05]  /*b740*/  IMAD.X R5, R5, 0x1, R0, P1 ;  /* 0x0000000105057824 */ /* 0x008fca00008e0600 */
[----:B------:R-:W2:Y:S04]  /*b750*/  @!P0 LDG.E.U16 R3, desc[UR8][R4.64] ;  /* 0x0000000804038981 */ /* 0x000ea8000c1e1500 */
[----:B--2---:R0:W-:Y:S04]  /*b760*/  STL [R1+0x14], R3 ;  /* 0x0000140301007387 */ /* 0x0041e80000100800 */
[----:B0-----:R-:W2:Y:S04]  /*b770*/  LDL.LU R3, [R1+0x1b14] ;  /* 0x001b140001037983 */ /* 0x001ea80000300800 */
[----:B------:R-:W3:Y:S04]  /*b780*/  LDL.LU R4, [R1+0x8] ;  /* 0x0000080001047983 */ /* 0x000ee80000300800 */
[----:B------:R-:W4:Y:S04]  /*b790*/  LDL R5, [R1+0x884] ;  /* 0x0008840001057983 */ /* 0x000f280000100800 */
[----:B---3--:R4:W-:Y:S01]  /*b7a0*/  STS.U16 [R29+UR5+0x16c00], R4 ;  /* 0x016c00041d007988 */ /* 0x0089e20008000405 */
[----:B--2---:R-:W-:-:S02]  /*b7b0*/  PRMT R3, RZ, 0x7610, R3 ;  /* 0x00007610ff037816 */ /* 0x004fc40000000003 */
[----:B----4-:R-:W-:-:S05]  /*b7c0*/  IADD3 R4, P1, PT, R5, R28, RZ ;  /* 0x0000001c05047210 */ /* 0x010fca0007f3e0ff */
[----:B------:R-:W-:Y:S02]  /*b7d0*/  IMAD.X R5, R7, 0x1, R0, P1 ;  /* 0x0000000107057824 */ /* 0x000fe400008e0600 */
[----:B------:R-:W2:Y:S04]  /*b7e0*/  LDL R7, [R1+0x7f0] ;  /* 0x0007f00001077983 */ /* 0x000ea80000100800 */
[----:B------:R-:W3:Y:S04]  /*b7f0*/  @!P0 LDG.E.U16 R3, desc[UR8][R4.64] ;  /* 0x0000000804038981 */ /* 0x000ee8000c1e1500 */
[----:B---3--:R0:W-:Y:S04]  /*b800*/  STL [R1+0x10], R3 ;  /* 0x0000100301007387 */ /* 0x0081e80000100800 */
[----:B0-----:R-:W3:Y:S04]  /*b810*/  LDL.LU R3, [R1+0x1b10] ;  /* 0x001b100001037983 */ /* 0x001ee80000300800 */
[----:B------:R-:W4:Y:S04]  /*b820*/  LDL.LU R4, [R1+0x4] ;  /* 0x0000040001047983 */ /* 0x000f280000300800 */
[----:B------:R-:W2:Y:S04]  /*b830*/  LDL R5, [R1+0x7f4] ;  /* 0x0007f40001057983 */ /* 0x000ea80000100800 */
[----:B----4-:R0:W-:Y:S04]  /*b840*/  STS.U16 [R29+UR5+0x17c00], R4 ;  /* 0x017c00041d007988 */ /* 0x0101e80008000405 */
[----:B0-----:R-:W4:Y:S01]  /*b850*/  LDL.LU R29, [R1+0x1b0c] ;  /* 0x001b0c00011d7983 */ /* 0x001f220000300800 */
[----:B--2---:R-:W-:-:S03]  /*b860*/  IADD3 R4, P1, PT, R5, R28, RZ ;  /* 0x0000001c05047210 */ /* 0x004fc60007f3e0ff */
[----:B------:R-:W2:Y:S01]  /*b870*/  LDL R5, [R1+0x7a0] ;  /* 0x0007a00001057983 */ /* 0x000ea20000100800 */
[----:B----4-:R-:W-:Y:S01]  /*b880*/  PRMT R29, RZ, 0x7610, R29 ;  /* 0x00007610ff1d7816 */ /* 0x010fe2000000001d */
[----:B--2---:R-:W-:-:S05]  /*b890*/  IMAD.X R5, R5, 0x1, R0, P1 ;  /* 0x0000000105057824 */ /* 0x004fca00008e0600 */
[----:B------:R-:W2:Y:S04]  /*b8a0*/  @!P0 LDG.E.U16 R29, desc[UR8][R4.64] ;  /* 0x00000008041d8981 */ /* 0x000ea8000c1e1500 */
[----:B--2---:R0:W-:Y:S04]  /*b8b0*/  STL [R1+0xc], R29 ;  /* 0x00000c1d01007387 */ /* 0x0041e80000100800 */
[----:B0-----:R-:W2:Y:S04]  /*b8c0*/  LDL.LU R29, [R1+0x1b08] ;  /* 0x001b0800011d7983 */ /* 0x001ea80000300800 */
[----:B------:R-:W4:Y:S01]  /*b8d0*/  LDL R5, [R1+0x904] ;  /* 0x0009040001057983 */ /* 0x000f220000100800 */
[----:B------:R-:W-:-:S02]  /*b8e0*/  PRMT R6, RZ, 0x7610, R6 ;  /* 0x00007610ff067816 */ /* 0x000fc40000000006 */
[----:B----4-:R-:W-:-:S05]  /*b8f0*/  IADD3 R4, P1, PT, R5, R28, RZ ;  /* 0x0000001c05047210 */ /* 0x010fca0007f3e0ff */
[----:B------:R-:W-:-:S05]  /*b900*/  IMAD.X R5, R10, 0x1, R0, P1 ;  /* 0x000000010a057824 */ /* 0x000fca00008e0600 */
[----:B------:R-:W4:Y:S04]  /*b910*/  @!P0 LDG.E.U16 R6, desc[UR8][R4.64] ;  /* 0x0000000804068981 */ /* 0x000f28000c1e1500 */
[----:B------:R-:W4:Y:S01]  /*b920*/  LDL R5, [R1+0x87c] ;  /* 0x00087c0001057983 */ /* 0x000f220000100800 */
[----:B---3--:R-:W-:-:S03]  /*b930*/  PRMT R3, RZ, 0x7610, R3 ;  /* 0x00007610ff037816 */ /* 0x008fc60000000003 */
[----:B--2---:R0:W-:Y:S04]  /*b940*/  STS.U16 [R29+UR5+0x400], R2 ;  /* 0x000400021d007988 */ /* 0x0041e80008000405 */
[----:B0-----:R-:W2:Y:S04]  /*b950*/  LDL.LU R2, [R1+0x1b04] ;  /* 0x001b040001027983 */ /* 0x001ea80000300800 */
[----:B------:R-:W3:Y:S04]  /*b960*/  LDL R10, [R1+0x900] ;  /* 0x00090000010a7983 */ /* 0x000ee80000100800 */
[----:B----4-:R0:W-:Y:S01]  /*b970*/  STL [R1+0x8], R6 ;  /* 0x0000080601007387 */ /* 0x0101e20000100800 */
[----:B------:R-:W-:-:S03]  /*b980*/  IADD3 R4, P1, PT, R5, R28, RZ ;  /* 0x0000001c05047210 */ /* 0x000fc60007f3e0ff */
[----:B0-----:R-:W4:Y:S02]  /*b990*/  LDL R6, [R1+0x878] ;  /* 0x0008780001067983 */ /* 0x001f240000100800 */
[----:B------:R-:W-:Y:S02]  /*b9a0*/  IMAD.X R5, R7, 0x1, R0, P1 ;  /* 0x0000000107057824 */ /* 0x000fe400008e0600 */
[----:B------:R-:W2:Y:S04]  /*b9b0*/  LDL.LU R7, [R1+0x16c] ;  /* 0x00016c0001077983 */ /* 0x000ea80000300800 */
[----:B------:R-:W2:Y:S04]  /*b9c0*/  @!P0 LDG.E.U16 R3, desc[UR8][R4.64] ;  /* 0x0000000804038981 */ /* 0x000ea8000c1e1500 */
[----:B------:R-:W3:Y:S04]  /*b9d0*/  LDL.LU R4, [R1+0x38] ;  /* 0x0000380001047983 */ /* 0x000ee80000300800 */
[----:B------:R-:W4:Y:S04]  /*b9e0*/  LDL R5, [R1+0x7ec] ;  /* 0x0007ec0001057983 */ /* 0x000f280000100800 */
[----:B--2---:R0:W-:Y:S04]  /*b9f0*/  STL [R1+0x1ad8], R3 ;  /* 0x001ad80301007387 */ /* 0x0041e80000100800 */
[----:B---3--:R4:W-:Y:S04]  /*ba00*/  STS.U16 [R29+UR5+0x800], R4 ;  /* 0x000800041d007988 */ /* 0x0089e80008000405 */
[----:B0-----:R-:W2:Y:S01]  /*ba10*/  LDL.LU R3, [R1+0x170] ;  /* 0x0001700001037983 */ /* 0x001ea20000300800 */
[----:B----4-:R-:W-:-:S03]  /*ba20*/  IADD3 R4, P1, PT, R5, R28, RZ ;  /* 0x0000001c05047210 */ /* 0x010fc60007f3e0ff */
[----:B------:R-:W3:Y:S01]  /*ba30*/  LDL R5, [R1+0x79c] ;  /* 0x00079c0001057983 */ /* 0x000ee20000100800 */
[----:B------:R-:W-:Y:S01]  /*ba40*/  PRMT R2, RZ, 0x7610, R2 ;  /* 0x00007610ff027816 */ /* 0x000fe20000000002 */
[----:B---3--:R-:W-:-:S05]  /*ba50*/  IMAD.X R5, R5, 0x1, R0, P1 ;  /* 0x0000000105057824 */ /* 0x008fca00008e0600 */
[----:B------:R0:W3:Y:S04]  /*ba60*/  @!P0 LDG.E.U16 R2, desc[UR8][R4.64] ;  /* 0x0000000804028981 */ /* 0x0000e8000c1e1500 */
[----:B------:R-:W4:Y:S01]  /*ba70*/  LDL.LU R5, [R1+0x3c] ;  /* 0x00003c0001057983 */ /* 0x000f220000300800 */
[----:B0-----:R-:W-:Y:S02]  /*ba80*/  IADD3 R4, P1, PT, R10, R28, RZ ;  /* 0x0000001c0a047210 */ /* 0x001fe40007f3e0ff */
[----:B------:R-:W-:Y:S01]  /*ba90*/  PRMT R27, RZ, 0x7610, R27 ;  /* 0x00007610ff1b7816 */ /* 0x000fe2000000001b */
[----:B---3--:R0:W-:Y:S04]  /*baa0*/  STL [R1+0x1adc], R2 ;  /* 0x001adc0201007387 */ /* 0x0081e80000100800 */
[----:B----4-:R1:W-:Y:S04]  /*bab0*/  STS.U16 [R29+UR5+0xc00], R5 ;  /* 0x000c00051d007988 */ /* 0x0103e80008000405 */
[----:B0-----:R-:W3:Y:S01]  /*bac0*/  LDL.LU R2, [R1+0x40] ;  /* 0x0000400001027983 */ /* 0x001ee20000300800 */
[----:B-1----:R-:W-:-:S03]  /*bad0*/  IMAD.X R5, R6, 0x1, R0, P1 ;  /* 0x0000000106057824 */ /* 0x002fc600008e0600 */
[----:B------:R-:W4:Y:S04]  /*bae0*/  LDL R6, [R1+0x8fc] ;  /* 0x0008fc0001067983 */ /* 0x000f280000100800 */
[----:B------:R-:W2:Y:S04]  /*baf0*/  LDL.LU R10, [R1+0x168] ;  /* 0x00016800010a7983 */ /* 0x000ea80000300800 */
[----:B------:R-:W2:Y:S04]  /*bb00*/  @!P0 LDG.E.U16 R27, desc[UR8][R4.64] ;  /* 0x00000008041b8981 */ /* 0x000ea8000c1e1500 */
[----:B------:R-:W3:Y:S04]  /*bb10*/  LDL R5, [R1+0x874] ;  /* 0x0008740001057983 */ /* 0x000ee80000100800 */
[----:B--2---:R0:W-:Y:S01]  /*bb20*/  STL [R1+0x1ae0], R27 ;  /* 0x001ae01b01007387 */ /* 0x0041e20000100800 */
[----:B---3--:R-:W-:-:S03]  /*bb30*/  IADD3 R4, P1, PT, R5, R28, RZ ;  /* 0x0000001c05047210 */ /* 0x008fc60007f3e0ff */
[----:B------:R1:W-:Y:S04]  /*bb40*/  STS.U16 [R29+UR5], R26 ;  /* 0x0000001a1d007988 */ /* 0x0003e80008000405 */
[----:B------:R-:W2:Y:S04]  /*bb50*/  LDL R5, [R1+0x7e8] ;  /* 0x0007e80001057983 */ /* 0x000ea80000100800 */
[----:B0-----:R-:W3:Y:S01]  /*bb60*/  LDL R27, [R1+0x798] ;  /* 0x00079800011b7983 */ /* 0x001ee20000100800 */
[----:B-1----:R-:W-:Y:S01]  /*bb70*/  PRMT R26, RZ, 0x7610, R26 ;  /* 0x00007610ff1a7816 */ /* 0x002fe2000000001a */
[----:B--2---:R-:W-:-:S05]  /*bb80*/  IMAD.X R5, R5, 0x1, R0, P1 ;  /* 0x0000000105057824 */ /* 0x004fca00008e0600 */
[----:B------:R-:W2:Y:S04]  /*bb90*/  @!P0 LDG.E.U16 R26, desc[UR8][R4.64] ;  /* 0x00000008041a8981 */ /* 0x000ea8000c1e1500 */
[----:B------:R-:W3:Y:S01]  /*bba0*/  LDL R5, [R1+0x7e4] ;  /* 0x0007e40001057983 */ /* 0x000ee20000100800 */
[----:B------:R-:W-:-:S03]  /*bbb0*/  PRMT R25, RZ, 0x7610, R25 ;  /* 0x00007610ff197816 */ /* 0x000fc60000000019 */
[----:B------:R0:W-:Y:S04]  /*bbc0*/  STS.U16 [R29+UR5+0x1000], R2 ;  /* 0x001000021d007988 */ /* 0x0001e80008000405 */
[----:B------:R1:W-:Y:S04]  /*bbd0*/  STS.U16 [R29+UR5+0x1400], R3 ;  /* 0x001400031d007988 */ /* 0x0003e80008000405 */
[----:B0-----:R-:W4:Y:S04]  /*bbe0*/  LDL R2, [R1+0x870] ;  /* 0x0008700001027983 */ /* 0x001f280000100800 */
[----:B--2---:R0:W-:Y:S04]  /*bbf0*/  STL [R1+0x1ae4], R26 ;  /* 0x001ae41a01007387 */ /* 0x0041e80000100800 */
[----:B-1----:R-:W2:Y:S01]  /*bc00*/  LDL R3, [R1+0x86c] ;  /* 0x00086c0001037983 */ /* 0x002ea20000100800 */
[----:B---3--:R-:W-:-:S03]  /*bc10*/  IADD3 R4, P1, PT, R5, R28, RZ ;  /* 0x0000001c05047210 */ /* 0x008fc60007f3e0ff */
[----:B0-----:R-:W3:Y:S02]  /*bc20*/  LDL R26, [R1+0x7e0] ;  /* 0x0007e000011a7983 */ /* 0x001ee40000100800 */
[----:B------:R-:W-:-:S05]  /*bc30*/  IMAD.X R5, R27, 0x1, R0, P1 ;  /* 0x000000011b057824 */ /* 0x000fca00008e0600 */
[----:B------:R4:W3:Y:S01]  /*bc40*/  @!P0 LDG.E.U16 R25, desc[UR8][R4.64] ;  /* 0x0000000804198981 */ /* 0x0008e2000c1e1500 */
[----:B------:R-:W-:Y:S02]  /*bc50*/  PRMT R24, RZ, 0x7610, R24 ;  /* 0x00007610ff187816 */ /* 0x000fe40000000018 */
[----:B----4-:R-:W-:-:S05]  /*bc60*/  IADD3 R4, P1, PT, R6, R28, RZ ;  /* 0x0000001c06047210 */ /* 0x010fca0007f3e0ff */
[----:B------:R-:W-:Y:S01]  /*bc70*/  IMAD.X R5, R2, 0x1, R0, P1 ;  /* 0x0000000102057824 */ /* 0x000fe200008e0600 */
[----:B------:R-:W-:Y:S04]  /*bc80*/  STS.U16 [R29+UR5+0x1800], R7 ;  /* 0x001800071d007988 */ /* 0x000fe80008000405 */
[----:B------:R2:W4:Y:S04]  /*bc90*/  @!P0 LDG.E.U16 R24, desc[UR8][R4.64] ;  /* 0x0000000804188981 */ /* 0x000528000c1e1500 */
[----:B------:R0:W-:Y:S02]  /*bca0*/  STS.U16 [R29+UR5+0x1c00], R23 ;  /* 0x001c00171d007988 */ /* 0x0001e40008000405 */
[----:B0-----:R-:W-:-:S02]  /*bcb0*/  PRMT R23, RZ, 0x7610, R23 ;  /* 0x00007610ff177816 */ /* 0x001fc40000000017 */
[----:B--2---:R-:W-:-:S05]  /*bcc0*/  IADD3 R4, P1, PT, R3, R28, RZ ;  /* 0x0000001c03047210 */ /* 0x004fca0007f3e0ff */
[----:B---3--:R-:W-:-:S05]  /*bcd0*/  IMAD.X R5, R26, 0x1, R0, P1 ;  /* 0x000000011a057824 */ /* 0x008fca00008e0600 */
[----:B------:R0:W2:Y:S04]  /*bce0*/  @!P0 LDG.E.U16 R23, desc[UR8][R4.64] ;  /* 0x0000000804178981 */ /* 0x0000a8000c1e1500 */
[----:B------:R-:W-:Y:S04]  /*bcf0*/  STL [R1+0x1ae8], R25 ;  /* 0x001ae81901007387 */ /* 0x000fe80000100800 */
[----:B------:R-:W0:Y:S04]  /*bd00*/  LDL R7, [R1+0x7dc] ;  /* 0x0007dc0001077983 */ /* 0x000e280000100800 */
[----:B------:R-:W3:Y:S04]  /*bd10*/  LDL R2, [R1+0x794] ;  /* 0x0007940001027983 */ /* 0x000ee80000100800 */
[----:B------:R-:W3:Y:S01]  /*bd20*/  LDL.LU R6, [R1+0x164] ;  /* 0x0001640001067983 */ /* 0x000ee20000300800 */
[----:B------:R-:W-:-:S03]  /*bd30*/  PRMT R22, RZ, 0x7610, R22 ;  /* 0x00007610ff167816 */ /* 0x000fc60000000016 */
[----:B----4-:R1:W-:Y:S04]  /*bd40*/  STL [R1+0x1aec], R24 ;  /* 0x001aec1801007387 */ /* 0x0103e80000100800 */
[----:B------:R-:W4:Y:S04]  /*bd50*/  LDL R3, [R1+0x93c] ;  /* 0x00093c0001037983 */ /* 0x000f280000100800 */
[----:B-1----:R-:W4:Y:S04]  /*bd60*/  LDL R24, [R1+0x868] ;  /* 0x0008680001187983 */ /* 0x002f280000100800 */
[----:B------:R1:W-:Y:S01]  /*bd70*/  STS.U16 [R29+UR5+0x2000], R10 ;  /* 0x0020000a1d007988 */ /* 0x0003e20008000405 */
[----:B0-----:R-:W-:-:S03]  /*bd80*/  IADD3 R4, P1, PT, R7, R28, RZ ;  /* 0x0000001c07047210 */ /* 0x001fc60007f3e0ff */
[----:B--2---:R-:W-:Y:S02]  /*bd90*/  STL [R1+0x1af0], R23 ;  /* 0x001af01701007387 */ /* 0x004fe40000100800 */
[----:B---3--:R-:W-:Y:S02]  /*bda0*/  IMAD.X R5, R2, 0x1, R0, P1 ;  /* 0x0000000102057824 */ /* 0x008fe400008e0600 */
[----:B-1----:R-:W2:Y:S04]  /*bdb0*/  LDL R10, [R1+0x8f8] ;  /* 0x0008f800010a7983 */ /* 0x002ea80000100800 */
[----:B------:R4:W3:Y:S04]  /*bdc0*/  @!P0 LDG.E.U16 R22, desc[UR8][R4.64] ;  /* 0x0000000804168981 */ /* 0x0008e8000c1e1500 */
[----:B------:R-:W3:Y:S04]  /*bdd0*/  LDL R7, [R1+0x7d8] ;  /* 0x0007d80001077983 */ /* 0x000ee80000100800 */
[----:B------:R0:W-:Y:S01]  /*bde0*/  STS.U16 [R29+UR5+0x2400], R21 ;  /* 0x002400151d007988 */ /* 0x0001e20008000405 */
[----:B----4-:R-:W-:-:S03]  /*bdf0*/  IADD3 R4, P1, PT, R3, R28, RZ ;  /* 0x0000001c03047210 */ /* 0x010fc60007f3e0ff */
[----:B------:R-:W4:Y:S02]  /*be00*/  LDL R2, [R1+0x8f0] ;  /* 0x0008f00001027983 */ /* 0x000f240000100800 */
[----:B------:R-:W-:Y:S02]  /*be10*/  IMAD.X R5, R24, 0x1, R0, P1 ;  /* 0x0000000118057824 */ /* 0x000fe400008e0600 */
[----:B------:R-:W4:Y:S01]  /*be20*/  LDL.LU R26, [R1+0x160] ;  /* 0x00016000011a7983 */ /* 0x000f220000300800 */
[----:B0-----:R-:W-:-:S06]  /*be30*/  PRMT R21, RZ, 0x7610, R21 ;  /* 0x00007610ff157816 */ /* 0x001fcc0000000015 */
[----:B------:R2:W4:Y:S04]  /*be40*/  @!P0 LDG.E.U16 R21, desc[UR8][R4.64] ;  /* 0x0000000804158981 */ /* 0x000528000c1e1500 */
[----:B------:R0:W-:Y:S02]  /*be50*/  STS.U16 [R29+UR5+0x2800], R20 ;  /* 0x002800141d007988 */ /* 0x0001e40008000405 */
[----:B0-----:R-:W-:Y:S02]  /*be60*/  PRMT R20, RZ, 0x7610, R20 ;  /* 0x00007610ff147816 */ /* 0x001fe40000000014 */
[----:B--2---:R-:W-:Y:S01]  /*be70*/  IADD3 R4, P1, PT, R10, R28, RZ ;  /* 0x0000001c0a047210 */ /* 0x004fe20007f3e0ff */
[----:B---3--:R0:W-:Y:S04]  /*be80*/  STL [R1+0x1af4], R22 ;  /* 0x001af41601007387 */ /* 0x0081e80000100800 */
[----:B------:R-:W2:Y:S01]  /*be90*/  LDL R3, [R1+0x790] ;  /* 0x0007900001037983 */ /* 0x000ea20000100800 */
[----:B------:R-:W-:-:S05]  /*bea0*/  IMAD.X R5, R7, 0x1, R0, P1 ;  /* 0x0000000107057824 */ /* 0x000fca00008e0600 */
[----:B------:R4:W3:Y:S01]  /*beb0*/  @!P0 LDG.E.U16 R20, desc[UR8][R4.64] ;  /* 0x0000000804148981 */ /* 0x0008e2000c1e1500 */
[----:B------:R-:W-:Y:S02]  /*bec0*/  PRMT R19, RZ, 0x7610, R19 ;  /* 0x00007610ff137816 */ /* 0x000fe40000000013 */
[----:B----4-:R-:W-:Y:S01]  /*bed0*/  IADD3 R4, P1, PT, R2, R28, RZ ;  /* 0x0000001c02047210 */ /* 0x010fe20007f3e0ff */
[----:B------:R1:W-:Y:S04]  /*bee0*/  STL [R1+0x1af8], R21 ;  /* 0x001af81501007387 */ /* 0x0003e80000100800 */
[----:B------:R-:W4:Y:S04]  /*bef0*/  LDL.LU R27, [R1+0x4c] ;  /* 0x00004c00011b7983 */ /* 0x000f280000300800 */
[----:B------:R-:W4:Y:S04]  /*bf00*/  LDL R10, [R1+0x954] ;  /* 0x00095400010a7983 */ /* 0x000f280000100800 */
[----:B------:R-:W4:Y:S01]  /*bf10*/  LDL R7, [R1+0x864] ;  /* 0x0008640001077983 */ /* 0x000f220000100800 */
[----:B--2---:R-:W-:-:S05]  /*bf20*/  IMAD.X R5, R3, 0x1, R0, P1 ;  /* 0x0000000103057824 */ /* 0x004fca00008e0600 */
[----:B------:R4:W2:Y:S04]  /*bf30*/  @!P0 LDG.E.U16 R19, desc[UR8][R4.64] ;  /* 0x0000000804138981 */ /* 0x0008a8000c1e1500 */
[----:B---3--:R3:W-:Y:S04]  /*bf40*/  STL [R1+0x1afc], R20 ;  /* 0x001afc1401007387 */ /* 0x0087e80000100800 */
[----:B------:R-:W2:Y:S04]  /*bf50*/  LDL R2, [R1+0x94c] ;  /* 0x00094c0001027983 */ /* 0x000ea80000100800 */
[----:B0-----:R-:W2:Y:S04]  /*bf60*/  LDL R22, [R1+0x7d4] ;  /* 0x0007d40001167983 */ /* 0x001ea80000100800 */
[----:B-1----:R-:W2:Y:S04]  /*bf70*/  LDL R21, [R1+0x944] ;  /* 0x0009440001157983 */ /* 0x002ea80000100800 */
[----:B---3--:R-:W3:Y:S04]  /*bf80*/  LDL R20, [R1+0x78c] ;  /* 0x00078c0001147983 */ /* 0x008ee80000100800 */
[----:B------:R0:W-:Y:S04]  /*bf90*/  STS.U16 [R29+UR5+0x2c00], R6 ;  /* 0x002c00061d007988 */ /* 0x0001e80008000405 */
[----:B------:R-:W3:Y:S04]  /*bfa0*/  LDL R3, [R1+0x860] ;  /* 0x0008600001037983 */ /* 0x000ee80000100800 */
[----:B0-----:R-:W3:Y:S01]  /*bfb0*/  LDL R6, [R1+0x968] ;  /* 0x0009680001067983 */ /* 0x001ee20000100800 */
[----:B----4-:R-:W-:-:S02]  /*bfc0*/  IADD3 R4, P1, PT, R10, R28, RZ ;  /* 0x0000001c0a047210 */ /* 0x010fc40007f3e0ff */
[----:B------:R-:W-:-:S03]  /*bfd0*/  PRMT R18, RZ, 0x7610, R18 ;  /* 0x00007610ff127816 */ /* 0x000fc60000000012 */
[----:B------:R-:W-:-:S05]  /*bfe0*/  IMAD.X R5, R7, 0x1, R0, P1 ;  /* 0x0000000107057824 */ /* 0x000fca00008e0600 */
[----:B------:R0:W4:Y:S04]  /*bff0*/  @!P0 LDG.E.U16 R18, desc[UR8][R4.64] ;  /* 0x0000000804128981 */ /* 0x000128000c1e1500 */
[----:B------:R1:W-:Y:S04]  /*c000*/  STS.U16 [R29+UR5+0x3400], R17 ;  /* 0x003400111d007988 */ /* 0x0003e80008000405 */
[----:B--2---:R-:W-:Y:S04]  /*c010*/  STL [R1+0x1b00], R19 ;  /* 0x001b001301007387 */ /* 0x004fe80000100800 */
[----:B------:R-:W2:Y:S04]  /*c020*/  LDL R10, [R1+0x960] ;  /* 0x00096000010a7983 */ /* 0x000ea80000100800 */
[----:B------:R-:W4:Y:S01]  /*c030*/  LDL.LU R7, [R1+0x48] ;  /* 0x0000480001077983 */ /* 0x000f220000300800 */
[----:B0-----:R-:W-:-:S03]  /*c040*/  IADD3 R4, P1, PT, R2, R28, RZ ;  /* 0x0000001c02047210 */ /* 0x001fc60007f3e0ff */
[----:B------:R-:W4:Y:S01]  /*c050*/  LDL R2, [R1+0x85c] ;  /* 0x00085c0001027983 */ /* 0x000f220000100800 */
[----:B-1----:R-:W-:Y:S01]  /*c060*/  PRMT R17, RZ, 0x7610, R17 ;  /* 0x00007610ff117816 */ /* 0x002fe20000000011 */
[----:B------:R-:W-:Y:S02]  /*c070*/  IMAD.X R5, R22, 0x1, R0, P1 ;  /* 0x0000000116057824 */ /* 0x000fe400008e0600 */
[----:B------:R0:W-:Y:S04]  /*c080*/  STS.U16 [R29+UR5+0x3800], R16 ;  /* 0x003800101d007988 */ /* 0x0001e80008000405 */
[----:B------:R1:W4:Y:S04]  /*c090*/  @!P0 LDG.E.U16 R17, desc[UR8][R4.64] ;  /* 0x0000000804118981 */ /* 0x000328000c1e1500 */
[----:B------:R-:W4:Y:S01]  /*c0a0*/  LDL R25, [R1+0x7d0] ;  /* 0x0007d00001197983 */ /* 0x000f220000100800 */
[----:B0-----:R-:W-:-:S02]  /*c0b0*/  PRMT R16, RZ, 0x7610, R16 ;  /* 0x00007610ff107816 */ /* 0x001fc40000000010 */
[----:B-1----:R-:W-:-:S05]  /*c0c0*/  IADD3 R4, P1, PT, R21, R28, RZ ;  /* 0x0000001c15047210 */ /* 0x002fca0007f3e0ff */
[----:B---3--:R-:W-:-:S05]  /*c0d0*/  IMAD.X R5, R20, 0x1, R0, P1 ;  /* 0x0000000114057824 */ /* 0x008fca00008e0600 */
[----:B------:R0:W3:Y:S02]  /*c0e0*/  @!P0 LDG.E.U16 R16, desc[UR8][R4.64] ;  /* 0x0000000804108981 */ /* 0x0000e4000c1e1500 */
[----:B0-----:R-:W-:Y:S02]  /*c0f0*/  IADD3 R4, P1, PT, R6, R28, RZ ;  /* 0x0000001c06047210 */ /* 0x001fe40007f3e0ff */
[----:B------:R-:W3:Y:S03]  /*c100*/  LDL R6, [R1+0x958] ;  /* 0x0009580001067983 */ /* 0x000ee60000100800 */
[----:B------:R-:W-:Y:S02]  /*c110*/  IMAD.X R5, R3, 0x1, R0, P1 ;  /* 0x0000000103057824 */ /* 0x000fe400008e0600 */
[----:B------:R-:W3:Y:S04]  /*c120*/  LDL.LU R3, [R1+0x174] ;  /* 0x0001740001037983 */ /* 0x000ee80000300800 */
[----:B------:R-:W3:Y:S04]  /*c130*/  LDL R24, [R1+0x980] ;  /* 0x0009800001187983 */ /* 0x000ee80000100800 */
[----:B------:R-:W3:Y:S04]  /*c140*/  LDL R23, [R1+0x938] ;  /* 0x0009380001177983 */ /* 0x000ee80000100800 */
[----:B------:R-:W3:Y:S04]  /*c150*/  LDL R22, [R1+0x974] ;  /* 0x0009740001167983 */ /* 0x000ee80000100800 */
[----:B------:R-:W3:Y:S01]  /*c160*/  LDL R21, [R1+0x8f4] ;  /* 0x0008f40001157983 */ /* 0x000ee20000100800 */
[----:B------:R-:W-:-:S03]  /*c170*/  PRMT R15, RZ, 0x7610, R15 ;  /* 0x00007610ff0f7816 */ /* 0x000fc6000000000f */
[----:B------:R-:W3:Y:S04]  /*c180*/  LDL R20, [R1+0x970] ;  /* 0x0009700001147983 */ /* 0x000ee80000100800 */
[----:B------:R2:W3:Y:S04]  /*c190*/  @!P0 LDG.E.U16 R15, desc[UR8][R4.64] ;  /* 0x00000008040f8981 */ /* 0x0004e8000c1e1500 */
[----:B------:R-:W3:Y:S01]  /*c1a0*/  LDL R19, [R1+0x8ec] ;  /* 0x0008ec0001137983 */ /* 0x000ee20000100800 */
[----:B--2---:R-:W-:-:S03]  /*c1b0*/  IADD3 R4, P1, PT, R10, R28, RZ ;  /* 0x0000001c0a047210 */ /* 0x004fc60007f3e0ff */
[----:B------:R-:W2:Y:S02]  /*c1c0*/  LDL R10, [R1+0x988] ;  /* 0x00098800010a7983 */ /* 0x000ea40000100800 */
[----:B----4-:R-:W-:Y:S02]  /*c1d0*/  IMAD.X R5, R2, 0x1, R0, P1 ;  /* 0x0000000102057824 */ /* 0x010fe400008e0600 */
[----:B------:R-:W4:Y:S04]  /*c1e0*/  LDL R2, [R1+0x950] ;  /* 0x0009500001027983 */ /* 0x000f280000100800 */
[----:B------:R0:W-:Y:S02]  /*c1f0*/  STS.U16 [R29+UR5+0x4000], R14 ;  /* 0x0040000e1d007988 */ /* 0x0001e40008000405 */
[----:B0-----:R-:W-:-:S02]  /*c200*/  PRMT R14, RZ, 0x7610, R14 ;  /* 0x00007610ff0e7816 */ /* 0x001fc4000000000e */
[----:B------:R0:W-:Y:S04]  /*c210*/  STS.U16 [R29+UR5+0x4400], R7 ;  /* 0x004400071d007988 */ /* 0x0001e80008000405 */
[----:B------:R1:W4:Y:S02]  /*c220*/  @!P0 LDG.E.U16 R14, desc[UR8][R4.64] ;  /* 0x00000008040e8981 */ /* 0x000324000c1e1500 */
[----:B-1----:R-:W-:Y:S02]  /*c230*/  PRMT R4, RZ, 0x7610, R4 ;  /* 0x00007610ff047816 */ /* 0x002fe40000000004 */
[----:B---3--:R-:W-:-:S05]  /*c240*/  IADD3 R6, P1, PT, R6, R28, RZ ;  /* 0x0000001c06067210 */ /* 0x008fca0007f3e0ff */
[----:B0-----:R-:W-:-:S05]  /*c250*/  IMAD.X R7, R25, 0x1, R0, P1 ;  /* 0x0000000119077824 */ /* 0x001fca00008e0600 */
[----:B------:R0:W3:Y:S01]  /*c260*/  @!P0 LDG.E.U16 R4, desc[UR8][R6.64] ;  /* 0x0000000806048981 */ /* 0x0000e2000c1e1500 */
[----:B------:R-:W-:-:S03]  /*c270*/  PRMT R5, RZ, 0x7610, R5 ;  /* 0x00007610ff057816 */ /* 0x000fc60000000005 */
[----:B------:R1:W-:Y:S01]  /*c280*/  STS.U16 [R29+UR5+0x4c00], R8 ;  /* 0x004c00081d007988 */ /* 0x0003e20008000405 */
[----:B0-----:R-:W-:-:S05]  /*c290*/  IADD3 R6, P1, PT, R24, R28, RZ ;  /* 0x0000001c18067210 */ /* 0x001fca0007f3e0ff */
[--C-:B------:R-:W-:Y:S01]  /*c2a0*/  IMAD.X R7, R23, 0x1, R0.reuse, P1 ;  /* 0x0000000117077824 */ /* 0x100fe200008e0600 */
[----:B-1----:R-:W-:Y:S01]  /*c2b0*/  IADD3 R8, P1, PT, R22, R28, RZ ;  /* 0x0000001c16087210 */ /* 0x002fe20007f3e0ff */
[----:B------:R0:W-:Y:S04]  /*c2c0*/  STS.U16 [R29+UR5+0x4800], R9 ;  /* 0x004800091d007988 */ /* 0x0001e80008000405 */
[----:B------:R1:W3:Y:S01]  /*c2d0*/  @!P0 LDG.E.U16 R5, desc[UR8][R6.64] ;  /* 0x0000000806058981 */ /* 0x0002e2000c1e1500 */
[----:B0-----:R-:W-:Y:S01]  /*c2e0*/  IMAD.X R9, R21, 0x1, R0, P1 ;  /* 0x0000000115097824 */ /* 0x001fe200008e0600 */
[----:B-1----:R-:W-:-:S06]  /*c2f0*/  PRMT R6, RZ, 0x7610, R6 ;  /* 0x00007610ff067816 */ /* 0x002fcc0000000006 */
[----:B------:R0:W3:Y:S01]  /*c300*/  @!P0 LDG.E.U16 R6, desc[UR8][R8.64] ;  /* 0x0000000808068981 */ /* 0x0000e2000c1e1500 */
[----:B------:R-:W-:Y:S02]  /*c310*/  PRMT R7, RZ, 0x7610, R7 ;  /* 0x00007610ff077816 */ /* 0x000fe40000000007 */
[----:B0-----:R-:W-:-:S05]  /*c320*/  IADD3 R8, P1, PT, R20, R28, RZ ;  /* 0x0000001c14087210 */ /* 0x001fca0007f3e0ff */
[----:B------:R-:W-:Y:S01]  /*c330*/  IMAD.X R9, R19, 0x1, R0, P1 ;  /* 0x0000000113097824 */ /* 0x000fe200008e0600 */
[----:B------:R4:W-:Y:S04]  /*c340*/  STS.U16 [R29+UR5+0x5400], R11 ;  /* 0x0054000b1d007988 */ /* 0x0009e80008000405 */
[----:B------:R0:W3:Y:S02]  /*c350*/  @!P0 LDG.E.U16 R7, desc[UR8][R8.64] ;  /* 0x0000000808078981 */ /* 0x0000e4000c1e1500 */
[----:B0-----:R-:W-:Y:S02]  /*c360*/  PRMT R8, RZ, 0x7610, R8 ;  /* 0x00007610ff087816 */ /* 0x001fe40000000008 */
[----:B--2---:R-:W-:-:S05]  /*c370*/  IADD3 R10, P1, PT, R10, R28, RZ ;  /* 0x0000001c0a0a7210 */ /* 0x004fca0007f3e0ff */
[----:B----4-:R-:W-:-:S05]  /*c380*/  IMAD.X R11, R2, 0x1, R0, P1 ;  /* 0x00000001020b7824 */ /* 0x010fca00008e0600 */
[----:B------:R0:W2:Y:S04]  /*c390*/  @!P0 LDG.E.U16 R8, desc[UR8][R10.64] ;  /* 0x000000080a088981 */ /* 0x0000a8000c1e1500 */
[----:B------:R-:W0:Y:S04]  /*c3a0*/  LDL R11, [R1+0x97c] ;  /* 0x00097c00010b7983 */ /* 0x000e280000100800 */
[----:B------:R-:W4:Y:S04]  /*c3b0*/  LDL.LU R19, [R1+0x1f8] ;  /* 0x0001f80001137983 */ /* 0x000f280000300800 */
[----:B------:R-:W2:Y:S04]  /*c3c0*/  LDL.LU R20, [R1+0x178] ;  /* 0x0001780001147983 */ /* 0x000ea80000300800 */
[----:B------:R-:W2:Y:S04]  /*c3d0*/  LDL.LU R21, [R1+0x44] ;  /* 0x0000440001157983 */ /* 0x000ea80000300800 */
[----:B------:R-:W2:Y:S04]  /*c3e0*/  LDL.LU R22, [R1+0x34] ;  /* 0x0000340001167983 */ /* 0x000ea80000300800 */
[----:B------:R-:W2:Y:S04]  /*c3f0*/  LDL.LU R23, [R1+0x30] ;  /* 0x0000300001177983 */ /* 0x000ea80000300800 */
[----:B------:R-:W2:Y:S04]  /*c400*/  LDL.LU R24, [R1+0x2c] ;  /* 0x00002c0001187983 */ /* 0x000ea80000300800 */
[----:B------:R1:W-:Y:S04]  /*c410*/  STS.U16 [R29+UR5+0x3000], R26 ;  /* 0x0030001a1d007988 */ /* 0x0003e80008000405 */
[----:B------:R-:W2:Y:S04]  /*c420*/  LDL.LU R25, [R1+0x28] ;  /* 0x0000280001197983 */ /* 0x000ea80000300800 */
[----:B------:R1:W-:Y:S04]  /*c430*/  STS.U16 [R29+UR5+0x3c00], R27 ;  /* 0x003c001b1d007988 */ /* 0x0003e80008000405 */
[----:B-1----:R-:W2:Y:S04]  /*c440*/  LDL.LU R26, [R1+0x24] ;  /* 0x00002400011a7983 */ /* 0x002ea80000300800 */
[----:B------:R1:W-:Y:S04]  /*c450*/  STS.U16 [R29+UR5+0x5800], R3 ;  /* 0x005800031d007988 */ /* 0x0003e80008000405 */
[----:B------:R-:W2:Y:S04]  /*c460*/  LDL.LU R27, [R1+0x20] ;  /* 0x00002000011b7983 */ /* 0x000ea80000300800 */
[----:B------:R-:W2:Y:S04]  /*c470*/  LDL.LU R2, [R1+0x1c] ;  /* 0x00001c0001027983 */ /* 0x000ea80000300800 */
[----:B-1----:R-:W2:Y:S01]  /*c480*/  LDL.LU R3, [R1+0x18] ;  /* 0x0000180001037983 */ /* 0x002ea20000300800 */
[----:B0-----:R-:W-:-:S03]  /*c490*/  IADD3 R10, P1, PT, R11, R28, RZ ;  /* 0x0000001c0b0a7210 */ /* 0x001fc60007f3e0ff */
[----:B------:R-:W2:Y:S01]  /*c4a0*/  LDL R11, [R1+0x948] ;  /* 0x00094800010b7983 */ /* 0x000ea20000100800 */
[----:B------:R-:W-:Y:S01]  /*c4b0*/  PRMT R9, RZ, 0x7610, R9 ;  /* 0x00007610ff097816 */ /* 0x000fe20000000009 */
        /* <DEDUP_REMOVED lines=9> */
[----:B------:R0:W2:Y:S04]  /*c550*/  @!P0 LDG.E.U16 R12, desc[UR8][R10.64] ;  /* 0x000000080a0c8981 */ /* 0x0000a8000c1e1500 */
[----:B------:R-:W2:Y:S04]  /*c560*/  LDL.LU R10, [R1+0x17c] ;  /* 0x00017c00010a7983 */ /* 0x000ea80000300800 */
[----:B------:R-:W0:Y:S04]  /*c570*/  LDL R11, [R1+0x984] ;  /* 0x00098400010b7983 */ /* 0x000e280000100800 */
[----:B--2---:R0:W-:Y:S02]  /*c580*/  STS.U16 [R29+UR5+0x6000], R10 ;  /* 0x0060000a1d007988 */ /* 0x0041e40008000405 */
[----:B0-----:R-:W-:-:S02]  /*c590*/  IADD3 R10, P1, PT, R11, R28, RZ ;  /* 0x0000001c0b0a7210 */ /* 0x001fc40007f3e0ff */
[----:B------:R-:W2:Y:S04]  /*c5a0*/  LDL R11, [R1+0x964] ;  /* 0x00096400010b7983 */ /* 0x000ea80000100800 */
[----:B------:R0:W-:Y:S04]  /*c5b0*/  STS.U16 [R29+UR5+0x5000], R13 ;  /* 0x0050000d1d007988 */ /* 0x0001e80008000405 */
[----:B------:R1:W-:Y:S01]  /*c5c0*/  STL [R1+0xaa8], R28 ;  /* 0x000aa81c01007387 */ /* 0x0003e20000100800 */
[----:B0-----:R-:W-:-:S03]  /*c5d0*/  PRMT R13, RZ, 0x7610, R13 ;  /* 0x00007610ff0d7816 */ /* 0x001fc6000000000d */
[----:B-1----:R-:W3:Y:S04]  /*c5e0*/  LDL.LU R28, [R1+0x8] ;  /* 0x00000800011c7983 */ /* 0x002ee80000300800 */
[----:B------:R0:W-:Y:S04]  /*c5f0*/  STL [R1+0xaac], R0 ;  /* 0x000aac0001007387 */ /* 0x0001e80000100800 */
[----:B----4-:R1:W-:Y:S04]  /*c600*/  STS.U16 [R29+UR5+0xfc00], R19 ;  /* 0x00fc00131d007988 */ /* 0x0103e80008000405 */
[----:B------:R4:W-:Y:S04]  /*c610*/  STS.U16 [R29+UR5+0x6400], R20 ;  /* 0x006400141d007988 */ /* 0x0009e80008000405 */
[----:B------:R0:W-:Y:S04]  /*c620*/  STS.U16 [R29+UR5+0x6800], R21 ;  /* 0x006800151d007988 */ /* 0x0001e80008000405 */
[----:B------:R0:W-:Y:S04]  /*c630*/  STS.U16 [R29+UR5+0x6c00], R22 ;  /* 0x006c00161d007988 */ /* 0x0001e80008000405 */
[----:B------:R0:W-:Y:S04]  /*c640*/  STS.U16 [R29+UR5+0x7000], R23 ;  /* 0x007000171d007988 */ /* 0x0001e80008000405 */
[----:B------:R0:W-:Y:S04]  /*c650*/  STS.U16 [R29+UR5+0x7400], R24 ;  /* 0x007400181d007988 */ /* 0x0001e80008000405 */
[----:B------:R0:W-:Y:S04]  /*c660*/  STS.U16 [R29+UR5+0x7800], R25 ;  /* 0x007800191d007988 */ /* 0x0001e80008000405 */
[----:B------:R0:W-:Y:S04]  /*c670*/  STS.U16 [R29+UR5+0x7c00], R26 ;  /* 0x007c001a1d007988 */ /* 0x0001e80008000405 */
[----:B------:R0:W-:Y:S04]  /*c680*/  STS.U16 [R29+UR5+0x8000], R27 ;  /* 0x0080001b1d007988 */ /* 0x0001e80008000405 */
[----:B------:R0:W-:Y:S01]  /*c690*/  STS.U16 [R29+UR5+0x8400], R2 ;  /* 0x008400021d007988 */ /* 0x0001e20008000405 */
[----:B--2---:R-:W-:-:S03]  /*c6a0*/  IMAD.X R11, R11, 0x1, R0, P1 ;  /* 0x000000010b0b7824 */ /* 0x004fc600008e0600 */
[----:B0-----:R-:W2:Y:S04]  /*c6b0*/  LDL.LU R0, [R1+0xc] ;  /* 0x00000c0001007983 */ /* 0x001ea80000300800 */
[----:B------:R-:W2:Y:S04]  /*c6c0*/  @!P0 LDG.E.U16 R13, desc[UR8][R10.64] ;  /* 0x000000080a0d8981 */ /* 0x000ea8000c1e1500 */
[----:B------:R-:W2:Y:S04]  /*c6d0*/  LDL.LU R10, [R1+0x14] ;  /* 0x00001400010a7983 */ /* 0x000ea80000300800 */
[----:B------:R-:W2:Y:S04]  /*c6e0*/  LDL.LU R11, [R1+0x10] ;  /* 0x00001000010b7983 */ /* 0x000ea80000300800 */
[----:B-1----:R-:W2:Y:S04]  /*c6f0*/  LDL.LU R19, [R1+0x1b00] ;  /* 0x001b000001137983 */ /* 0x002ea80000300800 */
[----:B----4-:R-:W4:Y:S04]  /*c700*/  LDL.LU R20, [R1+0x1afc] ;  /* 0x001afc0001147983 */ /* 0x010f280000300800 */
[----:B------:R-:W2:Y:S04]  /*c710*/  LDL.LU R21, [R1+0x1af8] ;  /* 0x001af80001157983 */ /* 0x000ea80000300800 */
[----:B------:R-:W2:Y:S04]  /*c720*/  LDL.LU R22, [R1+0x1af4] ;  /* 0x001af40001167983 */ /* 0x000ea80000300800 */
[----:B------:R-:W2:Y:S04]  /*c730*/  LDL.LU R23, [R1+0x1af0] ;  /* 0x001af00001177983 */ /* 0x000ea80000300800 */
[----:B------:R-:W2:Y:S04]  /*c740*/  LDL.LU R24, [R1+0x1aec] ;  /* 0x001aec0001187983 */ /* 0x000ea80000300800 */
[----:B------:R-:W2:Y:S04]  /*c750*/  LDL.LU R25, [R1+0x1ae8] ;  /* 0x001ae80001197983 */ /* 0x000ea80000300800 */
[----:B------:R-:W2:Y:S04]  /*c760*/  LDL.LU R26, [R1+0x1ae4] ;  /* 0x001ae400011a7983 */ /* 0x000ea80000300800 */
[----:B------:R-:W2:Y:S04]  /*c770*/  LDL.LU R27, [R1+0x1ae0] ;  /* 0x001ae000011b7983 */ /* 0x000ea80000300800 */
[----:B------:R-:W2:Y:S04]  /*c780*/  LDL.LU R2, [R1+0x1adc] ;  /* 0x001adc0001027983 */ /* 0x000ea80000300800 */
[----:B------:R0:W-:Y:S04]  /*c790*/  STS.U16 [R29+UR5+0x8800], R3 ;  /* 0x008800031d007988 */ /* 0x0001e80008000405 */
[----:B0-----:R-:W4:Y:S04]  /*c7a0*/  LDL.LU R3, [R1+0x1ad8] ;  /* 0x001ad80001037983 */ /* 0x001f280000300800 */
[----:B---3--:R-:W-:Y:S04]  /*c7b0*/  STS.U16 [R29+UR5+0x9800], R28 ;  /* 0x0098001c1d007988 */ /* 0x008fe80008000405 */
[----:B------:R-:W-:Y:S04]  /*c7c0*/  STS.U16 [R29+UR5+0xc800], R18 ;  /* 0x00c800121d007988 */ /* 0x000fe80008000405 */
[----:B--2---:R0:W-:Y:S04]  /*c7d0*/  STS.U16 [R29+UR5+0xa000], R2 ;  /* 0x00a000021d007988 */ /* 0x0041e80008000405 */
[----:B0-----:R-:W2:Y:S04]  /*c7e0*/  LDL R2, [R1+0x780] ;  /* 0x0007800001027983 */ /* 0x001ea80000100800 */
[----:B------:R-:W-:Y:S04]  /*c7f0*/  STS.U16 [R29+UR5+0x8c00], R10 ;  /* 0x008c000a1d007988 */ /* 0x000fe80008000405 */
[----:B------:R-:W-:Y:S04]  /*c800*/  STS.U16 [R29+UR5+0x9000], R11 ;  /* 0x0090000b1d007988 */ /* 0x000fe80008000405 */
[----:B------:R0:W-:Y:S04]  /*c810*/  STS.U16 [R29+UR5+0x9400], R0 ;  /* 0x009400001d007988 */ /* 0x0001e80008000405 */
[----:B----4-:R-:W-:Y:S04]  /*c820*/  STS.U16 [R29+UR5+0x9c00], R3 ;  /* 0x009c00031d007988 */ /* 0x010fe80008000405 */
[----:B------:R-:W-:Y:S04]  /*c830*/  STS.U16 [R29+UR5+0xa400], R27 ;  /* 0x00a4001b1d007988 */ /* 0x000fe80008000405 */
        /* <DEDUP_REMOVED lines=19> */
[----:B------:R-:W-:Y:S01]  /*c970*/  STS.U16 [R29+UR5+0xf800], R13 ;  /* 0x00f8000d1d007988 */ /* 0x000fe20008000405 */
[----:B------:R-:W-:Y:S06]  /*c980*/  BAR.SYNC.DEFER_BLOCKING 0x0 ;  /* 0x0000000000007b1d */ /* 0x000fec0000010000 */
[----:B0-----:R-:W3:Y:S04]  /*c990*/  LDL R0, [R1+0x770] ;  /* 0x0007700001007983 */ /* 0x001ee80000100800 */
[----:B------:R-:W-:Y:S04]  /*c9a0*/  STL [R1+0xac0], R29 ;  /* 0x000ac01d01007387 */ /* 0x000fe80000100800 */
[----:B--2---:R-:W0:Y:S04]  /*c9b0*/  LDSM.16.M88.4 R4, [R2+UR5] ;  /* 0x000000050204783b */ /* 0x004e280008000200 */
[----:B------:R-:W1:Y:S04]  /*c9c0*/  LDSM.16.M88.4 R12, [R2+UR5+0x4000] ;  /* 0x00400005020c783b */ /* 0x000e680008000200 */
[----:B------:R-:W2:Y:S04]  /*c9d0*/  LDSM.16.M88.4 R24, [R2+UR5+0x2000] ;  /* 0x002000050218783b */ /* 0x000ea80008000200 */
[----:B------:R-:W4:Y:S04]  /*c9e0*/  LDSM.16.M88.4 R8, [R2+UR5+0x6000] ;  /* 0x006000050208783b */ /* 0x000f280008000200 */
[----:B0-----:R-:W-:Y:S04]  /*c9f0*/  STL.64 [R1+0x40], R4 ;  /* 0x0000400401007387 */ /* 0x001fe80000100a00 */
[----:B------:R-:W-:Y:S04]  /*ca00*/  STL.64 [R1+0x48], R6 ;  /* 0x0000480601007387 */ /* 0x000fe80000100a00 */
[----:B------:R-:W0:Y:S04]  /*ca10*/  LDSM.16.M88.4 R4, [R2+UR5+0x8000] ;  /* 0x008000050204783b */ /* 0x000e280008000200 */
[----:B-1----:R-:W-:Y:S04]  /*ca20*/  STL.64 [R1+0x20], R12 ;  /* 0x0000200c01007387 */ /* 0x002fe80000100a00 */
[----:B------:R-:W-:Y:S04]  /*ca30*/  STL.64 [R1+0x28], R14 ;  /* 0x0000280e01007387 */ /* 0x000fe80000100a00 */
[----:B------:R-:W1:Y:S04]  /*ca40*/  LDSM.16.M88.4 R12, [R2+UR5+0xa000] ;  /* 0x00a00005020c783b */ /* 0x000e680008000200 */
[----:B--2---:R-:W-:Y:S04]  /*ca50*/  STL.64 [R1+0x38], R26 ;  /* 0x0000381a01007387 */ /* 0x004fe80000100a00 */
[----:B----4-:R-:W-:Y:S04]  /*ca60*/  STL.64 [R1+0x10], R8 ;  /* 0x0000100801007387 */ /* 0x010fe80000100a00 */
[----:B------:R-:W-:Y:S04]  /*ca70*/  STL.64 [R1+0x18], R10 ;  /* 0x0000180a01007387 */ /* 0x000fe80000100a00 */
[----:B------:R2:W-:Y:S04]  /*ca80*/  STL.64 [R1+0x1ac0], R24 ;  /* 0x001ac01801007387 */ /* 0x0005e80000100a00 */
[----:B------:R-:W4:Y:S04]  /*ca90*/  LDSM.16.M88.4 R8, [R2+UR5+0xc000] ;  /* 0x00c000050208783b */ /* 0x000f280008000200 */
[----:B0-----:R-:W-:Y:S04]  /*caa0*/  STL.64 [R1], R4 ;  /* 0x0000000401007387 */ /* 0x001fe80000100a00 */
[----:B------:R-:W-:Y:S04]  /*cab0*/  STL.64 [R1+0x8], R6 ;  /* 0x0000080601007387 */ /* 0x000fe80000100a00 */
[----:B--2---:R-:W2:Y:S04]  /*cac0*/  LDL.64 R24, [R1+0x40] ;  /* 0x0000400001187983 */ /* 0x004ea80000100a00 */
[----:B-1----:R-:W-:Y:S04]  /*cad0*/  STL.64 [R1+0x1a90], R14 ;  /* 0x001a900e01007387 */ /* 0x002fe80000100a00 */
[----:B------:R0:W-:Y:S04]  /*cae0*/  STL.64 [R1+0x1a88], R12 ;  /* 0x001a880c01007387 */ /* 0x0001e80000100a00 */
[----:B------:R-:W1:Y:S04]  /*caf0*/  LDSM.16.M88.4 R4, [R2+UR5+0xe000] ;  /* 0x00e000050204783b */ /* 0x000e680008000200 */
[----:B---3--:R-:W3:Y:S04]  /*cb00*/  LDSM.16.MT88.4 R20, [R0+UR5+0x10080] ;  /* 0x010080050014783b */ /* 0x008ee80008004200 */
[----:B0-----:R-:W2:Y:S04]  /*cb10*/  LDL.64 R12, [R1+0x10] ;  /* 0x00001000010c7983 */ /* 0x001ea80000100a00 */
[----:B------:R-:W0:Y:S04]  /*cb20*/  LDSM.16.MT88.4 R16, [R0+UR5+0x10000] ;  /* 0x010000050010783b */ /* 0x000e280008004200 */
[----:B--2---:R2:W-:Y:S04]  /*cb30*/  STL.64 [R1+0x1aa8], R12 ;  /* 0x001aa80c01007387 */ /* 0x0045e80000100a00 */
[----:B--2---:R-:W2:Y:S04]  /*cb40*/  LDL.64 R12, [R1+0x20] ;  /* 0x00002000010c7983 */ /* 0x004ea80000100a00 */
[----:B--2---:R2:W-:Y:S04]  /*cb50*/  STL.64 [R1+0x1ab8], R12 ;  /* 0x001ab80c01007387 */ /* 0x0045e80000100a00 */
[----:B----4-:R-:W-:Y:S04]  /*cb60*/  STL [R1+0x16fc], R10 ;  /* 0x0016fc0a01007387 */ /* 0x010fe80000100800 */
[----:B------:R-:W-:Y:S04]  /*cb70*/  STL [R1+0x16f8], R11 ;  /* 0x0016f80b01007387 */ /* 0x000fe80000100800 */
[----:B------:R-:W-:Y:S04]  /*cb80*/  STL.64 [R1+0x1ab0], R8 ;  /* 0x001ab00801007387 */ /* 0x000fe80000100a00 */
[----:B--2---:R-:W2:Y:S04]  /*cb90*/  LDL.LU.64 R12, [R1+0x4e0] ;  /* 0x0004e000010c7983 */ /* 0x004ea80000300a00 */
[----:B------:R-:W4:Y:S04]  /*cba0*/  LDL.LU.64 R14, [R1+0x4e8] ;  /* 0x0004e800010e7983 */ /* 0x000f280000300a00 */
[----:B----4-:R-:W-:Y:S04]  /*cbb0*/  STL.64 [R1+0x1ad0], R14 ;  /* 0x001ad00e01007387 */ /* 0x010fe80000100a00 */
[----:B--2---:R2:W-:Y:S04]  /*cbc0*/  STL.64 [R1+0x1ac8], R12 ;  /* 0x001ac80c01007387 */ /* 0x0045e80000100a00 */
[----:B--2---:R-:W0:Y:S04]  /*cbd0*/  LDL.LU.64 R12, [R1+0x4f0] ;  /* 0x0004f000010c7983 */ /* 0x004e280000300a00 */
[----:B------:R-:W0:Y:S04]  /*cbe0*/  LDL.LU.64 R14, [R1+0x4f8] ;  /* 0x0004f800010e7983 */ /* 0x000e280000300a00 */
[----:B------:R-:W2:Y:S04]  /*cbf0*/  LDL.LU.64 R8, [R1+0x340] ;  /* 0x0003400001087983 */ /* 0x000ea80000300a00 */
[----:B------:R-:W2:Y:S04]  /*cc00*/  LDL.LU.64 R10, [R1+0x348] ;  /* 0x00034800010a7983 */ /* 0x000ea80000300a00 */
[----:B-1----:R-:W-:Y:S04]  /*cc10*/  STL [R1+0x1800], R6 ;  /* 0x0018000601007387 */ /* 0x002fe80000100800 */
[----:B------:R-:W-:Y:S04]  /*cc20*/  STL [R1+0x1778], R7 ;  /* 0x0017780701007387 */ /* 0x000fe80000100800 */
[----:B---3--:R-:W-:Y:S04]  /*cc30*/  STL.64 [R1+0x1a68], R22 ;  /* 0x001a681601007387 */ /* 0x008fe80000100a00 */
[----:B------:R1:W-:Y:S04]  /*cc40*/  STL.64 [R1+0x1a60], R20 ;  /* 0x001a601401007387 */ /* 0x0003e80000100a00 */
[----:B-1----:R-:W3:Y:S04]  /*cc50*/  LDL.LU.64 R20, [R1+0x320] ;  /* 0x0003200001147983 */ /* 0x002ee80000300a00 */
[----:B------:R-:W4:Y:S01]  /*cc60*/  LDL.LU.64 R22, [R1+0x328] ;  /* 0x0003280001167983 */ /* 0x000f220000300a00 */
[----:B------:R-:W-:-:S02]  /*cc70*/  IMAD.MOV.U32 R3, RZ, RZ, R24 ;  /* 0x000000ffff037224 */ /* 0x000fc400078e0018 */
[----:B------:R-:W-:Y:S01]  /*cc80*/  IMAD.MOV.U32 R2, RZ, RZ, R25 ;  /* 0x000000ffff027224 */ /* 0x000fe200078e0019 */
[C---:B0-----:R-:W-:Y:S01]  /*cc90*/  HMMA.16816.F32 R12, R16.reuse, R24, R12 ;  /* 0x00000018100c723c */ /* 0x041fe2000000180c */
[----:B----4-:R-:W-:Y:S04]  /*cca0*/  STL.64 [R1+0x1aa0], R22 ;  /* 0x001aa01601007387 */ /* 0x010fe80000100a00 */
[----:B---3--:R0:W-:Y:S04]  /*ccb0*/  STL.64 [R1+0x1a98], R20 ;  /* 0x001a981401007387 */ /* 0x0081e80000100a00 */
[----:B0-----:R-:W3:Y:S04]  /*ccc0*/  LDL.LU.64 R20, [R1+0x330] ;  /* 0x0003300001147983 */ /* 0x001ee80000300a00 */
[----:B------:R-:W3:Y:S06]  /*ccd0*/  LDL.LU.64 R22, [R1+0x338] ;  /* 0x0003380001167983 */ /* 0x000eec0000300a00 */
[----:B------:R-:W-:Y:S04]  /*cce0*/  STL.64 [R1+0x360], R12 ;  /* 0x0003600c01007387 */ /* 0x000fe80000100a00 */
[----:B------:R0:W-:Y:S04]  /*ccf0*/  STL.64 [R1+0x368], R14 ;  /* 0x0003680e01007387 */ /* 0x0001e80000100a00 */
[----:B0-----:R-:W4:Y:S04]  /*cd00*/  LDL.LU.64 R14, [R1+0x1ad0] ;  /* 0x001ad000010e7983 */ /* 0x001f280000300a00 */
[----:B------:R-:W4:Y:S04]  /*cd10*/  LDL.LU.64 R12, [R1+0x1ac8] ;  /* 0x001ac800010c7983 */ /* 0x000f280000300a00 */
[----:B------:R-:W4:Y:S02]  /*cd20*/  LDL.LU.64 R24, [R1+0x1ac0] ;  /* 0x001ac00001187983 */ /* 0x000f240000300a00 */
[----:B----4-:R-:W-:-:S15]  /*cd30*/  HMMA.16816.F32 R12, R16, R24, R12 ;  /* 0x00000018100c723c */ /* 0x010fde000000180c */
[----:B------:R-:W-:-:S04]  /*cd40*/  NOP ;  /* 0x0000000000007918 */ /* 0x000fc80000000000 */
[----:B------:R0:W-:Y:S04]  /*cd50*/  STL.64 [R1+0x350], R12 ;  /* 0x0003500c01007387 */ /* 0x0001e80000100a00 */
[----:B------:R-:W-:Y:S04]  /*cd60*/  STL.64 [R1+0x358], R14 ;  /* 0x0003580e01007387 */ /* 0x000fe80000100a00 */
[----:B0-----:R-:W2:Y:S04]  /*cd70*/  LDL.LU.64 R12, [R1+0x1ab8] ;  /* 0x001ab800010c7983 */ /* 0x001ea80000300a00 */
[----:B------:R0:W-:Y:S02]  /*cd80*/  STL.64 [R1+0x1a48], R24 ;  /* 0x001a481801007387 */ /* 0x0001e40000100a00 */
[----:B0-----:R-:W-:-:S02]  /*cd90*/  IMAD.MOV.U32 R24, RZ, RZ, R3 ;  /* 0x000000ffff187224 */ /* 0x001fc400078e0003 */
[----:B------:R-:W-:-:S05]  /*cda0*/  IMAD.MOV.U32 R25, RZ, RZ, R2 ;  /* 0x000000ffff197224 */ /* 0x000fca00078e0002 */
[----:B------:R0:W-:Y:S04]  /*cdb0*/  STL.64 [R1+0x1a70], R24 ;  /* 0x001a701801007387 */ /* 0x0001e80000100a00 */
[----:B0-----:R-:W4:Y:S01]  /*cdc0*/  LDL.64 R24, [R1] ;  /* 0x0000000001187983 */ /* 0x001f220000100a00 */
[----:B--2---:R-:W-:Y:S01]  /*cdd0*/  HMMA.16816.F32 R8, R16, R12, R8 ;  /* 0x0000000c1008723c */ /* 0x004fe20000001808 */
[----:B------:R-:W-:-:S15]  /*cde0*/  IMAD.MOV.U32 R6, RZ, RZ, R13 ;  /* 0x000000ffff067224 */ /* 0x000fde00078e000d */
[----:B------:R-:W-:-:S03]  /*cdf0*/  NOP ;  /* 0x0000000000007918 */ /* 0x000fc60000000000 */
[----:B------:R0:W-:Y:S04]  /*ce00*/  STL.64 [R1+0x340], R8 ;  /* 0x0003400801007387 */ /* 0x0001e80000100a00 */
[----:B------:R1:W-:Y:S04]  /*ce10*/  STL.64 [R1+0x348], R10 ;  /* 0x0003480a01007387 */ /* 0x0003e80000100a00 */
[----:B0-----:R-:W2:Y:S01]  /*ce20*/  LDL.LU.64 R8, [R1+0x1ab0] ;  /* 0x001ab00001087983 */ /* 0x001ea20000300a00 */
[----:B-1----:R-:W-:-:S03]  /*ce30*/  IMAD.MOV.U32 R10, RZ, RZ, R12 ;  /* 0x000000ffff0a7224 */ /* 0x002fc600078e000c */
[----:B------:R-:W3:Y:S02]  /*ce40*/  LDL.LU.64 R12, [R1+0x1aa8] ;  /* 0x001aa800010c7983 */ /* 0x000ee40000300a00 */
[----:B---3--:R-:W-:-:S15]  /*ce50*/  HMMA.16816.F32 R20, R16, R12, R20 ;  /* 0x0000000c1014723c */ /* 0x008fde0000001814 */
[----:B------:R-:W-:-:S04]  /*ce60*/  NOP ;  /* 0x0000000000007918 */ /* 0x000fc80000000000 */
[----:B------:R-:W-:Y:S04]  /*ce70*/  STL.64 [R1+0x330], R20 ;  /* 0x0003301401007387 */ /* 0x000fe80000100a00 */
[----:B------:R0:W-:Y:S04]  /*ce80*/  STL.64 [R1+0x338], R22 ;  /* 0x0003381601007387 */ /* 0x0001e80000100a00 */
[----:B0-----:R-:W3:Y:S04]  /*ce90*/  LDL.LU.64 R22, [R1+0x1aa0] ;  /* 0x001aa00001167983 */ /* 0x001ee80000300a00 */
[----:B------:R-:W3:Y:S01]  /*cea0*/  LDL.LU.64 R20, [R1+0x1a98] ;  /* 0x001a980001147983 */ /* 0x000ee20000300a00 */
[----:B----4-:R-:W-:-:S02]  /*ceb0*/  IMAD.MOV.U32 R11, RZ, RZ, R25 ;  /* 0x000000ffff0b7224 */ /* 0x010fc400078e0019 */
[----:B------:R-:W-:Y:S01]  /*cec0*/  IMAD.MOV.U32 R3, RZ, RZ, R12 ;  /* 0x000000ffff037224 */ /* 0x000fe200078e000c */
[----:B------:R-:W4:Y:S01]  /*ced0*/  LDL.LU.64 R14, [R1+0x1a90] ;  /* 0x001a9000010e7983 */ /* 0x000f220000300a00 */
[----:B------:R-:W-:-:S03]  /*cee0*/  IMAD.MOV.U32 R2, RZ, RZ, R13 ;  /* 0x000000ffff027224 */ /* 0x000fc600078e000d */
[----:B------:R-:W2:Y:S01]  /*cef0*/  LDL.LU.64 R12, [R1+0x1a88] ;  /* 0x001a8800010c7983 */ /* 0x000ea20000300a00 */
[----:B---3--:R-:W-:-:S15]  /*cf00*/  HMMA.16816.F32 R20, R16, R24, R20 ;  /* 0x000000181014723c */ /* 0x008fde0000001814 */
[----:B------:R-:W-:-:S04]  /*cf10*/  NOP ;  /* 0x0000000000007918 */ /* 0x000fc80000000000 */
[----:B------:R-:W-:Y:S04]  /*cf20*/  STL [R1+0x324], R21 ;  /* 0x0003241501007387 */ /* 0x000fe80000100800 */
[----:B------:R-:W-:Y:S04]  /*cf30*/  STL.64 [R1+0x328], R22 ;  /* 0x0003281601007387 */ /* 0x000fe80000100a00 */
[----:B------:R-:W-:Y:S04]  /*cf40*/  STL.64 [R1+0x1a80], R10 ;  /* 0x001a800a01007387 */ /* 0x000fe80000100a00 */
[----:B--2---:R0:W-:Y:S04]  /*cf50*/  STL.64 [R1+0x1a78], R8 ;  /* 0x001a780801007387 */ /* 0x0041e80000100a00 */
[----:B0-----:R-:W2:Y:S04]  /*cf60*/  LDL.LU.64 R8, [R1+0x310] ;  /* 0x0003100001087983 */ /* 0x001ea80000300a00 */
[----:B------:R-:W2:Y:S01]  /*cf70*/  LDL.LU.64 R10, [R1+0x318] ;  /* 0x00031800010a7983 */ /* 0x000ea20000300a00 */
[----:B------:R-:W-:-:S02]  /*cf80*/  IMAD.MOV.U32 R28, RZ, RZ, R24 ;  /* 0x000000ffff1c7224 */ /* 0x000fc400078e0018 */
[----:B------:R-:W-:Y:S01]  /*cf90*/  IMAD.MOV.U32 R7, RZ, RZ, R20 ;  /* 0x000000ffff077224 */ /* 0x000fe200078e0014 */
[----:B------:R-:W3:Y:S04]  /*cfa0*/  LDL.LU.64 R24, [R1+0x300] ;  /* 0x0003000001187983 */ /* 0x000ee80000300a00 */
[----:B------:R-:W3:Y:S04]  /*cfb0*/  LDL.LU.64 R26, [R1+0x308] ;  /* 0x00030800011a7983 */ /* 0x000ee80000300a00 */
[----:B------:R-:W3:Y:S04]  /*cfc0*/  LDL.LU.64 R20, [R1+0x2e0] ;  /* 0x0002e00001147983 */ /* 0x000ee80000300a00 */
[----:B------:R-:W3:Y:S04]  /*cfd0*/  LDL.LU.64 R22, [R1+0x2e8] ;  /* 0x0002e80001167983 */ /* 0x000ee80000300a00 */
[----:B------:R-:W-:Y:S01]  /*cfe0*/  STL [R1+0x1804], R7 ;  /* 0x0018040701007387 */ /* 0x000fe20000100800 */
[----:B--2---:R-:W-:-:S15]  /*cff0*/  HMMA.16816.F32 R8, R16, R12, R8 ;  /* 0x0000000c1008723c */ /* 0x004fde0000001808 */
[----:B------:R-:W-:-:S04]  /*d000*/  NOP ;  /* 0x0000000000007918 */ /* 0x000fc80000000000 */
[----:B------:R-:W-:Y:S04]  /*d010*/  STL.64 [R1+0x310], R8 ;  /* 0x0003100801007387 */ /* 0x000fe80000100a00 */
[----:B------:R0:W-:Y:S04]  /*d020*/  STL.64 [R1+0x318], R10 ;  /* 0x0003180a01007387 */ /* 0x0001e80000100a00 */
[----:B0-----:R-:W2:Y:S04]  /*d030*/  LDL.LU.64 R10, [R1+0x1a80] ;  /* 0x001a8000010a7983 */ /* 0x001ea80000300a00 */
[----:B------:R-:W3:Y:S04]  /*d040*/  LDL.LU.64 R8, [R1+0x1a78] ;  /* 0x001a780001087983 */ /* 0x000ee80000300a00 */
[----:B----4-:R-:W-:Y:S04]  /*d050*/  STL.64 [R1+0x1a18], R14 ;  /* 0x001a180e01007387 */ /* 0x010fe80000100a00 */
[----:B------:R0:W-:Y:S02]  /*d060*/  STL.64 [R1+0x1a10], R12 ;  /* 0x001a100c01007387 */ /* 0x0001e40000100a00 */
[----:B0-----:R-:W-:-:S02]  /*d070*/  IMAD.MOV.U32 R12, RZ, RZ, R28 ;  /* 0x000000ffff0c7224 */ /* 0x001fc400078e001c */
[----:B--2---:R-:W-:-:S05]  /*d080*/  IMAD.MOV.U32 R13, RZ, RZ, R11 ;  /* 0x000000ffff0d7224 */ /* 0x004fca00078e000b */
[----:B------:R0:W-:Y:S02]  /*d090*/  STL.64 [R1+0x1a30], R12 ;  /* 0x001a300c01007387 */ /* 0x0001e40000100a00 */
[----:B0-----:R-:W-:Y:S02]  /*d0a0*/  IMAD.MOV.U32 R12, RZ, RZ, R10 ;  /* 0x000000ffff0c7224 */ /* 0x001fe400078e000a */
[----:B------:R-:W-:-:S05]  /*d0b0*/  IMAD.MOV.U32 R13, RZ, RZ, R6 ;  /* 0x000000ffff0d7224 */ /* 0x000fca00078e0006 */
[----:B------:R0:W-:Y:S04]  /*d0c0*/  STL.64 [R1+0x1a40], R12 ;  /* 0x001a400c01007387 */ /* 0x0001e80000100a00 */
[----:B0-----:R-:W2:Y:S04]  /*d0d0*/  LDL.LU.64 R12, [R1+0x4b0] ;  /* 0x0004b000010c7983 */ /* 0x001ea80000300a00 */
[----:B------:R-:W4:Y:S01]  /*d0e0*/  LDL.LU.64 R14, [R1+0x4b8] ;  /* 0x0004b800010e7983 */ /* 0x000f220000300a00 */
[C---:B---3--:R-:W-:Y:S08]  /*d0f0*/  HMMA.16816.F32 R24, R16.reuse, R8, R24 ;  /* 0x000000081018723c */ /* 0x048ff00000001818 */
[----:B------:R-:W-:Y:S01]  /*d100*/  HMMA.16816.F32 R16, R16, R4, R20 ;  /* 0x000000041010723c */ /* 0x000fe20000001814 */
[----:B----4-:R-:W-:Y:S04]  /*d110*/  STL.64 [R1+0x1a58], R14 ;  /* 0x001a580e01007387 */ /* 0x010fe80000100a00 */
[----:B--2---:R0:W-:Y:S04]  /*d120*/  STL.64 [R1+0x1a50], R12 ;  /* 0x001a500c01007387 */ /* 0x0041e80000100a00 */
[----:B0-----:R-:W2:Y:S04]  /*d130*/  LDL.LU.64 R12, [R1+0x4c0] ;  /* 0x0004c000010c7983 */ /* 0x001ea80000300a00 */
[----:B------:R-:W2:Y:S04]  /*d140*/  LDL.LU.64 R14, [R1+0x4c8] ;  /* 0x0004c800010e7983 */ /* 0x000ea80000300a00 */
[----:B------:R0:W-:Y:S04]  /*d150*/  STL.64 [R1+0x300], R24 ;  /* 0x0003001801007387 */ /* 0x0001e80000100a00 */
[----:B------:R-:W-:Y:S04]  /*d160*/  STL.64 [R1+0x308], R26 ;  /* 0x0003081a01007387 */ /* 0x000fe80000100a00 */
[----:B0-----:R-:W2:Y:S04]  /*d170*/  LDL.LU.64 R24, [R1+0x1a70] ;  /* 0x001a700001187983 */ /* 0x001ea80000300a00 */
[----:B------:R-:W2:Y:S04]  /*d180*/  LDL.LU.64 R22, [R1+0x1a68] ;  /* 0x001a680001167983 */ /* 0x000ea80000300a00 */
[----:B------:R-:W2:Y:S04]  /*d190*/  LDL.LU.64 R20, [R1+0x1a60] ;  /* 0x001a600001147983 */ /* 0x000ea80000300a00 */
[----:B------:R0:W-:Y:S04]  /*d1a0*/  STL.64 [R1+0x1f0], R16 ;  /* 0x0001f01001007387 */ /* 0x0001e80000100a00 */
[----:B------:R-:W-:Y:S01]  /*d1b0*/  STL.64 [R1+0x1f8], R18 ;  /* 0x0001f81201007387 */ /* 0x000fe20000100a00 */
[----:B0-----:R-:W-:-:S02]  /*d1c0*/  IMAD.MOV.U32 R16, RZ, RZ, R3 ;  /* 0x000000ffff107224 */ /* 0x001fc400078e0003 */
[----:B------:R-:W-:-:S05]  /*d1d0*/  IMAD.MOV.U32 R17, RZ, RZ, R2 ;  /* 0x000000ffff117224 */ /* 0x000fca00078e0002 */
[----:B------:R0:W-:Y:S04]  /*d1e0*/  STL.64 [R1+0x1a38], R16 ;  /* 0x001a381001007387 */ /* 0x0001e80000100a00 */
[----:B0-----:R-:W3:Y:S04]  /*d1f0*/  LDL.LU.64 R16, [R1+0x150] ;  /* 0x0001500001107983 */ /* 0x001ee80000300a00 */
[----:B------:R-:W3:Y:S04]  /*d200*/  LDL.LU.64 R18, [R1+0x158] ;  /* 0x0001580001127983 */ /* 0x000ee80000300a00 */
[----:B------:R0:W-:Y:S04]  /*d210*/  STL.64 [R1+0x1a08], R4 ;  /* 0x001a080401007387 */ /* 0x0001e80000100a00 */
[----:B0-----:R-:W4:Y:S04]  /*d220*/  LDL.LU.64 R4, [R1+0x140] ;  /* 0x0001400001047983 */ /* 0x001f280000300a00 */
[----:B------:R-:W4:Y:S01]  /*d230*/  LDL.LU.64 R6, [R1+0x148] ;  /* 0x0001480001067983 */ /* 0x000f220000300a00 */
[----:B--2---:R-:W-:Y:S03]  /*d240*/  HMMA.16816.F32 R24, R20, R24, R12 ;  /* 0x000000181418723c */ /* 0x004fe6000000180c */
[----:B------:R-:W2:Y:S04]  /*d250*/  LDL.LU.64 R14, [R1+0x1a58] ;  /* 0x001a5800010e7983 */ /* 0x000ea80000300a00 */
[----:B------:R-:W2:-:S12]  /*d260*/  LDL.LU.64 R12, [R1+0x1a50] ;  /* 0x001a5000010c7983 */ /* 0x000e980000300a00 */
[----:B------:R0:W-:Y:S04]  /*d270*/  STL.64 [R1+0x170], R24 ;  /* 0x0001701801007387 */ /* 0x0001e80000100a00 */
[----:B------:R-:W-:Y:S04]  /*d280*/  STL.64 [R1+0x178], R26 ;  /* 0x0001781a01007387 */ /* 0x000fe80000100a00 */
[----:B0-----:R-:W2:Y:S02]  /*d290*/  LDL.LU.64 R24, [R1+0x1a48] ;  /* 0x001a480001187983 */ /* 0x001ea40000300a00 */
[----:B--2---:R-:W-:-:S15]  /*d2a0*/  HMMA.16816.F32 R12, R20, R24, R12 ;  /* 0x00000018140c723c */ /* 0x004fde000000180c */
[----:B------:R-:W-:-:S04]  /*d2b0*/  NOP ;  /* 0x0000000000007918 */ /* 0x000fc80000000000 */
[----:B------:R0:W-:Y:S04]  /*d2c0*/  STL.64 [R1+0x160], R12 ;  /* 0x0001600c01007387 */ /* 0x0001e80000100a00 */
[----:B0-----:R-:W3:Y:S04]  /*d2d0*/  LDL.LU.64 R12, [R1+0x1a40] ;  /* 0x001a4000010c7983 */ /* 0x001ee80000300a00 */
[----:B------:R0:W-:Y:S04]  /*d2e0*/  STL.64 [R1+0x1a00], R24 ;  /* 0x001a001801007387 */ /* 0x0001e80000100a00 */
[----:B0-----:R-:W2:Y:S04]  /*d2f0*/  LDL.LU.64 R24, [R1+0x120] ;  /* 0x0001200001187983 */ /* 0x001ea80000300a00 */
[----:B------:R-:W2:Y:S01]  /*d300*/  LDL.LU.64 R26, [R1+0x128] ;  /* 0x00012800011a7983 */ /* 0x000ea20000300a00 */
[----:B------:R-:W-:-:S02]  /*d310*/  IMAD.MOV.U32 R10, RZ, RZ, R14 ;  /* 0x000000ffff0a7224 */ /* 0x000fc400078e000e */
[----:B------:R-:W-:Y:S02]  /*d320*/  IMAD.MOV.U32 R11, RZ, RZ, R15 ;  /* 0x000000ffff0b7224 */ /* 0x000fe400078e000f */
[C---:B---3--:R-:W-:Y:S01]  /*d330*/  HMMA.16816.F32 R12, R20.reuse, R12, R16 ;  /* 0x0000000c140c723c */ /* 0x048fe20000001810 */
[----:B--2---:R-:W-:Y:S04]  /*d340*/  STL.64 [R1+0x1a28], R26 ;  /* 0x001a281a01007387 */ /* 0x004fe80000100a00 */
[----:B------:R0:W-:Y:S04]  /*d350*/  STL.64 [R1+0x1a20], R24 ;  /* 0x001a201801007387 */ /* 0x0001e80000100a00 */
[----:B0-----:R-:W2:Y:S04]  /*d360*/  LDL.LU.64 R24, [R1+0x130] ;  /* 0x0001300001187983 */ /* 0x001ea80000300a00 */
[----:B------:R-:W2:Y:S04]  /*d370*/  LDL.LU.64 R26, [R1+0x138] ;  /* 0x00013800011a7983 */ /* 0x000ea80000300a00 */
[----:B------:R-:W-:Y:S04]  /*d380*/  STL [R1+0x1704], R11 ;  /* 0x0017040b01007387 */ /* 0x000fe80000100800 */
[----:B------:R-:W-:Y:S04]  /*d390*/  STL [R1+0x1700], R10 ;  /* 0x0017000a01007387 */ /* 0x000fe80000100800 */
[----:B------:R-:W4:Y:S04]  /*d3a0*/  LDL.LU.64 R16, [R1+0x1a38] ;  /* 0x001a380001107983 */ /* 0x000f280000300a00 */
[----:B------:R0:W-:Y:S04]  /*d3b0*/  STL.64 [R1+0x150], R12 ;  /* 0x0001500c01007387 */ /* 0x0001e80000100a00 */
[----:B------:R2:W-:Y:S04]  /*d3c0*/  STL.64 [R1+0x158], R14 ;  /* 0x0001580e01007387 */ /* 0x0005e80000100a00 */
[----:B0-----:R-:W2:Y:S01]  /*d3d0*/  LDL.LU.64 R12, [R1+0x1a30] ;  /* 0x001a3000010c7983 */ /* 0x001ea20000300a00 */
[C---:B----4-:R-:W-:Y:S08]  /*d3e0*/  HMMA.16816.F32 R4, R20.reuse, R16, R4 ;  /* 0x000000101404723c */ /* 0x050ff00000001804 */
[----:B--2---:R-:W-:Y:S11]  /*d3f0*/  HMMA.16816.F32 R12, R20, R12, R24 ;  /* 0x0000000c140c723c */ /* 0x004ff60000001818 */
[----:B------:R0:W-:Y:S01]  /*d400*/  STL.64 [R1+0x140], R4 ;  /* 0x0001400401007387 */ /* 0x0001e20000100a00 */
[----:B------:R-:W-:-:S02]  /*d410*/  IMAD.MOV.U32 R10, RZ, RZ, R7 ;  /* 0x000000ffff0a7224 */ /* 0x000fc400078e0007 */
[----:B------:R-:W-:Y:S01]  /*d420*/  IMAD.MOV.U32 R11, RZ, RZ, R6 ;  /* 0x000000ffff0b7224 */ /* 0x000fe200078e0006 */
[----:B0-----:R-:W2:Y:S04]  /*d430*/  LDL.LU.64 R4, [R1+0x110] ;  /* 0x0001100001047983 */ /* 0x001ea80000300a00 */
[----:B------:R-:W2:Y:S04]  /*d440*/  LDL.LU.64 R6, [R1+0x118] ;  /* 0x0001180001067983 */ /* 0x000ea80000300a00 */
[----:B------:R-:W3:Y:S04]  /*d450*/  LDL.LU.64 R16, [R1+0x60] ;  /* 0x0000600001107983 */ /* 0x000ee80000300a00 */
[----:B------:R-:W3:Y:S04]  /*d460*/  LDL.LU.64 R18, [R1+0x68] ;  /* 0x0000680001127983 */ /* 0x000ee80000300a00 */
[----:B------:R-:W-:Y:S04]  /*d470*/  STL [R1+0x180c], R10 ;  /* 0x00180c0a01007387 */ /* 0x000fe80000100800 */
[----:B------:R-:W-:Y:S04]  /*d480*/  STL [R1+0x1808], R11 ;  /* 0x0018080b01007387 */ /* 0x000fe80000100800 */
[----:B------:R-:W4:Y:S04]  /*d490*/  LDL.LU.64 R26, [R1+0x1a28] ;  /* 0x001a2800011a7983 */ /* 0x000f280000300a00 */
[----:B------:R-:W4:Y:S04]  /*d4a0*/  LDL.LU.64 R24, [R1+0x1a20] ;  /* 0x001a200001187983 */ /* 0x000f280000300a00 */
[----:B------:R-:W-:Y:S04]  /*d4b0*/  STL.64 [R1+0x130], R12 ;  /* 0x0001300c01007387 */ /* 0x000fe80000100a00 */
[----:B------:R0:W-:Y:S04]  /*d4c0*/  STL.64 [R1+0x138], R14 ;  /* 0x0001380e01007387 */ /* 0x0001e80000100a00 */
[----:B0-----:R-:W2:Y:S04]  /*d4d0*/  LDL.LU.64 R14, [R1+0x1a18] ;  /* 0x001a1800010e7983 */ /* 0x001ea80000300a00 */
[----:B------:R-:W4:Y:S02]  /*d4e0*/  LDL.LU.64 R12, [R1+0x1a10] ;  /* 0x001a1000010c7983 */ /* 0x000f240000300a00 */
[----:B----4-:R-:W-:-:S15]  /*d4f0*/  HMMA.16816.F32 R24, R20, R12, R24 ;  /* 0x0000000c1418723c */ /* 0x010fde0000001818 */
[----:B------:R-:W-:-:S04]  /*d500*/  NOP ;  /* 0x0000000000007918 */ /* 0x000fc80000000000 */
[----:B------:R0:W-:Y:S04]  /*d510*/  STL.64 [R1+0x120], R24 ;  /* 0x0001201801007387 */ /* 0x0001e80000100a00 */
[----:B------:R1:W-:Y:S04]  /*d520*/  STL.64 [R1+0x128], R26 ;  /* 0x0001281a01007387 */ /* 0x0003e80000100a00 */
[----:B0-----:R-:W4:Y:S04]  /*d530*/  LDL.LU.64 R24, [R1+0x490] ;  /* 0x0004900001187983 */ /* 0x001f280000300a00 */
[----:B-1----:R-:W4:Y:S04]  /*d540*/  LDL.LU.64 R26, [R1+0x498] ;  /* 0x00049800011a7983 */ /* 0x002f280000300a00 */
[----:B--2---:R-:W-:Y:S04]  /*d550*/  STL.64 [R1+0x19d8], R14 ;  /* 0x0019d80e01007387 */ /* 0x004fe80000100a00 */
[----:B------:R0:W-:Y:S04]  /*d560*/  STL.64 [R1+0x19d0], R12 ;  /* 0x0019d00c01007387 */ /* 0x0001e80000100a00 */
[----:B0-----:R-:W2:Y:S01]  /*d570*/  LDL.64 R12, [R1] ;  /* 0x00000000010c7983 */ /* 0x001ea20000100a00 */
[C---:B------:R-:W-:Y:S03]  /*d580*/  HMMA.16816.F32 R4, R20.reuse, R8, R4 ;  /* 0x000000081404723c */ /* 0x040fe60000001804 */
[----:B--2---:R0:W-:Y:S04]  /*d590*/  STL.64 [R1+0x19e0], R12 ;  /* 0x0019e00c01007387 */ /* 0x0041e80000100a00 */
[----:B0-----:R-:W2:Y:S04]  /*d5a0*/  LDL.64 R12, [R1+0x10] ;  /* 0x00001000010c7983 */ /* 0x001ea80000100a00 */
[----:B--2---:R0:W-:Y:S04]  /*d5b0*/  STL.64 [R1+0x19f0], R12 ;  /* 0x0019f00c01007387 */ /* 0x0041e80000100a00 */
[----:B0-----:R-:W2:Y:S04]  /*d5c0*/  LDL.64 R12, [R1+0x20] ;  /* 0x00002000010c7983 */ /* 0x001ea80000100a00 */
[----:B------:R0:W-:Y:S04]  /*d5d0*/  STL.64 [R1+0x110], R4 ;  /* 0x0001100401007387 */ /* 0x0001e80000100a00 */
[----:B0-----:R-:W3:Y:S04]  /*d5e0*/  LDL.LU.64 R4, [R1+0x1a08] ;  /* 0x001a080001047983 */ /* 0x001ee80000300a00 */
[----:B------:R-:W-:Y:S01]  /*d5f0*/  STL [R1+0x19c8], R9 ;  /* 0x0019c80901007387 */ /* 0x000fe20000100800 */
[----:B---3--:R-:W-:Y:S03]  /*d600*/  HMMA.16816.F32 R16, R20, R4, R16 ;  /* 0x000000041410723c */ /* 0x008fe60000001810 */
[----:B------:R0:W-:Y:S04]  /*d610*/  STL.64 [R1+0x19e8], R4 ;  /* 0x0019e80401007387 */ /* 0x0001e80000100a00 */
[----:B------:R-:W1:Y:S04]  /*d620*/  LDSM.16.MT88.4 R20, [R0+UR5+0x10180] ;  /* 0x010180050014783b */ /* 0x000e680008004200 */
[----:B0-----:R-:W4:Y:S08]  /*d630*/  LDL.64 R4, [R1+0x40] ;  /* 0x0000400001047983 */ /* 0x001f300000100a00 */
[----:B------:R-:W-:Y:S04]  /*d640*/  STL.64 [R1+0x60], R16 ;  /* 0x0000601001007387 */ /* 0x000fe80000100a00 */
[----:B------:R-:W-:Y:S04]  /*d650*/  STL.64 [R1+0x68], R18 ;  /* 0x0000681201007387 */ /* 0x000fe80000100a00 */
[----:B------:R-:W4:Y:S04]  /*d660*/  LDSM.16.MT88.4 R16, [R0+UR5+0x10100] ;  /* 0x010100050010783b */ /* 0x000f280008004200 */
[----:B-1----:R-:W-:Y:S04]  /*d670*/  STL.64 [R1+0x19b0], R22 ;  /* 0x0019b01601007387 */ /* 0x002fe80000100a00 */
[----:B------:R0:W-:Y:S04]  /*d680*/  STL.64 [R1+0x19a8], R20 ;  /* 0x0019a81401007387 */ /* 0x0001e80000100a00 */
[----:B0-----:R-:W3:Y:S04]  /*d690*/  LDL.LU.64 R20, [R1+0x480] ;  /* 0x0004800001147983 */ /* 0x001ee80000300a00 */
[----:B------:R-:W3:Y:S01]  /*d6a0*/  LDL.LU.64 R22, [R1+0x488] ;  /* 0x0004880001167983 */ /* 0x000ee20000300a00 */
[----:B----4-:R-:W-:-:S15]  /*d6b0*/  HMMA.16816.F32 R24, R16, R4, R24 ;  /* 0x000000041018723c */ /* 0x010fde0000001818 */
[----:B------:R-:W-:-:S04]  /*d6c0*/  NOP ;  /* 0x0000000000007918 */ /* 0x000fc80000000000 */
[----:B------:R0:W-:Y:S04]  /*d6d0*/  STL.64 [R1+0x3d0], R24 ;  /* 0x0003d01801007387 */ /* 0x0001e80000100a00 */
[----:B------:R-:W-:Y:S04]  /*d6e0*/  STL.64 [R1+0x3d8], R26 ;  /* 0x0003d81a01007387 */ /* 0x000fe80000100a00 */
[----:B0-----:R-:W3:Y:S01]  /*d6f0*/  LDL.LU.64 R24, [R1+0x1a00] ;  /* 0x001a000001187983 */ /* 0x001ee20000300a00 */
[----:B------:R-:W-:-:S05]  /*d700*/  IMAD.MOV.U32 R9, RZ, RZ, R4 ;  /* 0x000000ffff097224 */ /* 0x000fca00078e0004 */
[----:B------:R0:W-:Y:S01]  /*d710*/  STL.64 [R1+0x19f8], R8 ;  /* 0x0019f80801007387 */ /* 0x0001e20000100a00 */
[----:B------:R-:W-:Y:S02]  /*d720*/  IMAD.MOV.U32 R29, RZ, RZ, R5 ;  /* 0x000000ffff1d7224 */ /* 0x000fe400078e0005 */
[----:B------:R-:W-:Y:S02]  /*d730*/  IMAD.MOV.U32 R28, RZ, RZ, R6 ;  /* 0x000000ffff1c7224 */ /* 0x000fe400078e0006 */
[----:B------:R-:W-:Y:S01]  /*d740*/  IMAD.MOV.U32 R3, RZ, RZ, R7 ;  /* 0x000000ffff037224 */ /* 0x000fe200078e0007 */
[----:B0-----:R-:W2:Y:S04]  /*d750*/  LDL.LU.64 R8, [R1+0x3b0] ;  /* 0x0003b00001087983 */ /* 0x001ea80000300a00 */
[----:B------:R-:W2:Y:S04]  /*d760*/  LDL.LU.64 R10, [R1+0x3b8] ;  /* 0x0003b800010a7983 */ /* 0x000ea80000300a00 */
[----:B------:R-:W4:Y:S04]  /*d770*/  LDL.LU.64 R4, [R1+0x3a0] ;  /* 0x0003a00001047983 */ /* 0x000f280000300a00 */
[----:B------:R-:W4:Y:S04]  /*d780*/  LDL.LU.64 R6, [R1+0x3a8] ;  /* 0x0003a80001067983 */ /* 0x000f280000300a00 */
[----:B------:R-:W2:Y:S01]  /*d790*/  LDL R2, [R1+0x778] ;  /* 0x0007780001027983 */ /* 0x000ea20000100800 */
[----:B---3--:R-:W-:-:S15]  /*d7a0*/  HMMA.16816.F32 R20, R16, R24, R20 ;  /* 0x000000181014723c */ /* 0x008fde0000001814 */
[----:B------:R-:W-:-:S04]  /*d7b0*/  NOP ;  /* 0x0000000000007918 */ /* 0x000fc80000000000 */
[----:B------:R0:W-:Y:S04]  /*d7c0*/  STL.64 [R1+0x3c0], R20 ;  /* 0x0003c01401007387 */ /* 0x0001e80000100a00 */
[----:B------:R1:W-:Y:S04]  /*d7d0*/  STL.64 [R1+0x3c8], R22 ;  /* 0x0003c81601007387 */ /* 0x0003e80000100a00 */
[----:B0-----:R-:W3:Y:S04]  /*d7e0*/  LDL.LU.64 R20, [R1+0x370] ;  /* 0x0003700001147983 */ /* 0x001ee80000300a00 */
[----:B-1----:R-:W3:Y:S01]  /*d7f0*/  LDL.LU.64 R22, [R1+0x378] ;  /* 0x0003780001167983 */ /* 0x002ee20000300a00 */
[----:B--2---:R-:W-:Y:S03]  /*d800*/  HMMA.16816.F32 R8, R16, R12, R8 ;  /* 0x0000000c1008723c */ /* 0x004fe60000001808 */
[----:B---3--:R-:W-:Y:S04]  /*d810*/  STL.64 [R1+0x19c0], R22 ;  /* 0x0019c01601007387 */ /* 0x008fe80000100a00 */
[----:B------:R0:W-:Y:S04]  /*d820*/  STL.64 [R1+0x19b8], R20 ;  /* 0x0019b81401007387 */ /* 0x0001e80000100a00 */
[----:B0-----:R-:W2:Y:S04]  /*d830*/  LDL.LU.64 R20, [R1+0x380] ;  /* 0x0003800001147983 */ /* 0x001ea80000300a00 */
[----:B------:R-:W2:Y:S04]  /*d840*/  LDL.LU.64 R22, [R1+0x388] ;  /* 0x0003880001167983 */ /* 0x000ea80000300a00 */
[----:B------:R0:W-:Y:S04]  /*d850*/  STL.64 [R1+0x1990], R24 ;  /* 0x0019901801007387 */ /* 0x0001e80000100a00 */
[----:B0-----:R-:W3:Y:S04]  /*d860*/  LDL.LU.64 R24, [R1+0x390] ;  /* 0x0003900001187983 */ /* 0x001ee80000300a00 */
[----:B------:R-:W3:Y:S04]  /*d870*/  LDL.LU.64 R26, [R1+0x398] ;  /* 0x00039800011a7983 */ /* 0x000ee80000300a00 */
[----:B------:R0:W-:Y:S04]  /*d880*/  STL.64 [R1+0x3b0], R8 ;  /* 0x0003b00801007387 */ /* 0x0001e80000100a00 */
[----:B------:R1:W-:Y:S04]  /*d890*/  STL.64 [R1+0x3b8], R10 ;  /* 0x0003b80a01007387 */ /* 0x0003e80000100a00 */
[----:B0-----:R-:W2:Y:S01]  /*d8a0*/  LDL.LU.64 R8, [R1+0x19f8] ;  /* 0x0019f80001087983 */ /* 0x001ea20000300a00 */
[----:B-1----:R-:W-:-:S02]  /*d8b0*/  IMAD.MOV.U32 R11, RZ, RZ, R12 ;  /* 0x000000ffff0b7224 */ /* 0x002fc400078e000c */
[----:B------:R-:W-:Y:S02]  /*d8c0*/  IMAD.MOV.U32 R10, RZ, RZ, R13 ;  /* 0x000000ffff0a7224 */ /* 0x000fe400078e000d */
[----:B------:R-:W4:Y:S02]  /*d8d0*/  LDL.LU.64 R12, [R1+0x19f0] ;  /* 0x0019f000010c7983 */ /* 0x000f240000300a00 */
[----:B----4-:R-:W-:-:S15]  /*d8e0*/  HMMA.16816.F32 R4, R16, R12, R4 ;  /* 0x0000000c1004723c */ /* 0x010fde0000001804 */
[----:B------:R-:W-:-:S04]  /*d8f0*/  NOP ;  /* 0x0000000000007918 */ /* 0x000fc80000000000 */
[----:B------:R0:W-:Y:S04]  /*d900*/  STL.64 [R1+0x3a0], R4 ;  /* 0x0003a00401007387 */ /* 0x0001e80000100a00 */
[----:B------:R1:W-:Y:S04]  /*d910*/  STL.64 [R1+0x3a8], R6 ;  /* 0x0003a80601007387 */ /* 0x0003e80000100a00 */
[----:B0-----:R-:W4:Y:S01]  /*d920*/  LDL.LU.64 R4, [R1+0x19e8] ;  /* 0x0019e80001047983 */ /* 0x001f220000300a00 */
[----:B-1----:R-:W-:Y:S02]  /*d930*/  IMAD.MOV.U32 R7, RZ, RZ, R12 ;  /* 0x000000ffff077224 */ /* 0x002fe400078e000c */
[----:B------:R-:W-:-:S02]  /*d940*/  IMAD.MOV.U32 R6, RZ, RZ, R13 ;  /* 0x000000ffff067224 */ /* 0x000fc400078e000d */
[----:B------:R-:W3:Y:S02]  /*d950*/  LDL.LU.64 R12, [R1+0x19e0] ;  /* 0x0019e000010c7983 */ /* 0x000ee40000300a00 */
[----:B---3--:R-:W-:-:S15]  /*d960*/  HMMA.16816.F32 R24, R16, R12, R24 ;  /* 0x0000000c1018723c */ /* 0x008fde0000001818 */
[----:B------:R-:W-:-:S04]  /*d970*/  NOP ;  /* 0x0000000000007918 */ /* 0x000fc80000000000 */
[----:B------:R-:W-:Y:S04]  /*d980*/  STL.64 [R1+0x390], R24 ;  /* 0x0003901801007387 */ /* 0x000fe80000100a00 */
[----:B------:R0:W-:Y:S04]  /*d990*/  STL.64 [R1+0x398], R26 ;  /* 0x0003981a01007387 */ /* 0x0001e80000100a00 */
[----:B------:R-:W3:Y:S01]  /*d9a0*/  LDL.LU.64 R14, [R1+0x19d8] ;  /* 0x0019d800010e7983 */ /* 0x000ee20000300a00 */
[----:B0-----:R-:W-:Y:S02]  /*d9b0*/  IMAD.MOV.U32 R27, RZ, RZ, R12 ;  /* 0x000000ffff1b7224 */ /* 0x001fe400078e000c */
[----:B------:R-:W-:-:S02]  /*d9c0*/  IMAD.MOV.U32 R26, RZ, RZ, R13 ;  /* 0x000000ffff1a7224 */ /* 0x000fc400078e000d */
[----:B------:R-:W3:Y:S01]  /*d9d0*/  LDL.LU.64 R12, [R1+0x19d0] ;  /* 0x0019d000010c7983 */ /* 0x000ee20000300a00 */
[----:B--2---:R-:W-:-:S03]  /*d9e0*/  IMAD.MOV.U32 R24, RZ, RZ, R9 ;  /* 0x000000ffff187224 */ /* 0x004fc600078e0009 */
[----:B------:R-:W2:Y:S01]  /*d9f0*/  LDL.LU R9, [R1+0x19c8] ;  /* 0x0019c80001097983 */ /* 0x000ea20000300800 */
[----:B---3--:R-:W-:-:S15]  /*da00*/  HMMA.16816.F32 R20, R16, R12, R20 ;  /* 0x0000000c1014723c */ /* 0x008fde0000001814 */
[----:B------:R-:W-:-:S04]  /*da10*/  NOP ;  /* 0x0000000000007918 */ /* 0x000fc80000000000 */
[----:B------:R-:W-:Y:S04]  /*da20*/  STL.64 [R1+0x380], R20 ;  /* 0x0003801401007387 */ /* 0x000fe80000100a00 */
[----:B------:R0:W-:Y:S04]  /*da30*/  STL.64 [R1+0x388], R22 ;  /* 0x0003881601007387 */ /* 0x0001e80000100a00 */
[----:B0-----:R-:W2:Y:S04]  /*da40*/  LDL.LU.64 R22, [R1+0x19c0] ;  /* 0x0019c00001167983 */ /* 0x001ea80000300a00 */
[----:B------:R-:W2:Y:S04]  /*da50*/  LDL.LU.64 R20, [R1+0x19b8] ;  /* 0x0019b80001147983 */ /* 0x000ea80000300a00 */
[----:B------:R-:W-:Y:S04]  /*da60*/  STL.64 [R1+0x1948], R14 ;  /* 0x0019480e01007387 */ /* 0x000fe80000100a00 */
[----:B------:R0:W-:Y:S02]  /*da70*/  STL.64 [R1+0x1940], R12 ;  /* 0x0019400c01007387 */ /* 0x0001e40000100a00 */
[----:B0-----:R-:W-:-:S02]  /*da80*/  IMAD.MOV.U32 R12, RZ, RZ, R27 ;  /* 0x000000ffff0c7224 */ /* 0x001fc400078e001b */
[----:B------:R-:W-:-:S05]  /*da90*/  IMAD.MOV.U32 R13, RZ, RZ, R26 ;  /* 0x000000ffff0d7224 */ /* 0x000fca00078e001a */
[----:B------:R2:W-:Y:S02]  /*daa0*/  STL.64 [R1+0x1960], R12 ;  /* 0x0019600c01007387 */ /* 0x0005e40000100a00 */
[----:B--2---:R-:W-:Y:S02]  /*dab0*/  HMMA.16816.F32 R12, R16, R8, R20 ;  /* 0x00000008100c723c */ /* 0x004fe40000001814 */
[----:B------:R-:W4:Y:S04]  /*dac0*/  LDL.LU.64 R20, [R1+0x2c0] ;  /* 0x0002c00001147983 */ /* 0x000f280000300a00 */
[----:B------:R-:W4:-:S13]  /*dad0*/  LDL.LU.64 R22, [R1+0x2c8] ;  /* 0x0002c80001167983 */ /* 0x000f1a0000300a00 */
[----:B------:R0:W-:Y:S04]  /*dae0*/  STL.64 [R1+0x370], R12 ;  /* 0x0003700c01007387 */ /* 0x0001e80000100a00 */
[----:B------:R1:W-:Y:S04]  /*daf0*/  STL.64 [R1+0x378], R14 ;  /* 0x0003780e01007387 */ /* 0x0003e80000100a00 */
[----:B0-----:R-:W2:Y:S04]  /*db00*/  LDL.LU.64 R12, [R1+0x210] ;  /* 0x00021000010c7983 */ /* 0x001ea80000300a00 */
[----:B-1----:R-:W3:Y:S04]  /*db10*/  LDL.LU.64 R14, [R1+0x218] ;  /* 0x00021800010e7983 */ /* 0x002ee80000300a00 */
[----:B---3--:R-:W-:Y:S04]  /*db20*/  STL.64 [R1+0x1970], R14 ;  /* 0x0019700e01007387 */ /* 0x008fe80000100a00 */
[----:B--2---:R0:W-:Y:S02]  /*db30*/  STL.64 [R1+0x1968], R12 ;  /* 0x0019680c01007387 */ /* 0x0041e40000100a00 */
[----:B0-----:R-:W-:-:S02]  /*db40*/  IMAD.MOV.U32 R12, RZ, RZ, R11 ;  /* 0x000000ffff0c7224 */ /* 0x001fc400078e000b */
[----:B------:R-:W-:-:S05]  /*db50*/  IMAD.MOV.U32 R13, RZ, RZ, R10 ;  /* 0x000000ffff0d7224 */ /* 0x000fca00078e000a */
[----:B------:R0:W-:Y:S04]  /*db60*/  STL.64 [R1+0x1988], R12 ;  /* 0x0019880c01007387 */ /* 0x0001e80000100a00 */
[----:B0-----:R-:W2:Y:S04]  /*db70*/  LDL.LU.64 R12, [R1+0x230] ;  /* 0x00023000010c7983 */ /* 0x001ea80000300a00 */
[----:B------:R-:W3:Y:S04]  /*db80*/  LDL.LU.64 R14, [R1+0x238] ;  /* 0x00023800010e7983 */ /* 0x000ee80000300a00 */
[----:B---3--:R-:W-:Y:S04]  /*db90*/  STL.64 [R1+0x19a0], R14 ;  /* 0x0019a00e01007387 */ /* 0x008fe80000100a00 */
[----:B--2---:R0:W-:Y:S04]  /*dba0*/  STL.64 [R1+0x1998], R12 ;  /* 0x0019980c01007387 */ /* 0x0041e80000100a00 */
[----:B0-----:R-:W2:Y:S04]  /*dbb0*/  LDL.LU.64 R12, [R1+0x240] ;  /* 0x00024000010c7983 */ /* 0x001ea80000300a00 */
[----:B------:R-:W2:Y:S04]  /*dbc0*/  LDL.LU.64 R14, [R1+0x248] ;  /* 0x00024800010e7983 */ /* 0x000ea80000300a00 */
[----:B------:R0:W-:Y:S04]  /*dbd0*/  STL.64 [R1+0x1938], R8 ;  /* 0x0019380801007387 */ /* 0x0001e80000100a00 */
[----:B0-----:R-:W3:Y:S04]  /*dbe0*/  LDL.LU.64 R8, [R1+0x1d0] ;  /* 0x0001d00001087983 */ /* 0x001ee80000300a00 */
[----:B------:R-:W2:Y:S04]  /*dbf0*/  LDL.LU.64 R10, [R1+0x1d8] ;  /* 0x0001d800010a7983 */ /* 0x000ea80000300a00 */
[----:B--2---:R-:W-:Y:S04]  /*dc00*/  STL.64 [R1+0x1958], R10 ;  /* 0x0019580a01007387 */ /* 0x004fe80000100a00 */
[----:B---3--:R0:W-:Y:S04]  /*dc10*/  STL.64 [R1+0x1950], R8 ;  /* 0x0019500801007387 */ /* 0x0081e80000100a00 */
[----:B0-----:R-:W2:Y:S04]  /*dc20*/  LDL.LU.64 R8, [R1+0x200] ;  /* 0x0002000001087983 */ /* 0x001ea80000300a00 */
[----:B------:R-:W3:Y:S01]  /*dc30*/  LDL.LU.64 R10, [R1+0x208] ;  /* 0x00020800010a7983 */ /* 0x000ee20000300a00 */
[----:B----4-:R-:W-:Y:S01]  /*dc40*/  HMMA.16816.F32 R16, R16, R4, R20 ;  /* 0x000000041010723c */ /* 0x010fe20000001814 */
[----:B------:R-:W-:-:S02]  /*dc50*/  IMAD.MOV.U32 R25, RZ, RZ, R29 ;  /* 0x000000ffff197224 */ /* 0x000fc400078e001d */
[----:B---3--:R-:W-:Y:S04]  /*dc60*/  STL.64 [R1+0x1980], R10 ;  /* 0x0019800a01007387 */ /* 0x008fe80000100a00 */
[----:B--2---:R0:W-:Y:S04]  /*dc70*/  STL.64 [R1+0x1978], R8 ;  /* 0x0019780801007387 */ /* 0x0041e80000100a00 */
[----:B0-----:R-:W2:Y:S04]  /*dc80*/  LDL.LU.64 R8, [R1+0x220] ;  /* 0x0002200001087983 */ /* 0x001ea80000300a00 */
[----:B------:R-:W2:Y:S04]  /*dc90*/  LDL.LU.64 R10, [R1+0x228] ;  /* 0x00022800010a7983 */ /* 0x000ea80000300a00 */
[----:B------:R-:W3:Y:S04]  /*dca0*/  LDL.LU.64 R22, [R1+0x19b0] ;  /* 0x0019b00001167983 */ /* 0x000ee80000300a00 */
[----:B------:R-:W3:Y:S04]  /*dcb0*/  LDL.LU.64 R20, [R1+0x19a8] ;  /* 0x0019a80001147983 */ /* 0x000ee80000300a00 */
[----:B------:R0:W-:Y:S04]  /*dcc0*/  STL.64 [R1+0x2e0], R16 ;  /* 0x0002e01001007387 */ /* 0x0001e80000100a00 */
[----:B------:R1:W-:Y:S04]  /*dcd0*/  STL.64 [R1+0x2e8], R18 ;  /* 0x0002e81201007387 */ /* 0x0003e80000100a00 */
[----:B0-----:R-:W4:Y:S04]  /*dce0*/  LDL.LU.64 R16, [R1+0xd0] ;  /* 0x0000d00001107983 */ /* 0x001f280000300a00 */
[----:B-1----:R-:W4:Y:S01]  /*dcf0*/  LDL.LU.64 R18, [R1+0xd8] ;  /* 0x0000d80001127983 */ /* 0x002f220000300a00 */
[----:B---3--:R-:W-:Y:S03]  /*dd00*/  HMMA.16816.F32 R24, R20, R24, R12 ;  /* 0x000000181418723c */ /* 0x008fe6000000180c */
[----:B------:R-:W3:Y:S04]  /*dd10*/  LDL.LU.64 R14, [R1+0x19a0] ;  /* 0x0019a000010e7983 */ /* 0x000ee80000300a00 */
[----:B------:R-:W3:-:S12]  /*dd20*/  LDL.LU.64 R12, [R1+0x1998] ;  /* 0x00199800010c7983 */ /* 0x000ed80000300a00 */
[----:B------:R0:W-:Y:S04]  /*dd30*/  STL.64 [R1+0x260], R24 ;  /* 0x0002601801007387 */ /* 0x0001e80000100a00 */
[----:B------:R-:W-:Y:S04]  /*dd40*/  STL.64 [R1+0x268], R26 ;  /* 0x0002681a01007387 */ /* 0x000fe80000100a00 */
[----:B0-----:R-:W3:Y:S02]  /*dd50*/  LDL.LU.64 R24, [R1+0x1990] ;  /* 0x0019900001187983 */ /* 0x001ee40000300a00 */
[----:B---3--:R-:W-:-:S15]  /*dd60*/  HMMA.16816.F32 R12, R20, R24, R12 ;  /* 0x00000018140c723c */ /* 0x008fde000000180c */
[----:B------:R-:W-:-:S04]  /*dd70*/  NOP ;  /* 0x0000000000007918 */ /* 0x000fc80000000000 */
[----:B------:R0:W-:Y:S04]  /*dd80*/  STL.64 [R1+0x250], R12 ;  /* 0x0002500c01007387 */ /* 0x0001e80000100a00 */
[----:B------:R2:W-:Y:S04]  /*dd90*/  STL.64 [R1+0x258], R14 ;  /* 0x0002580e01007387 */ /* 0x0005e80000100a00 */
[----:B0-----:R-:W2:Y:S04]  /*dda0*/  LDL.LU.64 R12, [R1+0x1988] ;  /* 0x00198800010c7983 */ /* 0x001ea80000300a00 */
[----:B------:R-:W-:Y:S01]  /*ddb0*/  STL.64 [R1+0x1928], R24 ;  /* 0x0019281801007387 */ /* 0x000fe20000100a00 */
[----:B--2---:R-:W-:Y:S03]  /*ddc0*/  HMMA.16816.F32 R12, R20, R12, R8 ;  /* 0x0000000c140c723c */ /* 0x004fe60000001808 */
[----:B------:R-:W2:Y:S04]  /*ddd0*/  LDL.LU.64 R10, [R1+0x1980] ;  /* 0x00198000010a7983 */ /* 0x000ea80000300a00 */
[----:B------:R-:W2:-:S12]  /*dde0*/  LDL.LU.64 R8, [R1+0x1978] ;  /* 0x0019780001087983 */ /* 0x000e980000300a00 */
[----:B------:R-:W-:Y:S04]  /*ddf0*/  STL.64 [R1+0x240], R12 ;  /* 0x0002400c01007387 */ /* 0x000fe80000100a00 */
[----:B------:R0:W-:Y:S04]  /*de00*/  STL.64 [R1+0x248], R14 ;  /* 0x0002480e01007387 */ /* 0x0001e80000100a00 */
[----:B0-----:R-:W3:Y:S04]  /*de10*/  LDL.LU.64 R14, [R1+0x1970] ;  /* 0x00197000010e7983 */ /* 0x001ee80000300a00 */
[----:B------:R-:W3:Y:S01]  /*de20*/  LDL.LU.64 R12, [R1+0x1968] ;  /* 0x00196800010c7983 */ /* 0x000ee20000300a00 */
[----:B------:R-:W-:-:S02]  /*de30*/  IMAD.MOV.U32 R24, RZ, RZ, R7 ;  /* 0x000000ffff187224 */ /* 0x000fc400078e0007 */
[----:B------:R-:W-:-:S07]  /*de40*/  IMAD.MOV.U32 R25, RZ, RZ, R6 ;  /* 0x000000ffff197224 */ /* 0x000fce00078e0006 */
[----:B---3--:R-:W-:Y:S01]  /*de50*/  HMMA.16816.F32 R24, R20, R24, R12 ;  /* 0x000000181418723c */ /* 0x008fe2000000180c */
[----:B------:R-:W2:-:S15]  /*de60*/  LDL.LU.64 R12, [R1+0x1960] ;  /* 0x00196000010c7983 */ /* 0x000e9e0000300a00 */
[----:B------:R-:W-:-:S03]  /*de70*/  NOP ;  /* 0x0000000000007918 */ /* 0x000fc60000000000 */
[----:B------:R0:W-:Y:S04]  /*de80*/  STL.64 [R1+0x230], R24 ;  /* 0x0002301801007387 */ /* 0x0001e80000100a00 */
[----:B------:R-:W-:Y:S04]  /*de90*/  STL.64 [R1+0x238], R26 ;  /* 0x0002381a01007387 */ /* 0x000fe80000100a00 */
[----:B0-----:R-:W3:Y:S01]  /*dea0*/  LDL.64 R24, [R1+0x40] ;  /* 0x0000400001187983 */ /* 0x001ee20000100a00 */
[----:B--2---:R-:W-:Y:S03]  /*deb0*/  HMMA.16816.F32 R12, R20, R12, R8 ;  /* 0x0000000c140c723c */ /* 0x004fe60000001808 */
[----:B------:R-:W2:Y:S04]  /*dec0*/  LDL.LU.64 R10, [R1+0x1958] ;  /* 0x00195800010a7983 */ /* 0x000ea80000300a00 */
[----:B------:R-:W2:-:S12]  /*ded0*/  LDL.LU.64 R8, [R1+0x1950] ;  /* 0x0019500001087983 */ /* 0x000e980000300a00 */
[----:B------:R-:W-:Y:S04]  /*dee0*/  STL.64 [R1+0x220], R12 ;  /* 0x0002200c01007387 */ /* 0x000fe80000100a00 */
[----:B------:R0:W-:Y:S04]  /*def0*/  STL.64 [R1+0x228], R14 ;  /* 0x0002280e01007387 */ /* 0x0001e80000100a00 */
[----:B0-----:R-:W2:Y:S04]  /*df00*/  LDL.LU.64 R14, [R1+0x1948] ;  /* 0x00194800010e7983 */ /* 0x001ea80000300a00 */
[----:B------:R-:W2:Y:S02]  /*df10*/  LDL.LU.64 R12, [R1+0x1940] ;  /* 0x00194000010c7983 */ /* 0x000ea40000300a00 */
[----:B--2---:R-:W-:-:S15]  /*df20*/  HMMA.16816.F32 R8, R20, R12, R8 ;  /* 0x0000000c1408723c */ /* 0x004fde0000001808 */
[----:B------:R-:W-:-:S04]  /*df30*/  NOP ;  /* 0x0000000000007918 */ /* 0x000fc80000000000 */
[----:B------:R0:W-:Y:S04]  /*df40*/  STL.64 [R1+0x210], R8 ;  /* 0x0002100801007387 */ /* 0x0001e80000100a00 */
[----:B------:R-:W-:Y:S04]  /*df50*/  STL.64 [R1+0x218], R10 ;  /* 0x0002180a01007387 */ /* 0x000fe80000100a00 */
[----:B0-----:R-:W2:Y:S04]  /*df60*/  LDL.LU.64 R8, [R1+0x1938] ;  /* 0x0019380001087983 */ /* 0x001ea80000300a00 */
[----:B------:R-:W-:Y:S04]  /*df70*/  STL.64 [R1+0x18e8], R14 ;  /* 0x0018e80e01007387 */ /* 0x000fe80000100a00 */
[----:B------:R0:W-:Y:S04]  /*df80*/  STL.64 [R1+0x18e0], R12 ;  /* 0x0018e00c01007387 */ /* 0x0001e80000100a00 */
[----:B0-----:R-:W2:Y:S04]  /*df90*/  LDL.64 R12, [R1] ;  /* 0x00000000010c7983 */ /* 0x001ea80000100a00 */
[----:B--2---:R0:W-:Y:S04]  /*dfa0*/  STL.64 [R1+0x1930], R12 ;  /* 0x0019300c01007387 */ /* 0x0041e80000100a00 */
[----:B0-----:R-:W2:Y:S04]  /*dfb0*/  LDL.LU.64 R12, [R1+0xf0] ;  /* 0x0000f000010c7983 */ /* 0x001ea80000300a00 */
[----:B------:R-:W2:Y:S04]  /*dfc0*/  LDL.LU.64 R14, [R1+0xf8] ;  /* 0x0000f800010e7983 */ /* 0x000ea80000300a00 */
[----:B------:R4:W-:Y:S01]  /*dfd0*/  STL.64 [R1+0x1910], R8 ;  /* 0x0019100801007387 */ /* 0x0009e20000100a00 */
[C---:B--2---:R-:W-:Y:S08]  /*dfe0*/  HMMA.16816.F32 R12, R20.reuse, R8, R12 ;  /* 0x00000008140c723c */ /* 0x044ff0000000180c */
[----:B----4-:R-:W-:Y:S01]  /*dff0*/  HMMA.16816.F32 R8, R20, R4, R16 ;  /* 0x000000041408723c */ /* 0x010fe20000001810 */
[----:B------:R-:W3:Y:S04]  /*e000*/  LDSM.16.MT88.4 R16, [R2+UR5+0x10000] ;  /* 0x010000050210783b */ /* 0x000ee80008004200 */
[----:B------:R-:W0:Y:S06]  /*e010*/  LDSM.16.MT88.4 R20, [R2+UR5+0x10080] ;  /* 0x010080050214783b */ /* 0x000e2c0008004200 */
[----:B------:R1:W-:Y:S04]  /*e020*/  STL.64 [R1+0x200], R12 ;  /* 0x0002000c01007387 */ /* 0x0003e80000100a00 */
[----:B------:R2:W-:Y:S04]  /*e030*/  STL.64 [R1+0x208], R14 ;  /* 0x0002080e01007387 */ /* 0x0005e80000100a00 */
[----:B-1----:R-:W3:Y:S04]  /*e040*/  LDL.LU.64 R12, [R1+0x1e0] ;  /* 0x0001e000010c7983 */ /* 0x002ee80000300a00 */
[----:B--2---:R-:W3:Y:S04]  /*e050*/  LDL.LU.64 R14, [R1+0x1e8] ;  /* 0x0001e800010e7983 */ /* 0x004ee80000300a00 */
[----:B------:R1:W-:Y:S04]  /*e060*/  STL.64 [R1+0xf0], R8 ;  /* 0x0000f00801007387 */ /* 0x0003e80000100a00 */
[----:B------:R2:W-:Y:S04]  /*e070*/  STL.64 [R1+0xf8], R10 ;  /* 0x0000f80a01007387 */ /* 0x0005e80000100a00 */
[----:B-1----:R-:W4:Y:S04]  /*e080*/  LDL.LU.64 R8, [R1+0x1c0] ;  /* 0x0001c00001087983 */ /* 0x002f280000300a00 */
[----:B--2---:R-:W2:Y:S04]  /*e090*/  LDL.LU.64 R10, [R1+0x1c8] ;  /* 0x0001c800010a7983 */ /* 0x004ea80000300a00 */
[----:B--2---:R-:W-:Y:S04]  /*e0a0*/  STL.64 [R1+0x1920], R10 ;  /* 0x0019200a01007387 */ /* 0x004fe80000100a00 */
[----:B----4-:R1:W-:Y:S04]  /*e0b0*/  STL.64 [R1+0x1918], R8 ;  /* 0x0019180801007387 */ /* 0x0103e80000100a00 */
[----:B-1----:R-:W2:Y:S04]  /*e0c0*/  LDL.LU.64 R8, [R1+0x4d0] ;  /* 0x0004d00001087983 */ /* 0x002ea80000300a00 */
[----:B------:R-:W2:Y:S04]  /*e0d0*/  LDL.LU.64 R10, [R1+0x4d8] ;  /* 0x0004d800010a7983 */ /* 0x000ea80000300a00 */
[----:B------:R1:W-:Y:S04]  /*e0e0*/  STL.64 [R1+0x18d8], R4 ;  /* 0x0018d80401007387 */ /* 0x0003e80000100a00 */
[----:B-1----:R-:W4:Y:S04]  /*e0f0*/  LDL.LU.64 R4, [R1+0x190] ;  /* 0x0001900001047983 */ /* 0x002f280000300a00 */
[----:B------:R-:W2:Y:S01]  /*e100*/  LDL.LU.64 R6, [R1+0x198] ;  /* 0x0001980001067983 */ /* 0x000ea20000300a00 */
[----:B---3--:R-:W-:Y:S03]  /*e110*/  HMMA.16816.F32 R12, R16, R24, R12 ;  /* 0x00000018100c723c */ /* 0x008fe6000000180c */
[----:B--2---:R-:W-:Y:S04]  /*e120*/  STL.64 [R1+0x18f8], R6 ;  /* 0x0018f80601007387 */ /* 0x004fe80000100a00 */
[----:B----4-:R1:W-:Y:S04]  /*e130*/  STL.64 [R1+0x18f0], R4 ;  /* 0x0018f00401007387 */ /* 0x0103e80000100a00 */
[----:B-1----:R-:W2:Y:S04]  /*e140*/  LDL.LU.64 R4, [R1+0x1a0] ;  /* 0x0001a00001047983 */ /* 0x002ea80000300a00 */
[----:B------:R-:W3:Y:S04]  /*e150*/  LDL.LU.64 R6, [R1+0x1a8] ;  /* 0x0001a80001067983 */ /* 0x000ee80000300a00 */
[----:B---3--:R-:W-:Y:S04]  /*e160*/  STL.64 [R1+0x1908], R6 ;  /* 0x0019080601007387 */ /* 0x008fe80000100a00 */
[----:B--2---:R1:W-:Y:S04]  /*e170*/  STL.64 [R1+0x1900], R4 ;  /* 0x0019000401007387 */ /* 0x0043e80000100a00 */
[----:B-1----:R-:W2:Y:S04]  /*e180*/  LDL.64 R4, [R1+0x20] ;  /* 0x0000200001047983 */ /* 0x002ea80000100a00 */
[----:B0-----:R-:W-:Y:S04]  /*e190*/  STL.64 [R1+0x18d0], R22 ;  /* 0x0018d01601007387 */ /* 0x001fe80000100a00 */
[----:B------:R0:W-:Y:S04]  /*e1a0*/  STL.64 [R1+0x18c8], R20 ;  /* 0x0018c81401007387 */ /* 0x0001e80000100a00 */
[----:B0-----:R-:W3:Y:S04]  /*e1b0*/  LDL.LU.64 R20, [R1+0x1b0] ;  /* 0x0001b00001147983 */ /* 0x001ee80000300a00 */
[----:B------:R-:W3:Y:S04]  /*e1c0*/  LDL.LU.64 R22, [R1+0x1b8] ;  /* 0x0001b80001167983 */ /* 0x000ee80000300a00 */
[----:B------:R0:W-:Y:S04]  /*e1d0*/  STL.64 [R1+0x1e0], R12 ;  /* 0x0001e00c01007387 */ /* 0x0001e80000100a00 */
[----:B------:R1:W-:Y:S04]  /*e1e0*/  STL.64 [R1+0x1e8], R14 ;  /* 0x0001e80e01007387 */ /* 0x0003e80000100a00 */
[----:B0-----:R-:W4:Y:S01]  /*e1f0*/  LDL.LU.64 R12, [R1+0x1930] ;  /* 0x00193000010c7983 */ /* 0x001f220000300a00 */
[----:B-1----:R-:W-:-:S02]  /*e200*/  IMAD.MOV.U32 R15, RZ, RZ, R24 ;  /* 0x000000ffff0f7224 */ /* 0x002fc400078e0018 */
[----:B------:R-:W-:Y:S02]  /*e210*/  IMAD.MOV.U32 R14, RZ, RZ, R25 ;  /* 0x000000ffff0e7224 */ /* 0x000fe400078e0019 */
[----:B------:R-:W2:Y:S02]  /*e220*/  LDL.LU.64 R24, [R1+0x1928] ;  /* 0x0019280001187983 */ /* 0x000ea40000300a00 */
[----:B--2---:R-:W-:-:S15]  /*e230*/  HMMA.16816.F32 R8, R16, R24, R8 ;  /* 0x000000181008723c */ /* 0x004fde0000001808 */
[----:B------:R-:W-:-:S04]  /*e240*/  NOP ;  /* 0x0000000000007918 */ /* 0x000fc80000000000 */
[----:B------:R-:W-:Y:S04]  /*e250*/  STL.64 [R1+0x1d0], R8 ;  /* 0x0001d00801007387 */ /* 0x000fe80000100a00 */
[----:B------:R0:W-:Y:S04]  /*e260*/  STL.64 [R1+0x1d8], R10 ;  /* 0x0001d80a01007387 */ /* 0x0001e80000100a00 */
[----:B0-----:R-:W2:Y:S04]  /*e270*/  LDL.LU.64 R10, [R1+0x1920] ;  /* 0x00192000010a7983 */ /* 0x001ea80000300a00 */
[----:B------:R-:W2:Y:S04]  /*e280*/  LDL.LU.64 R8, [R1+0x1918] ;  /* 0x0019180001087983 */ /* 0x000ea80000300a00 */
[----:B------:R0:W-:Y:S04]  /*e290*/  STL.64 [R1+0x18b0], R24 ;  /* 0x0018b01801007387 */ /* 0x0001e80000100a00 */
[----:B0-----:R-:W3:Y:S01]  /*e2a0*/  LDL.64 R24, [R1+0x10] ;  /* 0x0000100001187983 */ /* 0x001ee20000100a00 */
[----:B--2---:R-:W-:-:S15]  /*e2b0*/  HMMA.16816.F32 R8, R16, R4, R8 ;  /* 0x000000041008723c */ /* 0x004fde0000001808 */
[----:B------:R-:W-:-:S04]  /*e2c0*/  NOP ;  /* 0x0000000000007918 */ /* 0x000fc80000000000 */
[----:B------:R0:W-:Y:S04]  /*e2d0*/  STL.64 [R1+0x1c0], R8 ;  /* 0x0001c00801007387 */ /* 0x0001e80000100a00 */
[----:B------:R1:W-:Y:S04]  /*e2e0*/  STL.64 [R1+0x1c8], R10 ;  /* 0x0001c80a01007387 */ /* 0x0003e80000100a00 */
[----:B0-----:R-:W2:Y:S01]  /*e2f0*/  LDL.LU.64 R8, [R1+0x1910] ;  /* 0x0019100001087983 */ /* 0x001ea20000300a00 */
[----:B-1----:R-:W-:-:S03]  /*e300*/  IMAD.MOV.U32 R11, RZ, RZ, R4 ;  /* 0x000000ffff0b7224 */ /* 0x002fc600078e0004 */
[----:B------:R-:W2:Y:S01]  /*e310*/  LDL.LU.64 R6, [R1+0x1908] ;  /* 0x0019080001067983 */ /* 0x000ea20000300a00 */
[----:B------:R-:W-:-:S03]  /*e320*/  IMAD.MOV.U32 R10, RZ, RZ, R5 ;  /* 0x000000ffff0a7224 */ /* 0x000fc600078e0005 */
[----:B------:R-:W2:Y:S01]  /*e330*/  LDL.LU.64 R4, [R1+0x1900] ;  /* 0x0019000001047983 */ /* 0x000ea20000300a00 */
[----:B---3--:R-:W-:-:S15]  /*e340*/  HMMA.16816.F32 R20, R16, R24, R20 ;  /* 0x000000181014723c */ /* 0x008fde0000001814 */
[----:B------:R-:W-:-:S04]  /*e350*/  NOP ;  /* 0x0000000000007918 */ /* 0x000fc80000000000 */
[----:B------:R0:W-:Y:S04]  /*e360*/  STL.64 [R1+0x1b0], R20 ;  /* 0x0001b01401007387 */ /* 0x0001e80000100a00 */
[----:B------:R4:W-:Y:S01]  /*e370*/  STL.64 [R1+0x1b8], R22 ;  /* 0x0001b81601007387 */ /* 0x0009e20000100a00 */
[----:B0-----:R-:W-:Y:S02]  /*e380*/  IMAD.MOV.U32 R21, RZ, RZ, R24 ;  /* 0x000000ffff157224 */ /* 0x001fe400078e0018 */
[----:B------:R-:W-:Y:S02]  /*e390*/  IMAD.MOV.U32 R20, RZ, RZ, R25 ;  /* 0x000000ffff147224 */ /* 0x000fe400078e0019 */
[----:B------:R-:W-:Y:S02]  /*e3a0*/  IMAD.MOV.U32 R24, RZ, RZ, R15 ;  /* 0x000000ffff187224 */ /* 0x000fe400078e000f */
[----:B------:R-:W-:-:S02]  /*e3b0*/  IMAD.MOV.U32 R25, RZ, RZ, R14 ;  /* 0x000000ffff197224 */ /* 0x000fc400078e000e */
[----:B----4-:R-:W-:Y:S02]  /*e3c0*/  IMAD.MOV.U32 R23, RZ, RZ, R12 ;  /* 0x000000ffff177224 */ /* 0x010fe400078e000c */
[----:B------:R-:W-:Y:S01]  /*e3d0*/  IMAD.MOV.U32 R22, RZ, RZ, R13 ;  /* 0x000000ffff167224 */ /* 0x000fe200078e000d */
[----:B--2---:R-:W-:-:S15]  /*e3e0*/  HMMA.16816.F32 R4, R16, R12, R4 ;  /* 0x0000000c1004723c */ /* 0x004fde0000001804 */
[----:B------:R-:W-:-:S04]  /*e3f0*/  NOP ;  /* 0x0000000000007918 */ /* 0x000fc80000000000 */
[----:B------:R-:W-:Y:S04]  /*e400*/  STL.64 [R1+0x1a0], R4 ;  /* 0x0001a00401007387 */ /* 0x000fe80000100a00 */
[----:B------:R0:W-:Y:S04]  /*e410*/  STL.64 [R1+0x1a8], R6 ;  /* 0x0001a80601007387 */ /* 0x0001e80000100a00 */
[----:B0-----:R-:W2:Y:S04]  /*e420*/  LDL.LU.64 R6, [R1+0x18f8] ;  /* 0x0018f80001067983 */ /* 0x001ea80000300a00 */
[----:B------:R-:W2:Y:S04]  /*e430*/  LDL.LU.64 R4, [R1+0x18f0] ;  /* 0x0018f00001047983 */ /* 0x000ea80000300a00 */
[----:B------:R-:W3:Y:S04]  /*e440*/  LDL.LU.64 R14, [R1+0x18e8] ;  /* 0x0018e800010e7983 */ /* 0x000ee80000300a00 */
[----:B------:R-:W2:Y:S02]  /*e450*/  LDL.LU.64 R12, [R1+0x18e0] ;  /* 0x0018e000010c7983 */ /* 0x000ea40000300a00 */
[----:B--2---:R-:W-:-:S15]  /*e460*/  HMMA.16816.F32 R4, R16, R12, R4 ;  /* 0x0000000c1004723c */ /* 0x004fde0000001804 */
[----:B------:R-:W-:-:S04]  /*e470*/  NOP ;  /* 0x0000000000007918 */ /* 0x000fc80000000000 */
[----:B------:R0:W-:Y:S04]  /*e480*/  STL.64 [R1+0x190], R4 ;  /* 0x0001900401007387 */ /* 0x0001e80000100a00 */
[----:B------:R1:W-:Y:S04]  /*e490*/  STL.64 [R1+0x198], R6 ;  /* 0x0001980601007387 */ /* 0x0003e80000100a00 */
[----:B0-----:R-:W2:Y:S04]  /*e4a0*/  LDL.LU.64 R4, [R1+0x180] ;  /* 0x0001800001047983 */ /* 0x001ea80000300a00 */
[----:B-1----:R-:W2:Y:S04]  /*e4b0*/  LDL.LU.64 R6, [R1+0x188] ;  /* 0x0001880001067983 */ /* 0x002ea80000300a00 */
[----:B---3--:R-:W-:Y:S04]  /*e4c0*/  STL.64 [R1+0x1868], R14 ;  /* 0x0018680e01007387 */ /* 0x008fe80000100a00 */
[----:B------:R0:W-:Y:S02]  /*e4d0*/  STL.64 [R1+0x1860], R12 ;  /* 0x0018600c01007387 */ /* 0x0001e40000100a00 */
[----:B0-----:R-:W-:-:S02]  /*e4e0*/  IMAD.MOV.U32 R12, RZ, RZ, R23 ;  /* 0x000000ffff0c7224 */ /* 0x001fc400078e0017 */
[----:B------:R-:W-:-:S05]  /*e4f0*/  IMAD.MOV.U32 R13, RZ, RZ, R22 ;  /* 0x000000ffff0d7224 */ /* 0x000fca00078e0016 */
[----:B------:R0:W-:Y:S02]  /*e500*/  STL.64 [R1+0x1878], R12 ;  /* 0x0018780c01007387 */ /* 0x0001e40000100a00 */
[----:B0-----:R-:W-:Y:S02]  /*e510*/  IMAD.MOV.U32 R12, RZ, RZ, R21 ;  /* 0x000000ffff0c7224 */ /* 0x001fe400078e0015 */
[----:B------:R-:W-:-:S05]  /*e520*/  IMAD.MOV.U32 R13, RZ, RZ, R20 ;  /* 0x000000ffff0d7224 */ /* 0x000fca00078e0014 */
[----:B------:R0:W-:Y:S04]  /*e530*/  STL.64 [R1+0x1890], R12 ;  /* 0x0018900c01007387 */ /* 0x0001e80000100a00 */
[----:B------:R-:W3:Y:S04]  /*e540*/  LDL.LU.64 R20, [R1+0x70] ;  /* 0x0000700001147983 */ /* 0x000ee80000300a00 */
[----:B------:R-:W3:Y:S01]  /*e550*/  LDL.LU.64 R22, [R1+0x78] ;  /* 0x0000780001167983 */ /* 0x000ee20000300a00 */
[----:B0-----:R-:W-:Y:S02]  /*e560*/  IMAD.MOV.U32 R12, RZ, RZ, R11 ;  /* 0x000000ffff0c7224 */ /* 0x001fe400078e000b */
[----:B------:R-:W-:-:S05]  /*e570*/  IMAD.MOV.U32 R13, RZ, RZ, R10 ;  /* 0x000000ffff0d7224 */ /* 0x000fca00078e000a */
[----:B------:R0:W-:Y:S04]  /*e580*/  STL.64 [R1+0x18a8], R12 ;  /* 0x0018a80c01007387 */ /* 0x0001e80000100a00 */
[----:B0-----:R-:W4:Y:S04]  /*e590*/  LDL.LU.64 R12, [R1+0x420] ;  /* 0x00042000010c7983 */ /* 0x001f280000300a00 */
[----:B------:R-:W3:Y:S01]  /*e5a0*/  LDL.LU.64 R14, [R1+0x428] ;  /* 0x00042800010e7983 */ /* 0x000ee20000300a00 */
[C---:B--2---:R-:W-:Y:S03]  /*e5b0*/  HMMA.16816.F32 R4, R16.reuse, R8, R4 ;  /* 0x000000081004723c */ /* 0x044fe60000001804 */
[----:B---3--:R-:W-:Y:S04]  /*e5c0*/  STL.64 [R1+0x18c0], R14 ;  /* 0x0018c00e01007387 */ /* 0x008fe80000100a00 */
[----:B----4-:R0:W-:Y:S04]  /*e5d0*/  STL.64 [R1+0x18b8], R12 ;  /* 0x0018b80c01007387 */ /* 0x0101e80000100a00 */
[----:B0-----:R-:W2:Y:S04]  /*e5e0*/  LDL.LU.64 R12, [R1+0x4a0] ;  /* 0x0004a000010c7983 */ /* 0x001ea80000300a00 */
[----:B------:R-:W2:Y:S04]  /*e5f0*/  LDL.LU.64 R14, [R1+0x4a8] ;  /* 0x0004a800010e7983 */ /* 0x000ea80000300a00 */
[----:B------:R0:W-:Y:S04]  /*e600*/  STL.64 [R1+0x180], R4 ;  /* 0x0001800401007387 */ /* 0x0001e80000100a00 */
[----:B------:R-:W-:Y:S04]  /*e610*/  STL.64 [R1+0x188], R6 ;  /* 0x0001880601007387 */ /* 0x000fe80000100a00 */
[----:B0-----:R-:W3:Y:S04]  /*e620*/  LDL.LU.64 R4, [R1+0x18d8] ;  /* 0x0018d80001047983 */ /* 0x001ee80000300a00 */
[----:B------:R0:W-:Y:S04]  /*e630*/  STL.64 [R1+0x1870], R8 ;  /* 0x0018700801007387 */ /* 0x0001e80000100a00 */
[----:B0-----:R-:W4:Y:S04]  /*e640*/  LDL.LU.64 R8, [R1+0x3f0] ;  /* 0x0003f00001087983 */ /* 0x001f280000300a00 */
[----:B------:R-:W2:Y:S04]  /*e650*/  LDL.LU.64 R10, [R1+0x3f8] ;  /* 0x0003f800010a7983 */ /* 0x000ea80000300a00 */
[----:B--2---:R-:W-:Y:S04]  /*e660*/  STL.64 [R1+0x1888], R10 ;  /* 0x0018880a01007387 */ /* 0x004fe80000100a00 */
[----:B----4-:R0:W-:Y:S04]  /*e670*/  STL.64 [R1+0x1880], R8 ;  /* 0x0018800801007387 */ /* 0x0101e80000100a00 */
[----:B0-----:R-:W2:Y:S04]  /*e680*/  LDL.LU.64 R8, [R1+0x400] ;  /* 0x0004000001087983 */ /* 0x001ea80000300a00 */
[----:B------:R-:W4:Y:S01]  /*e690*/  LDL.LU.64 R10, [R1+0x408] ;  /* 0x00040800010a7983 */ /* 0x000f220000300a00 */
[----:B---3--:R-:W-:Y:S03]  /*e6a0*/  HMMA.16816.F32 R16, R16, R4, R20 ;  /* 0x000000041010723c */ /* 0x008fe60000001814 */
[----:B----4-:R-:W-:Y:S04]  /*e6b0*/  STL.64 [R1+0x18a0], R10 ;  /* 0x0018a00a01007387 */ /* 0x010fe80000100a00 */
        /* <DEDUP_REMOVED lines=18> */
[----:B------:R-:W-:Y:S04]  /*e7e0*/  STL.64 [R1+0x438], R14 ;  /* 0x0004380e01007387 */ /* 0x000fe80000100a00 */
[----:B0-----:R-:W2:Y:S04]  /*e7f0*/  LDL.LU.64 R12, [R1+0x18a8] ;  /* 0x0018a800010c7983 */ /* 0x001ea80000300a00 */
[----:B------:R0:W-:Y:S04]  /*e800*/  STL.64 [R1+0x1858], R24 ;  /* 0x0018581801007387 */ /* 0x0001e80000100a00 */
[----:B0-----:R-:W3:Y:S04]  /*e810*/  LDL.LU.64 R24, [R1+0x3e0] ;  /* 0x0003e00001187983 */ /* 0x001ee80000300a00 */
[----:B------:R-:W3:Y:S01]  /*e820*/  LDL.LU.64 R26, [R1+0x3e8] ;  /* 0x0003e800011a7983 */ /* 0x000ee20000300a00 */
[----:B--2---:R-:W-:Y:S03]  /*e830*/  HMMA.16816.F32 R12, R20, R12, R8 ;  /* 0x0000000c140c723c */ /* 0x004fe60000001808 */
[----:B------:R-:W2:Y:S04]  /*e840*/  LDL.LU.64 R10, [R1+0x18a0] ;  /* 0x0018a000010a7983 */ /* 0x000ea80000300a00 */
[----:B------:R-:W2:-:S12]  /*e850*/  LDL.LU.64 R8, [R1+0x1898] ;  /* 0x0018980001087983 */ /* 0x000e980000300a00 */
[----:B------:R0:W-:Y:S04]  /*e860*/  STL.64 [R1+0x420], R12 ;  /* 0x0004200c01007387 */ /* 0x0001e80000100a00 */
[----:B------:R2:W-:Y:S04]  /*e870*/  STL.64 [R1+0x428], R14 ;  /* 0x0004280e01007387 */ /* 0x0005e80000100a00 */
[----:B0-----:R-:W2:Y:S02]  /*e880*/  LDL.LU.64 R12, [R1+0x1890] ;  /* 0x00189000010c7983 */ /* 0x001ea40000300a00 */
[----:B--2---:R-:W-:Y:S02]  /*e890*/  HMMA.16816.F32 R12, R20, R12, R8 ;  /* 0x0000000c140c723c */ /* 0x004fe40000001808 */
[----:B------:R-:W2:Y:S04]  /*e8a0*/  LDL.LU.64 R10, [R1+0x1888] ;  /* 0x00188800010a7983 */ /* 0x000ea80000300a00 */
[----:B------:R-:W2:-:S13]  /*e8b0*/  LDL.LU.64 R8, [R1+0x1880] ;  /* 0x0018800001087983 */ /* 0x000e9a0000300a00 */
[----:B------:R0:W-:Y:S04]  /*e8c0*/  STL.64 [R1+0x410], R12 ;  /* 0x0004100c01007387 */ /* 0x0001e80000100a00 */
[----:B------:R2:W-:Y:S04]  /*e8d0*/  STL.64 [R1+0x418], R14 ;  /* 0x0004180e01007387 */ /* 0x0005e80000100a00 */
[----:B0-----:R-:W2:Y:S02]  /*e8e0*/  LDL.LU.64 R12, [R1+0x1878] ;  /* 0x00187800010c7983 */ /* 0x001ea40000300a00 */
[----:B--2---:R-:W-:Y:S02]  /*e8f0*/  HMMA.16816.F32 R12, R20, R12, R8 ;  /* 0x0000000c140c723c */ /* 0x004fe40000001808 */
[----:B------:R-:W2:-:S15]  /*e900*/  LDL.LU.64 R8, [R1+0x1870] ;  /* 0x0018700001087983 */ /* 0x000e9e0000300a00 */
[----:B------:R-:W-:Y:S02]  /*e910*/  NOP ;  /* 0x0000000000007918 */ /* 0x000fe40000000000 */
[----:B------:R-:W-:Y:S04]  /*e920*/  STL.64 [R1+0x400], R12 ;  /* 0x0004000c01007387 */ /* 0x000fe80000100a00 */
[----:B------:R0:W-:Y:S04]  /*e930*/  STL.64 [R1+0x408], R14 ;  /* 0x0004080e01007387 */ /* 0x0001e80000100a00 */
[----:B0-----:R-:W2:Y:S04]  /*e940*/  LDL.LU.64 R14, [R1+0x1868] ;  /* 0x00186800010e7983 */ /* 0x001ea80000300a00 */
[----:B------:R-:W3:Y:S02]  /*e950*/  LDL.LU.64 R12, [R1+0x1860] ;  /* 0x00186000010c7983 */ /* 0x000ee40000300a00 */
[----:B---3--:R-:W-:-:S15]  /*e960*/  HMMA.16816.F32 R24, R20, R12, R24 ;  /* 0x0000000c1418723c */ /* 0x008fde0000001818 */
[----:B------:R-:W-:-:S04]  /*e970*/  NOP ;  /* 0x0000000000007918 */ /* 0x000fc80000000000 */
[----:B------:R0:W-:Y:S04]  /*e980*/  STL.64 [R1+0x3f0], R24 ;  /* 0x0003f01801007387 */ /* 0x0001e80000100a00 */
[----:B------:R1:W-:Y:S04]  /*e990*/  STL.64 [R1+0x3f8], R26 ;  /* 0x0003f81a01007387 */ /* 0x0003e80000100a00 */
[----:B0-----:R-:W3:Y:S04]  /*e9a0*/  LDL.LU.64 R24, [R1+0x2d0] ;  /* 0x0002d00001187983 */ /* 0x001ee80000300a00 */
[----:B-1----:R-:W3:Y:S04]  /*e9b0*/  LDL.LU.64 R26, [R1+0x2d8] ;  /* 0x0002d800011a7983 */ /* 0x002ee80000300a00 */
[----:B--2---:R-:W-:Y:S04]  /*e9c0*/  STL.64 [R1+0x1828], R14 ;  /* 0x0018280e01007387 */ /* 0x004fe80000100a00 */
[----:B------:R0:W-:Y:S04]  /*e9d0*/  STL.64 [R1+0x1820], R12 ;  /* 0x0018200c01007387 */ /* 0x0001e80000100a00 */
[----:B0-----:R-:W2:Y:S04]  /*e9e0*/  LDL.LU.64 R12, [R1] ;  /* 0x00000000010c7983 */ /* 0x001ea80000300a00 */
[----:B--2---:R0:W-:Y:S04]  /*e9f0*/  STL.64 [R1+0x1838], R12 ;  /* 0x0018380c01007387 */ /* 0x0041e80000100a00 */
[----:B0-----:R-:W2:Y:S04]  /*ea00*/  LDL.LU.64 R12, [R1+0x10] ;  /* 0x00001000010c7983 */ /* 0x001ea80000300a00 */
[----:B--2---:R0:W-:Y:S04]  /*ea10*/  STL.64 [R1+0x1850], R12 ;  /* 0x0018500c01007387 */ /* 0x0041e80000100a00 */
[----:B0-----:R-:W2:Y:S04]  /*ea20*/  LDL.LU.64 R12, [R1+0x2f0] ;  /* 0x0002f000010c7983 */ /* 0x001ea80000300a00 */
[----:B------:R-:W2:Y:S02]  /*ea30*/  LDL.LU.64 R14, [R1+0x2f8] ;  /* 0x0002f800010e7983 */ /* 0x000ea40000300a00 */
[----:B--2---:R-:W-:-:S15]  /*ea40*/  HMMA.16816.F32 R12, R20, R8, R12 ;  /* 0x00000008140c723c */ /* 0x004fde000000180c */
[----:B------:R-:W-:-:S04]  /*ea50*/  NOP ;  /* 0x0000000000007918 */ /* 0x000fc80000000000 */
[----:B------:R-:W-:Y:S04]  /*ea60*/  STL.64 [R1+0x3e0], R12 ;  /* 0x0003e00c01007387 */ /* 0x000fe80000100a00 */
[----:B------:R4:W-:Y:S04]  /*ea70*/  STL.64 [R1+0x3e8], R14 ;  /* 0x0003e80e01007387 */ /* 0x0009e80000100a00 */
[----:B------:R0:W-:Y:S01]  /*ea80*/  STL.64 [R1+0x1830], R4 ;  /* 0x0018300401007387 */ /* 0x0001e20000100a00 */
[----:B----4-:R-:W-:Y:S03]  /*ea90*/  HMMA.16816.F32 R12, R20, R4, R16 ;  /* 0x00000004140c723c */ /* 0x010fe60000001810 */
[----:B------:R-:W-:Y:S04]  /*eaa0*/  LDSM.16.MT88.4 R20, [R2+UR5+0x10100] ;  /* 0x010100050214783b */ /* 0x000fe80008004200 */
[----:B0-----:R-:W3:Y:S04]  /*eab0*/  LDL.LU.64 R4, [R1+0x40] ;  /* 0x0000400001047983 */ /* 0x001ee80000300a00 */
[----:B------:R-:W0:Y:S08]  /*eac0*/  LDSM.16.MT88.4 R16, [R2+UR5+0x10180] ;  /* 0x010180050210783b */ /* 0x000e300008004200 */
[----:B------:R1:W-:Y:S04]  /*ead0*/  STL.64 [R1+0x2f0], R12 ;  /* 0x0002f00c01007387 */ /* 0x0003e80000100a00 */
[----:B------:R2:W-:Y:S04]  /*eae0*/  STL.64 [R1+0x2f8], R14 ;  /* 0x0002f80e01007387 */ /* 0x0005e80000100a00 */
[----:B-1----:R-:W4:Y:S04]  /*eaf0*/  LDL.LU.64 R12, [R1+0x470] ;  /* 0x00047000010c7983 */ /* 0x002f280000300a00 */
[----:B--2---:R-:W4:Y:S04]  /*eb00*/  LDL.LU.64 R14, [R1+0x478] ;  /* 0x00047800010e7983 */ /* 0x004f280000300a00 */
[----:B0-----:R-:W-:Y:S04]  /*eb10*/  STL.64 [R1+0x17f8], R18 ;  /* 0x0017f81201007387 */ /* 0x001fe80000100a00 */
[----:B------:R0:W-:Y:S04]  /*eb20*/  STL.64 [R1+0x17f0], R16 ;  /* 0x0017f01001007387 */ /* 0x0001e80000100a00 */
[----:B0-----:R-:W2:Y:S01]  /*eb30*/  LDL.LU.64 R16, [R1+0x20] ;  /* 0x0000200001107983 */ /* 0x001ea20000300a00 */
[----:B---3--:R-:W-:Y:S01]  /*eb40*/  HMMA.16816.F32 R24, R20, R4, R24 ;  /* 0x000000041418723c */ /* 0x008fe20000001818 */
[----:B------:R-:W-:-:S02]  /*eb50*/  IMAD.MOV.U32 R10, RZ, RZ, R4 ;  /* 0x000000ffff0a7224 */ /* 0x000fc400078e0004 */
[----:B------:R-:W-:-:S15]  /*eb60*/  IMAD.MOV.U32 R11, RZ, RZ, R5 ;  /* 0x000000ffff0b7224 */ /* 0x000fde00078e0005 */
[----:B------:R-:W-:Y:S01]  /*eb70*/  NOP ;  /* 0x0000000000007918 */ /* 0x000fe20000000000 */
[----:B------:R0:W-:Y:S04]  /*eb80*/  STL.64 [R1+0x2d0], R24 ;  /* 0x0002d01801007387 */ /* 0x0001e80000100a00 */
[----:B------:R-:W-:Y:S04]  /*eb90*/  STL.64 [R1+0x2d8], R26 ;  /* 0x0002d81a01007387 */ /* 0x000fe80000100a00 */
[----:B0-----:R-:W4:Y:S04]  /*eba0*/  LDL.LU.64 R24, [R1+0x1858] ;  /* 0x0018580001187983 */ /* 0x001f280000300a00 */
[----:B------:R-:W3:Y:S04]  /*ebb0*/  LDL.LU.64 R4, [R1+0x290] ;  /* 0x0002900001047983 */ /* 0x000ee80000300a00 */
[----:B------:R-:W2:Y:S01]  /*ebc0*/  LDL.LU.64 R6, [R1+0x298] ;  /* 0x0002980001067983 */ /* 0x000ea20000300a00 */
[C---:B----4-:R-:W-:Y:S03]  /*ebd0*/  HMMA.16816.F32 R12, R20.reuse, R24, R12 ;  /* 0x00000018140c723c */ /* 0x050fe6000000180c */
[----:B--2---:R-:W-:Y:S04]  /*ebe0*/  STL.64 [R1+0x1848], R6 ;  /* 0x0018480601007387 */ /* 0x004fe80000100a00 */
[----:B---3--:R0:W-:Y:S04]  /*ebf0*/  STL.64 [R1+0x1840], R4 ;  /* 0x0018400401007387 */ /* 0x0081e80000100a00 */
[----:B0-----:R-:W2:Y:S04]  /*ec00*/  LDL.LU.64 R4, [R1+0x2a0] ;  /* 0x0002a00001047983 */ /* 0x001ea80000300a00 */
[----:B------:R-:W2:Y:S04]  /*ec10*/  LDL.LU.64 R6, [R1+0x2a8] ;  /* 0x0002a80001067983 */ /* 0x000ea80000300a00 */
[----:B------:R-:W-:Y:S04]  /*ec20*/  STL.64 [R1+0x1818], R10 ;  /* 0x0018180a01007387 */ /* 0x000fe80000100a00 */
[----:B------:R0:W-:Y:S04]  /*ec30*/  STL.64 [R1+0x1810], R8 ;  /* 0x0018100801007387 */ /* 0x0001e80000100a00 */
[----:B0-----:R-:W3:Y:S04]  /*ec40*/  LDL.LU.64 R8, [R1+0x280] ;  /* 0x0002800001087983 */ /* 0x001ee80000300a00 */
[----:B------:R-:W3:Y:S04]  /*ec50*/  LDL.LU.64 R10, [R1+0x288] ;  /* 0x00028800010a7983 */ /* 0x000ee80000300a00 */
[----:B------:R0:W-:Y:S04]  /*ec60*/  STL.64 [R1+0x2c0], R12 ;  /* 0x0002c00c01007387 */ /* 0x0001e80000100a00 */
[----:B------:R-:W-:Y:S04]  /*ec70*/  STL.64 [R1+0x2c8], R14 ;  /* 0x0002c80e01007387 */ /* 0x000fe80000100a00 */
[----:B0-----:R-:W2:Y:S04]  /*ec80*/  LDL.LU.64 R12, [R1+0x1850] ;  /* 0x00185000010c7983 */ /* 0x001ea80000300a00 */
[----:B------:R0:W-:Y:S04]  /*ec90*/  STL.64 [R1+0x17e0], R24 ;  /* 0x0017e01801007387 */ /* 0x0001e80000100a00 */
[----:B0-----:R-:W4:Y:S04]  /*eca0*/  LDL.LU.64 R24, [R1+0x2b0] ;  /* 0x0002b00001187983 */ /* 0x001f280000300a00 */
[----:B------:R-:W4:Y:S01]  /*ecb0*/  LDL.LU.64 R26, [R1+0x2b8] ;  /* 0x0002b800011a7983 */ /* 0x000f220000300a00 */
[----:B------:R-:W-:Y:S01]  /*ecc0*/  IMAD.MOV.U32 R2, RZ, RZ, R17 ;  /* 0x000000ffff027224 */ /* 0x000fe200078e0011 */
[C---:B--2---:R-:W-:Y:S08]  /*ecd0*/  HMMA.16816.F32 R4, R20.reuse, R12, R4 ;  /* 0x0000000c1404723c */ /* 0x044ff00000001804 */
[----:B----4-:R-:W-:Y:S01]  /*ece0*/  HMMA.16816.F32 R24, R20, R16, R24 ;  /* 0x000000101418723c */ /* 0x010fe20000001818 */
[----:B------:R-:W-:-:S15]  /*ecf0*/  IMAD.MOV.U32 R29, RZ, RZ, R12 ;  /* 0x000000ffff1d7224 */ /* 0x000fde00078e000c */
[----:B------:R-:W-:-:S03]  /*ed00*/  NOP ;  /* 0x0000000000007918 */ /* 0x000fc60000000000 */
[----:B------:R-:W-:Y:S04]  /*ed10*/  STL.64 [R1+0x2b0], R24 ;  /* 0x0002b01801007387 */ /* 0x000fe80000100a00 */
[----:B------:R0:W-:Y:S02]  /*ed20*/  STL.64 [R1+0x2b8], R26 ;  /* 0x0002b81a01007387 */ /* 0x0001e40000100a00 */
[----:B0-----:R-:W-:Y:S02]  /*ed30*/  IMAD.MOV.U32 R26, RZ, RZ, R16 ;  /* 0x000000ffff1a7224 */ /* 0x001fe400078e0010 */
[----:B------:R-:W2:Y:S04]  /*ed40*/  LDL.LU.64 R16, [R1+0x270] ;  /* 0x0002700001107983 */ /* 0x000ea80000300a00 */
[----:B------:R-:W2:Y:S01]  /*ed50*/  LDL.LU.64 R18, [R1+0x278] ;  /* 0x0002780001127983 */ /* 0x000ea20000300a00 */
[----:B------:R-:W-:-:S03]  /*ed60*/  IMAD.MOV.U32 R27, RZ, RZ, R13 ;  /* 0x000000ffff1b7224 */ /* 0x000fc600078e000d */
        /* <DEDUP_REMOVED lines=8> */
[----:B------:R1:W-:Y:S04]  /*edf0*/  STL.64 [R1+0x298], R6 ;  /* 0x0002980601007387 */ /* 0x0003e80000100a00 */
[----:B0-----:R-:W4:Y:S01]  /*ee00*/  LDL.LU.64 R4, [R1+0x1830] ;  /* 0x0018300001047983 */ /* 0x001f220000300a00 */
[----:B-1----:R-:W-:-:S03]  /*ee10*/  IMAD.MOV.U32 R7, RZ, RZ, R12 ;  /* 0x000000ffff077224 */ /* 0x002fc600078e000c */
[----:B------:R-:W2:Y:S01]  /*ee20*/  LDL.LU.64 R14, [R1+0x1828] ;  /* 0x00182800010e7983 */ /* 0x000ea20000300a00 */
[----:B------:R-:W-:-:S03]  /*ee30*/  IMAD.MOV.U32 R6, RZ, RZ, R13 ;  /* 0x000000ffff067224 */ /* 0x000fc600078e000d */
[----:B------:R-:W3:Y:S02]  /*ee40*/  LDL.LU.64 R12, [R1+0x1820] ;  /* 0x00182000010c7983 */ /* 0x000ee40000300a00 */
[----:B---3--:R-:W-:-:S15]  /*ee50*/  HMMA.16816.F32 R8, R20, R12, R8 ;  /* 0x0000000c1408723c */ /* 0x008fde0000001808 */
[----:B------:R-:W-:-:S04]  /*ee60*/  NOP ;  /* 0x0000000000007918 */ /* 0x000fc80000000000 */
[----:B------:R-:W-:Y:S04]  /*ee70*/  STL.64 [R1+0x280], R8 ;  /* 0x0002800801007387 */ /* 0x000fe80000100a00 */
[----:B------:R0:W-:Y:S04]  /*ee80*/  STL.64 [R1+0x288], R10 ;  /* 0x0002880a01007387 */ /* 0x0001e80000100a00 */
[----:B0-----:R-:W3:Y:S04]  /*ee90*/  LDL.LU.64 R10, [R1+0x1818] ;  /* 0x00181800010a7983 */ /* 0x001ee80000300a00 */
[----:B------:R-:W2:Y:S01]  /*eea0*/  LDL.LU.64 R8, [R1+0x1810] ;  /* 0x0018100001087983 */ /* 0x000ea20000300a00 */
[----:B---3--:R-:W-:-:S03]  /*eeb0*/  IMAD.MOV.U32 R24, RZ, RZ, R10 ;  /* 0x000000ffff187224 */ /* 0x008fc600078e000a */
[----:B------:R-:W3:Y:S01]  /*eec0*/  LDL.LU R10, [R1+0x180c] ;  /* 0x00180c00010a7983 */ /* 0x000ee20000300800 */
[----:B------:R-:W-:-:S03]  /*eed0*/  IMAD.MOV.U32 R25, RZ, RZ, R11 ;  /* 0x000000ffff197224 */ /* 0x000fc600078e000b */
[----:B------:R-:W3:Y:S04]  /*eee0*/  LDL.LU R11, [R1+0x1808] ;  /* 0x00180800010b7983 */ /* 0x000ee80000300800 */
[----:B--2---:R-:W-:Y:S04]  /*eef0*/  STL.64 [R1+0x1798], R14 ;  /* 0x0017980e01007387 */ /* 0x004fe80000100a00 */
[----:B------:R0:W-:Y:S02]  /*ef00*/  STL.64 [R1+0x1790], R12 ;  /* 0x0017900c01007387 */ /* 0x0001e40000100a00 */
[----:B0-----:R-:W-:-:S02]  /*ef10*/  IMAD.MOV.U32 R12, RZ, RZ, R7 ;  /* 0x000000ffff0c7224 */ /* 0x001fc400078e0007 */
[----:B------:R-:W-:Y:S01]  /*ef20*/  IMAD.MOV.U32 R13, RZ, RZ, R6 ;  /* 0x000000ffff0d7224 */ /* 0x000fe200078e0006 */
[----:B------:R-:W2:Y:S04]  /*ef30*/  LDL.LU R7, [R1+0x1804] ;  /* 0x0018040001077983 */ /* 0x000ea80000300800 */
[----:B------:R-:W2:Y:S04]  /*ef40*/  LDL.LU R6, [R1+0x1800] ;  /* 0x0018000001067983 */ /* 0x000ea80000300800 */
[----:B------:R0:W-:Y:S02]  /*ef50*/  STL.64 [R1+0x17b0], R12 ;  /* 0x0017b00c01007387 */ /* 0x0001e40000100a00 */
[----:B0-----:R-:W-:-:S02]  /*ef60*/  IMAD.MOV.U32 R12, RZ, RZ, R29 ;  /* 0x000000ffff0c7224 */ /* 0x001fc400078e001d */
[----:B------:R-:W-:-:S05]  /*ef70*/  IMAD.MOV.U32 R13, RZ, RZ, R27 ;  /* 0x000000ffff0d7224 */ /* 0x000fca00078e001b */
[----:B------:R0:W-:Y:S02]  /*ef80*/  STL.64 [R1+0x17c8], R12 ;  /* 0x0017c80c01007387 */ /* 0x0001e40000100a00 */
[----:B0-----:R-:W-:Y:S02]  /*ef90*/  IMAD.MOV.U32 R12, RZ, RZ, R26 ;  /* 0x000000ffff0c7224 */ /* 0x001fe400078e001a */
[----:B------:R-:W-:-:S05]  /*efa0*/  IMAD.MOV.U32 R13, RZ, RZ, R2 ;  /* 0x000000ffff0d7224 */ /* 0x000fca00078e0002 */
[----:B------:R0:W-:Y:S02]  /*efb0*/  STL.64 [R1+0x17e8], R12 ;  /* 0x0017e80c01007387 */ /* 0x0001e40000100a00 */
[----:B0-----:R-:W-:Y:S02]  /*efc0*/  HMMA.16816.F32 R12, R20, R8, R16 ;  /* 0x00000008140c723c */ /* 0x001fe40000001810 */
[----:B------:R-:W4:Y:S04]  /*efd0*/  LDL.LU.64 R16, [R1+0xe0] ;  /* 0x0000e00001107983 */ /* 0x000f280000300a00 */
[----:B------:R-:W4:-:S13]  /*efe0*/  LDL.LU.64 R18, [R1+0xe8] ;  /* 0x0000e80001127983 */ /* 0x000f1a0000300a00 */
[----:B------:R0:W-:Y:S04]  /*eff0*/  STL.64 [R1+0x270], R12 ;  /* 0x0002700c01007387 */ /* 0x0001e80000100a00 */
[----:B------:R1:W-:Y:S04]  /*f000*/  STL.64 [R1+0x278], R14 ;  /* 0x0002780e01007387 */ /* 0x0003e80000100a00 */
[----:B0-----:R-:W2:Y:S04]  /*f010*/  LDL.LU.64 R12, [R1+0x460] ;  /* 0x00046000010c7983 */ /* 0x001ea80000300a00 */
[----:B-1----:R-:W2:Y:S04]  /*f020*/  LDL.LU.64 R14, [R1+0x468] ;  /* 0x00046800010e7983 */ /* 0x002ea80000300a00 */
[----:B---3--:R-:W-:Y:S04]  /*f030*/  STL.64 [R1+0x1788], R10 ;  /* 0x0017880a01007387 */ /* 0x008fe80000100a00 */
[----:B------:R0:W-:Y:S04]  /*f040*/  STL.64 [R1+0x1780], R8 ;  /* 0x0017800801007387 */ /* 0x0001e80000100a00 */
[----:B0-----:R-:W3:Y:S04]  /*f050*/  LDL.LU.64 R8, [R1+0x90] ;  /* 0x0000900001087983 */ /* 0x001ee80000300a00 */
[----:B------:R-:W2:Y:S04]  /*f060*/  LDL.LU.64 R10, [R1+0x98] ;  /* 0x00009800010a7983 */ /* 0x000ea80000300a00 */
[----:B--2---:R-:W-:Y:S04]  /*f070*/  STL.64 [R1+0x17a8], R10 ;  /* 0x0017a80a01007387 */ /* 0x004fe80000100a00 */
[----:B---3--:R0:W-:Y:S04]  /*f080*/  STL.64 [R1+0x17a0], R8 ;  /* 0x0017a00801007387 */ /* 0x0081e80000100a00 */
[----:B0-----:R-:W2:Y:S04]  /*f090*/  LDL.LU.64 R8, [R1+0xa0] ;  /* 0x0000a00001087983 */ /* 0x001ea80000300a00 */
[----:B------:R-:W3:Y:S04]  /*f0a0*/  LDL.LU.64 R10, [R1+0xa8] ;  /* 0x0000a800010a7983 */ /* 0x000ee80000300a00 */
[----:B---3--:R-:W-:Y:S04]  /*f0b0*/  STL.64 [R1+0x17c0], R10 ;  /* 0x0017c00a01007387 */ /* 0x008fe80000100a00 */
[----:B--2---:R0:W-:Y:S04]  /*f0c0*/  STL.64 [R1+0x17b8], R8 ;  /* 0x0017b80801007387 */ /* 0x0041e80000100a00 */
[----:B0-----:R-:W2:Y:S04]  /*f0d0*/  LDL.LU.64 R8, [R1+0xb0] ;  /* 0x0000b00001087983 */ /* 0x001ea80000300a00 */
[----:B------:R-:W3:Y:S01]  /*f0e0*/  LDL.LU.64 R10, [R1+0xb8] ;  /* 0x0000b800010a7983 */ /* 0x000ee20000300a00 */
[----:B----4-:R-:W-:Y:S03]  /*f0f0*/  HMMA.16816.F32 R20, R20, R4, R16 ;  /* 0x000000041414723c */ /* 0x010fe60000001810 */
        /* <DEDUP_REMOVED lines=11> */
[----:B------:R-:W2:-:S15]  /*f1b0*/  LDL.LU.64 R12, [R1+0x17e8] ;  /* 0x0017e800010c7983 */ /* 0x000e9e0000300a00 */
[----:B------:R-:W-:Y:S01]  /*f1c0*/  NOP ;  /* 0x0000000000007918 */ /* 0x000fe20000000000 */
[----:B------:R0:W-:Y:S04]  /*f1d0*/  STL.64 [R1+0xe0], R24 ;  /* 0x0000e01801007387 */ /* 0x0001e80000100a00 */
[----:B------:R4:W-:Y:S04]  /*f1e0*/  STL.64 [R1+0xe8], R26 ;  /* 0x0000e81a01007387 */ /* 0x0009e80000100a00 */
[----:B0-----:R-:W4:Y:S02]  /*f1f0*/  LDL.LU.64 R24, [R1+0x17e0] ;  /* 0x0017e00001187983 */ /* 0x001f240000300a00 */
[----:B----4-:R-:W-:Y:S02]  /*f200*/  HMMA.16816.F32 R24, R16, R24, R20 ;  /* 0x000000181018723c */ /* 0x010fe40000001814 */
[----:B------:R-:W-:-:S15]  /*f210*/  LDSM.16.MT88.4 R20, [R0+UR5+0x12000] ;  /* 0x012000050014783b */ /* 0x000fde0008004200 */
[----:B------:R-:W-:Y:S02]  /*f220*/  NOP ;  /* 0x0000000000007918 */ /* 0x000fe40000000000 */
[----:B------:R-:W-:Y:S04]  /*f230*/  STL.64 [R1+0xd0], R24 ;  /* 0x0000d01801007387 */ /* 0x000fe80000100a00 */
[----:B------:R-:W-:Y:S04]  /*f240*/  STL.64 [R1+0xd8], R26 ;  /* 0x0000d81a01007387 */ /* 0x000fe80000100a00 */
[----:B------:R-:W0:Y:S01]  /*f250*/  LDSM.16.MT88.4 R24, [R0+UR5+0x12080] ;  /* 0x012080050018783b */ /* 0x000e220008004200 */
[C---:B--2---:R-:W-:Y:S03]  /*f260*/  HMMA.16816.F32 R12, R16.reuse, R12, R8 ;  /* 0x0000000c100c723c */ /* 0x044fe60000001808 */
[----:B0-----:R-:W-:Y:S04]  /*f270*/  STL.64 [R1+0x16e8], R26 ;  /* 0x0016e81a01007387 */ /* 0x001fe80000100a00 */
[----:B------:R0:W-:Y:S04]  /*f280*/  STL.64 [R1+0x16e0], R24 ;  /* 0x0016e01801007387 */ /* 0x0001e80000100a00 */
[----:B0-----:R-:W2:Y:S04]  /*f290*/  LDL.LU.64 R24, [R1+0x50] ;  /* 0x0000500001187983 */ /* 0x001ea80000300a00 */
[----:B------:R-:W2:Y:S04]  /*f2a0*/  LDL.LU.64 R26, [R1+0x58] ;  /* 0x00005800011a7983 */ /* 0x000ea80000300a00 */
[----:B------:R-:W3:Y:S04]  /*f2b0*/  LDL.LU.64 R10, [R1+0x17d8] ;  /* 0x0017d800010a7983 */ /* 0x000ee80000300a00 */
[----:B------:R-:W3:Y:S04]  /*f2c0*/  LDL.LU.64 R8, [R1+0x17d0] ;  /* 0x0017d00001087983 */ /* 0x000ee80000300a00 */
[----:B------:R0:W-:Y:S04]  /*f2d0*/  STL.64 [R1+0xc0], R12 ;  /* 0x0000c00c01007387 */ /* 0x0001e80000100a00 */
[----:B------:R3:W-:Y:S04]  /*f2e0*/  STL.64 [R1+0xc8], R14 ;  /* 0x0000c80e01007387 */ /* 0x0007e80000100a00 */
[----:B0-----:R-:W3:Y:S02]  /*f2f0*/  LDL.LU.64 R12, [R1+0x17c8] ;  /* 0x0017c800010c7983 */ /* 0x001ee40000300a00 */
[----:B---3--:R-:W-:Y:S02]  /*f300*/  HMMA.16816.F32 R12, R16, R12, R8 ;  /* 0x0000000c100c723c */ /* 0x008fe40000001808 */
[----:B------:R-:W3:Y:S04]  /*f310*/  LDL.LU.64 R10, [R1+0x17c0] ;  /* 0x0017c000010a7983 */ /* 0x000ee80000300a00 */
[----:B------:R-:W3:-:S13]  /*f320*/  LDL.LU.64 R8, [R1+0x17b8] ;  /* 0x0017b80001087983 */ /* 0x000eda0000300a00 */
[----:B------:R0:W-:Y:S04]  /*f330*/  STL.64 [R1+0xb0], R12 ;  /* 0x0000b00c01007387 */ /* 0x0001e80000100a00 */
[----:B------:R3:W-:Y:S04]  /*f340*/  STL.64 [R1+0xb8], R14 ;  /* 0x0000b80e01007387 */ /* 0x0007e80000100a00 */
[----:B0-----:R-:W3:Y:S02]  /*f350*/  LDL.LU.64 R12, [R1+0x17b0] ;  /* 0x0017b000010c7983 */ /* 0x001ee40000300a00 */
[----:B---3--:R-:W-:Y:S02]  /*f360*/  HMMA.16816.F32 R12, R16, R12, R8 ;  /* 0x0000000c100c723c */ /* 0x008fe40000001808 */
[----:B------:R-:W3:Y:S04]  /*f370*/  LDL.LU.64 R10, [R1+0x17a8] ;  /* 0x0017a800010a7983 */ /* 0x000ee80000300a00 */
[----:B------:R-:W3:-:S13]  /*f380*/  LDL.LU.64 R8, [R1+0x17a0] ;  /* 0x0017a00001087983 */ /* 0x000eda0000300a00 */
[----:B------:R-:W-:Y:S04]  /*f390*/  STL.64 [R1+0xa0], R12 ;  /* 0x0000a00c01007387 */ /* 0x000fe80000100a00 */
[----:B------:R0:W-:Y:S04]  /*f3a0*/  STL.64 [R1+0xa8], R14 ;  /* 0x0000a80e01007387 */ /* 0x0001e80000100a00 */
[----:B0-----:R-:W4:Y:S04]  /*f3b0*/  LDL.LU.64 R14, [R1+0x1798] ;  /* 0x00179800010e7983 */ /* 0x001f280000300a00 */
[----:B------:R-:W3:Y:S02]  /*f3c0*/  LDL.LU.64 R12, [R1+0x1790] ;  /* 0x00179000010c7983 */ /* 0x000ee40000300a00 */
[----:B---3--:R-:W-:-:S15]  /*f3d0*/  HMMA.16816.F32 R8, R16, R12, R8 ;  /* 0x0000000c1008723c */ /* 0x008fde0000001808 */
[----:B------:R-:W-:-:S04]  /*f3e0*/  NOP ;  /* 0x0000000000007918 */ /* 0x000fc80000000000 */
[----:B------:R-:W-:Y:S04]  /*f3f0*/  STL.64 [R1+0x90], R8 ;  /* 0x0000900801007387 */ /* 0x000fe80000100a00 */
[----:B------:R0:W-:Y:S04]  /*f400*/  STL.64 [R1+0x98], R10 ;  /* 0x0000980a01007387 */ /* 0x0001e80000100a00 */
[----:B0-----:R-:W3:Y:S04]  /*f410*/  LDL.LU.64 R10, [R1+0x1788] ;  /* 0x00178800010a7983 */ /* 0x001ee80000300a00 */
[----:B------:R-:W2:Y:S04]  /*f420*/  LDL.LU.64 R8, [R1+0x1780] ;  /* 0x0017800001087983 */ /* 0x000ea80000300a00 */
[----:B------:R-:W2:Y:S04]  /*f430*/  LDL R12, [R1+0x770] ;  /* 0x00077000010c7983 */ /* 0x000ea80000100800 */
[----:B------:R-:W2:Y:S04]  /*f440*/  LDL R13, [R1+0x778] ;  /* 0x00077800010d7983 */ /* 0x000ea80000100800 */
[----:B----4-:R-:W-:Y:S04]  /*f450*/  STL.64 [R1+0x1710], R14 ;  /* 0x0017100e01007387 */ /* 0x010fe80000100a00 */
[----:B--2---:R0:W-:Y:S04]  /*f460*/  STL.64 [R1+0x1708], R12 ;  /* 0x0017080c01007387 */ /* 0x0041e80000100a00 */
[----:B0-----:R-:W2:Y:S04]  /*f470*/  LDL.LU.64 R12, [R1+0x80] ;  /* 0x00008000010c7983 */ /* 0x001ea80000300a00 */
[----:B------:R-:W2:Y:S02]  /*f480*/  LDL.LU.64 R14, [R1+0x88] ;  /* 0x00008800010e7983 */ /* 0x000ea40000300a00 */
[----:B--2---:R-:W-:-:S15]  /*f490*/  HMMA.16816.F32 R12, R16, R8, R12 ;  /* 0x00000008100c723c */ /* 0x004fde000000180c */
[----:B------:R-:W-:-:S04]  /*f4a0*/  NOP ;  /* 0x0000000000007918 */ /* 0x000fc80000000000 */
[----:B------:R-:W-:Y:S04]  /*f4b0*/  STL [R1+0x80], R12 ;  /* 0x0000800c01007387 */ /* 0x000fe80000100800 */
[----:B---3--:R0:W-:Y:S01]  /*f4c0*/  STL.64 [R1+0x1768], R10 ;  /* 0x0017680a01007387 */ /* 0x0081e20000100a00 */
[----:B------:R-:W-:Y:S01]  /*f4d0*/  IMAD.MOV.U32 R2, RZ, RZ, R14 ;  /* 0x000000ffff027224 */ /* 0x000fe200078e000e */
[----:B0-----:R-:W-:Y:S01]  /*f4e0*/  HMMA.16816.F32 R8, R16, R4, R24 ;  /* 0x000000041008723c */ /* 0x001fe20000001818 */
[----:B------:R-:W-:-:S03]  /*f4f0*/  IMAD.MOV.U32 R29, RZ, RZ, R13 ;  /* 0x000000ffff1d7224 */ /* 0x000fc600078e000d */
[----:B------:R-:W-:Y:S01]  /*f500*/  STL [R1+0x1414], R2 ;  /* 0x0014140201007387 */ /* 0x000fe20000100800 */
[----:B------:R-:W-:-:S03]  /*f510*/  IMAD.MOV.U32 R12, RZ, RZ, R7 ;  /* 0x000000ffff0c7224 */ /* 0x000fc600078e0007 */
[----:B------:R-:W-:Y:S04]  /*f520*/  STL [R1+0x1410], R29 ;  /* 0x0014101d01007387 */ /* 0x000fe80000100800 */
[----:B------:R-:W2:Y:S01]  /*f530*/  LDL.LU R7, [R1+0x1778] ;  /* 0x0017780001077983 */ /* 0x000ea20000300800 */
[----:B------:R-:W-:-:S06]  /*f540*/  IMAD.MOV.U32 R0, RZ, RZ, R15 ;  /* 0x000000ffff007224 */ /* 0x000fcc00078e000f */
[----:B------:R-:W-:Y:S04]  /*f550*/  STL.64 [R1+0x50], R8 ;  /* 0x0000500801007387 */ /* 0x000fe80000100a00 */
[----:B------:R-:W-:Y:S04]  /*f560*/  STL.64 [R1+0x58], R10 ;  /* 0x0000580a01007387 */ /* 0x000fe80000100a00 */
[----:B------:R-:W3:Y:S04]  /*f570*/  LDL.LU R13, [R1+0x324] ;  /* 0x00032400010d7983 */ /* 0x000ee80000300800 */
[----:B------:R-:W4:Y:S04]  /*f580*/  LDL.LU R14, [R1+0x328] ;  /* 0x00032800010e7983 */ /* 0x000f280000300800 */
[----:B------:R-:W4:Y:S04]  /*f590*/  LDL.LU R15, [R1+0x32c] ;  /* 0x00032c00010f7983 */ /* 0x000f280000300800 */
[----:B----4-:R0:W-:Y:S04]  /*f5a0*/  STL.64 [R1+0x1720], R14 ;  /* 0x0017200e01007387 */ /* 0x0101e80000100a00 */
[----:B---3--:R1:W-:Y:S04]  /*f5b0*/  STL.64 [R1+0x1718], R12 ;  /* 0x0017180c01007387 */ /* 0x0083e80000100a00 */
[----:B0-----:R-:W3:Y:S04]  /*f5c0*/  LDL.64 R14, [R1+0x18] ;  /* 0x00001800010e7983 */ /* 0x001ee80000100a00 */
[----:B---3--:R0:W-:Y:S04]  /*f5d0*/  STL.64 [R1+0x1738], R14 ;  /* 0x0017380e01007387 */ /* 0x0081e80000100a00 */
[----:B--2---:R-:W-:Y:S04]  /*f5e0*/  STL.64 [R1+0x16f0], R6 ;  /* 0x0016f00601007387 */ /* 0x004fe80000100a00 */
[----:B------:R-:W2:Y:S04]  /*f5f0*/  LDL.LU R16, [R1+0x60] ;  /* 0x0000600001107983 */ /* 0x000ea80000300800 */
[----:B------:R-:W2:Y:S04]  /*f600*/  LDL.LU R17, [R1+0x64] ;  /* 0x0000640001117983 */ /* 0x000ea80000300800 */
[----:B------:R-:W3:Y:S04]  /*f610*/  LDL.LU R18, [R1+0x68] ;  /* 0x0000680001127983 */ /* 0x000ee80000300800 */
[----:B------:R-:W3:Y:S04]  /*f620*/  LDL.LU R19, [R1+0x6c] ;  /* 0x00006c0001137983 */ /* 0x000ee80000300800 */
[----:B-1----:R-:W4:Y:S04]  /*f630*/  LDL.LU R12, [R1+0x340] ;  /* 0x00034000010c7983 */ /* 0x002f280000300800 */
[----:B------:R-:W4:Y:S04]  /*f640*/  LDL.LU R13, [R1+0x344] ;  /* 0x00034400010d7983 */ /* 0x000f280000300800 */
[----:B0-----:R-:W2:Y:S04]  /*f650*/  LDL.LU R14, [R1+0x348] ;  /* 0x00034800010e7983 */ /* 0x001ea80000300800 */
[----:B------:R-:W2:Y:S04]  /*f660*/  LDL.LU R15, [R1+0x34c] ;  /* 0x00034c00010f7983 */ /* 0x000ea80000300800 */
[----:B------:R-:W3:Y:S04]  /*f670*/  LDL.LU R8, [R1+0x360] ;  /* 0x0003600001087983 */ /* 0x000ee80000300800 */
[----:B------:R-:W3:Y:S04]  /*f680*/  LDL.LU R9, [R1+0x364] ;  /* 0x0003640001097983 */ /* 0x000ee80000300800 */
[----:B------:R-:W3:Y:S04]  /*f690*/  LDL.LU R10, [R1+0x368] ;  /* 0x00036800010a7983 */ /* 0x000ee80000300800 */
[----:B------:R-:W3:Y:S04]  /*f6a0*/  LDL.LU R11, [R1+0x36c] ;  /* 0x00036c00010b7983 */ /* 0x000ee80000300800 */
[----:B--2---:R0:W-:Y:S04]  /*f6b0*/  STL.64 [R1+0x1758], R14 ;  /* 0x0017580e01007387 */ /* 0x0041e80000100a00 */
[----:B----4-:R-:W-:Y:S04]  /*f6c0*/  STL.64 [R1+0x1750], R12 ;  /* 0x0017500c01007387 */ /* 0x010fe80000100a00 */
[----:B0-----:R-:W2:Y:S04]  /*f6d0*/  LDL.64 R14, [R1+0x38] ;  /* 0x00003800010e7983 */ /* 0x001ea80000100a00 */
[----:B--2---:R0:W-:Y:S04]  /*f6e0*/  STL.64 [R1+0x1770], R14 ;  /* 0x0017700e01007387 */ /* 0x0041e80000100a00 */
[----:B0-----:R-:W2:Y:S04]  /*f6f0*/  LDL.64 R14, [R1+0x48] ;  /* 0x00004800010e7983 */ /* 0x001ea80000100a00 */
[----:B------:R-:W4:Y:S04]  /*f700*/  LDL.LU R24, [R1+0x310] ;  /* 0x0003100001187983 */ /* 0x000f280000300800 */
[----:B------:R-:W4:Y:S04]  /*f710*/  LDL.LU R25, [R1+0x314] ;  /* 0x0003140001197983 */ /* 0x000f280000300800 */
[----:B------:R-:W2:Y:S04]  /*f720*/  LDL.LU R26, [R1+0x318] ;  /* 0x00031800011a7983 */ /* 0x000ea80000300800 */
[----:B------:R-:W2:Y:S04]  /*f730*/  LDL.LU R27, [R1+0x31c] ;  /* 0x00031c00011b7983 */ /* 0x000ea80000300800 */
[----:B--2---:R-:W-:Y:S04]  /*f740*/  STL.64 [R1+0x1730], R26 ;  /* 0x0017301a01007387 */ /* 0x004fe80000100a00 */
[----:B----4-:R0:W-:Y:S04]  /*f750*/  STL.64 [R1+0x1728], R24 ;  /* 0x0017281801007387 */ /* 0x0101e80000100a00 */
[----:B0-----:R-:W2:Y:S04]  /*f760*/  LDL.LU R24, [R1+0x330] ;  /* 0x0003300001187983 */ /* 0x001ea80000300800 */
[----:B------:R-:W2:Y:S04]  /*f770*/  LDL.LU R25, [R1+0x334] ;  /* 0x0003340001197983 */ /* 0x000ea80000300800 */
[----:B------:R-:W4:Y:S04]  /*f780*/  LDL.LU R26, [R1+0x338] ;  /* 0x00033800011a7983 */ /* 0x000f280000300800 */
[----:B------:R-:W4:Y:S04]  /*f790*/  LDL.LU R27, [R1+0x33c] ;  /* 0x00033c00011b7983 */ /* 0x000f280000300800 */
[----:B----4-:R0:W-:Y:S04]  /*f7a0*/  STL.64 [R1+0x1748], R26 ;  /* 0x0017481a01007387 */ /* 0x0101e80000100a00 */
[----:B--2---:R1:W-:Y:S04]  /*f7b0*/  STL.64 [R1+0x1740], R24 ;  /* 0x0017401801007387 */ /* 0x0043e80000100a00 */
[----:B0-----:R-:W2:Y:S04]  /*f7c0*/  LDL.64 R26, [R1+0x28] ;  /* 0x00002800011a7983 */ /* 0x001ea80000100a00 */
[----:B--2---:R0:W-:Y:S04]  /*f7d0*/  STL.64 [R1+0x1760], R26 ;  /* 0x0017601a01007387 */ /* 0x0041e80000100a00 */
[----:B-1----:R-:W2:Y:S04]  /*f7e0*/  LDL.LU R24, [R1+0x350] ;  /* 0x0003500001187983 */ /* 0x002ea80000300800 */
[----:B------:R-:W2:Y:S04]  /*f7f0*/  LDL.LU R25, [R1+0x354] ;  /* 0x0003540001197983 */ /* 0x000ea80000300800 */
[----:B0-----:R-:W2:Y:S04]  /*f800*/  LDL.LU R26, [R1+0x358] ;  /* 0x00035800011a7983 */ /* 0x001ea80000300800 */
[----:B------:R-:W2:Y:S04]  /*f810*/  LDL.LU R27, [R1+0x35c] ;  /* 0x00035c00011b7983 */ /* 0x000ea80000300800 */
[----:B---3--:R-:W-:Y:S04]  /*f820*/  STL.64 [R1+0x1658], R18 ;  /* 0x0016581201007387 */ /* 0x008fe80000100a00 */
[----:B------:R0:W-:Y:S04]  /*f830*/  STL.64 [R1+0x1650], R16 ;  /* 0x0016501001007387 */ /* 0x0001e80000100a00 */
[----:B0-----:R-:W3:Y:S04]  /*f840*/  LDL.LU R16, [R1+0x120] ;  /* 0x0001200001107983 */ /* 0x001ee80000300800 */
[----:B------:R-:W3:Y:S04]  /*f850*/  LDL.LU R17, [R1+0x124] ;  /* 0x0001240001117983 */ /* 0x000ee80000300800 */
[----:B------:R-:W4:Y:S04]  /*f860*/  LDL.LU R18, [R1+0x128] ;  /* 0x0001280001127983 */ /* 0x000f280000300800 */
[----:B------:R-:W4:Y:S01]  /*f870*/  LDL.LU R19, [R1+0x12c] ;  /* 0x00012c0001137983 */ /* 0x000f220000300800 */
[----:B------:R-:W-:Y:S01]  /*f880*/  HMMA.16816.F32 R8, R20, R14, R8 ;  /* 0x0000000e1408723c */ /* 0x000fe20000001808 */
[----:B------:R-:W-:-:S02]  /*f890*/  IMAD.MOV.U32 R4, RZ, RZ, R14 ;  /* 0x000000ffff047224 */ /* 0x000fc400078e000e */
[----:B------:R-:W-:Y:S01]  /*f8a0*/  IMAD.MOV.U32 R2, RZ, RZ, R15 ;  /* 0x000000ffff027224 */ /* 0x000fe200078e000f */
[----:B----4-:R0:W-:Y:S04]  /*f8b0*/  STL.64 [R1+0x1668], R18 ;  /* 0x0016681201007387 */ /* 0x0101e80000100a00 */
[----:B---3--:R-:W-:Y:S04]  /*f8c0*/  STL.64 [R1+0x1660], R16 ;  /* 0x0016601001007387 */ /* 0x008fe80000100a00 */
[----:B0-----:R-:W3:Y:S04]  /*f8d0*/  LDL R18, [R1+0x8] ;  /* 0x0000080001127983 */ /* 0x001ee80000100800 */
[----:B------:R-:W3:Y:S04]  /*f8e0*/  LDL R19, [R1+0xc] ;  /* 0x00000c0001137983 */ /* 0x000ee80000100800 */
[----:B------:R-:W2:Y:S04]  /*f8f0*/  LDL.LU.64 R14, [R1+0x1770] ;  /* 0x00177000010e7983 */ /* 0x000ea80000300a00 */
[----:B------:R0:W-:Y:S04]  /*f900*/  STL.64 [R1+0x760], R8 ;  /* 0x0007600801007387 */ /* 0x0001e80000100a00 */
[----:B------:R1:W-:Y:S01]  /*f910*/  STL [R1+0x768], R10 ;  /* 0x0007680a01007387 */ /* 0x0003e20000100800 */
[----:B0-----:R-:W-:-:S03]  /*f920*/  IMAD.MOV.U32 R9, RZ, RZ, R11 ;  /* 0x000000ffff097224 */ /* 0x001fc600078e000b */
[----:B-1----:R-:W4:Y:S04]  /*f930*/  LDL.LU.64 R10, [R1+0x1768] ;  /* 0x00176800010a7983 */ /* 0x002f280000300a00 */
[----:B------:R-:W-:Y:S01]  /*f940*/  STL [R1+0x1308], R9 ;  /* 0x0013080901007387 */ /* 0x000fe20000100800 */
[----:B--2---:R-:W-:Y:S01]  /*f950*/  HMMA.16816.F32 R24, R20, R14, R24 ;  /* 0x0000000e1418723c */ /* 0x004fe20000001818 */
[----:B------:R-:W-:Y:S02]  /*f960*/  IMAD.MOV.U32 R6, RZ, RZ, R14 ;  /* 0x000000ffff067224 */ /* 0x000fe400078e000e */
[----:B------:R-:W-:-:S15]  /*f970*/  IMAD.MOV.U32 R5, RZ, RZ, R15 ;  /* 0x000000ffff057224 */ /* 0x000fde00078e000f */
[----:B------:R-:W-:Y:S01]  /*f980*/  NOP ;  /* 0x0000000000007918 */ /* 0x000fe20000000000 */
[----:B------:R-:W-:Y:S04]  /*f990*/  STL.64 [R1+0x750], R24 ;  /* 0x0007501801007387 */ /* 0x000fe80000100a00 */
[----:B------:R0:W-:Y:S04]  /*f9a0*/  STL.64 [R1+0x758], R26 ;  /* 0x0007581a01007387 */ /* 0x0001e80000100a00 */
[----:B0-----:R-:W2:Y:S04]  /*f9b0*/  LDL.LU.64 R26, [R1+0x1760] ;  /* 0x00176000011a7983 */ /* 0x001ea80000300a00 */
[----:B------:R-:W2:Y:S04]  /*f9c0*/  LDL.LU.64 R14, [R1+0x1758] ;  /* 0x00175800010e7983 */ /* 0x000ea80000300a00 */
[----:B------:R-:W2:Y:S02]  /*f9d0*/  LDL.LU.64 R12, [R1+0x1750] ;  /* 0x00175000010c7983 */ /* 0x000ea40000300a00 */
[----:B--2---:R-:W-:Y:S01]  /*f9e0*/  HMMA.16816.F32 R12, R20, R26, R12 ;  /* 0x0000001a140c723c */ /* 0x004fe2000000180c */
[----:B------:R-:W-:-:S02]  /*f9f0*/  IMAD.MOV.U32 R8, RZ, RZ, R26 ;  /* 0x000000ffff087224 */ /* 0x000fc400078e001a */
[----:B------:R-:W-:Y:S02]  /*fa00*/  IMAD.MOV.U32 R7, RZ, RZ, R27 ;  /* 0x000000ffff077224 */ /* 0x000fe400078e001b */
[----:B------:R-:W2:Y:S04]  /*fa10*/  LDL.LU.64 R26, [R1+0x1748] ;  /* 0x00174800011a7983 */ /* 0x000ea80000300a00 */
[----:B------:R-:W2:Y:S10]  /*fa20*/  LDL.LU.64 R24, [R1+0x1740] ;  /* 0x0017400001187983 */ /* 0x000eb40000300a00 */
[----:B------:R-:W-:Y:S01]  /*fa30*/  STL.64 [R1+0x740], R12 ;  /* 0x0007400c01007387 */ /* 0x000fe20000100a00 */
[----:B------:R-:W-:-:S03]  /*fa40*/  IMAD.MOV.U32 R9, RZ, RZ, R15 ;  /* 0x000000ffff097224 */ /* 0x000fc600078e000f */
[----:B------:R0:W-:Y:S04]  /*fa50*/  STL [R1+0x748], R14 ;  /* 0x0007480e01007387 */ /* 0x0001e80000100800 */
[----:B0-----:R-:W2:Y:S02]  /*fa60*/  LDL.LU.64 R14, [R1+0x1738] ;  /* 0x00173800010e7983 */ /* 0x001ea40000300a00 */
        /* <DEDUP_REMOVED lines=8> */
[----:B------:R-:W3:Y:S04]  /*faf0*/  LDL.LU.64 R14, [R1+0x1720] ;  /* 0x00172000010e7983 */ /* 0x000ee80000300a00 */
[----:B------:R-:W3:Y:S02]  /*fb00*/  LDL.LU.64 R12, [R1+0x1718] ;  /* 0x00171800010c7983 */ /* 0x000ee40000300a00 */
[----:B---3--:R-:W-:-:S15]  /*fb10*/  HMMA.16816.F32 R12, R20, R18, R12 ;  /* 0x00000012140c723c */ /* 0x008fde000000180c */
[----:B------:R-:W-:-:S04]  /*fb20*/  NOP ;  /* 0x0000000000007918 */ /* 0x000fc80000000000 */
[----:B------:R-:W-:Y:S04]  /*fb30*/  STL.64 [R1+0x720], R12 ;  /* 0x0007200c01007387 */ /* 0x000fe80000100a00 */
[----:B------:R0:W-:Y:S04]  /*fb40*/  STL.64 [R1+0x728], R14 ;  /* 0x0007280e01007387 */ /* 0x0001e80000100a00 */
[----:B0-----:R-:W2:Y:S04]  /*fb50*/  LDL.LU.64 R14, [R1+0x1710] ;  /* 0x00171000010e7983 */ /* 0x001ea80000300a00 */
[----:B------:R-:W3:Y:S04]  /*fb60*/  LDL.LU.64 R12, [R1+0x1708] ;  /* 0x00170800010c7983 */ /* 0x000ee80000300a00 */
[----:B------:R0:W-:Y:S02]  /*fb70*/  STL.64 [R1+0x1680], R18 ;  /* 0x0016801201007387 */ /* 0x0001e40000100a00 */
[----:B0-----:R-:W-:-:S02]  /*fb80*/  IMAD.MOV.U32 R18, RZ, RZ, R17 ;  /* 0x000000ffff127224 */ /* 0x001fc400078e0011 */
[----:B------:R-:W-:-:S05]  /*fb90*/  IMAD.MOV.U32 R19, RZ, RZ, R16 ;  /* 0x000000ffff137224 */ /* 0x000fca00078e0010 */
[----:B------:R0:W-:Y:S02]  /*fba0*/  STL.64 [R1+0x1698], R18 ;  /* 0x0016981201007387 */ /* 0x0001e40000100a00 */
[----:B0-----:R-:W-:Y:S02]  /*fbb0*/  IMAD.MOV.U32 R18, RZ, RZ, R8 ;  /* 0x000000ffff127224 */ /* 0x001fe400078e0008 */
[----:B------:R-:W-:-:S05]  /*fbc0*/  IMAD.MOV.U32 R19, RZ, RZ, R7 ;  /* 0x000000ffff137224 */ /* 0x000fca00078e0007 */
[----:B------:R0:W-:Y:S02]  /*fbd0*/  STL.64 [R1+0x16b0], R18 ;  /* 0x0016b01201007387 */ /* 0x0001e40000100a00 */
[----:B0-----:R-:W-:Y:S02]  /*fbe0*/  IMAD.MOV.U32 R18, RZ, RZ, R6 ;  /* 0x000000ffff127224 */ /* 0x001fe400078e0006 */
[----:B------:R-:W-:-:S05]  /*fbf0*/  IMAD.MOV.U32 R19, RZ, RZ, R5 ;  /* 0x000000ffff137224 */ /* 0x000fca00078e0005 */
[----:B------:R0:W-:Y:S02]  /*fc00*/  STL.64 [R1+0x16c8], R18 ;  /* 0x0016c81201007387 */ /* 0x0001e40000100a00 */
[----:B0-----:R-:W-:Y:S01]  /*fc10*/  IMAD.MOV.U32 R18, RZ, RZ, R4 ;  /* 0x000000ffff127224 */ /* 0x001fe200078e0004 */
[----:B--2---:R-:W-:-:S15]  /*fc20*/  HMMA.16816.F32 R24, R20, R14, R24 ;  /* 0x0000000e1418723c */ /* 0x004fde0000001818 */
[----:B------:R-:W-:-:S04]  /*fc30*/  NOP ;  /* 0x0000000000007918 */ /* 0x000fc80000000000 */
[----:B------:R0:W-:Y:S04]  /*fc40*/  STL.64 [R1+0x710], R24 ;  /* 0x0007101801007387 */ /* 0x0001e80000100a00 */
[----:B------:R1:W-:Y:S04]  /*fc50*/  STL.64 [R1+0x718], R26 ;  /* 0x0007181a01007387 */ /* 0x0003e80000100a00 */
[----:B0-----:R-:W2:Y:S04]  /*fc60*/  LDL.LU R24, [R1+0x1f0] ;  /* 0x0001f00001187983 */ /* 0x001ea80000300800 */
[----:B------:R-:W2:Y:S04]  /*fc70*/  LDL.LU R25, [R1+0x1f4] ;  /* 0x0001f40001197983 */ /* 0x000ea80000300800 */
[----:B-1----:R-:W2:Y:S04]  /*fc80*/  LDL.LU R26, [R1+0x1f8] ;  /* 0x0001f800011a7983 */ /* 0x002ea80000300800 */
[----:B------:R-:W2:Y:S04]  /*fc90*/  LDL.LU R27, [R1+0x1fc] ;  /* 0x0001fc00011b7983 */ /* 0x000ea80000300800 */
[----:B------:R-:W2:Y:S04]  /*fca0*/  LDL.LU R4, [R1+0x300] ;  /* 0x0003000001047983 */ /* 0x000ea80000300800 */
[----:B------:R-:W2:Y:S04]  /*fcb0*/  LDL.LU R5, [R1+0x304] ;  /* 0x0003040001057983 */ /* 0x000ea80000300800 */
[----:B------:R-:W2:Y:S04]  /*fcc0*/  LDL.LU R6, [R1+0x308] ;  /* 0x0003080001067983 */ /* 0x000ea80000300800 */
[----:B------:R-:W2:Y:S04]  /*fcd0*/  LDL.LU R7, [R1+0x30c] ;  /* 0x00030c0001077983 */ /* 0x000ea80000300800 */
[----:B------:R-:W-:Y:S04]  /*fce0*/  STL.64 [R1+0x1678], R14 ;  /* 0x0016780e01007387 */ /* 0x000fe80000100a00 */
[----:B---3--:R0:W-:Y:S04]  /*fcf0*/  STL.64 [R1+0x1670], R12 ;  /* 0x0016700c01007387 */ /* 0x0081e80000100a00 */
[----:B0-----:R-:W3:Y:S04]  /*fd00*/  LDL.LU R12, [R1+0x130] ;  /* 0x00013000010c7983 */ /* 0x001ee80000300800 */
[----:B------:R-:W3:Y:S04]  /*fd10*/  LDL.LU R13, [R1+0x134] ;  /* 0x00013400010d7983 */ /* 0x000ee80000300800 */
[----:B------:R-:W2:Y:S04]  /*fd20*/  LDL.LU R14, [R1+0x138] ;  /* 0x00013800010e7983 */ /* 0x000ea80000300800 */
[----:B------:R-:W2:Y:S04]  /*fd30*/  LDL.LU R15, [R1+0x13c] ;  /* 0x00013c00010f7983 */ /* 0x000ea80000300800 */
[----:B--2---:R-:W-:Y:S04]  /*fd40*/  STL.64 [R1+0x1690], R14 ;  /* 0x0016900e01007387 */ /* 0x004fe80000100a00 */
[----:B---3--:R0:W-:Y:S04]  /*fd50*/  STL.64 [R1+0x1688], R12 ;  /* 0x0016880c01007387 */ /* 0x0081e80000100a00 */
[----:B0-----:R-:W2:Y:S04]  /*fd60*/  LDL.LU R12, [R1+0x140] ;  /* 0x00014000010c7983 */ /* 0x001ea80000300800 */
[----:B------:R-:W2:Y:S01]  /*fd70*/  LDL.LU R13, [R1+0x144] ;  /* 0x00014400010d7983 */ /* 0x000ea20000300800 */
[----:B----4-:R-:W-:-:S02]  /*fd80*/  IMAD.MOV.U32 R14, RZ, RZ, R11 ;  /* 0x000000ffff0e7224 */ /* 0x010fc400078e000b */
[----:B------:R-:W-:Y:S01]  /*fd90*/  IMAD.MOV.U32 R15, RZ, RZ, R10 ;  /* 0x000000ffff0f7224 */ /* 0x000fe200078e000a */
[----:B------:R-:W3:Y:S04]  /*fda0*/  LDL.LU R11, [R1+0x1704] ;  /* 0x00170400010b7983 */ /* 0x000ee80000300800 */
[----:B------:R-:W4:Y:S04]  /*fdb0*/  LDL.LU R10, [R1+0x1700] ;  /* 0x00170000010a7983 */ /* 0x000f280000300800 */
[----:B------:R-:W-:Y:S04]  /*fdc0*/  STL.64 [R1+0x16a8], R14 ;  /* 0x0016a80e01007387 */ /* 0x000fe80000100a00 */
[----:B--2---:R0:W-:Y:S04]  /*fdd0*/  STL.64 [R1+0x16a0], R12 ;  /* 0x0016a00c01007387 */ /* 0x0041e80000100a00 */
[----:B0-----:R-:W2:Y:S04]  /*fde0*/  LDL.LU R12, [R1+0x150] ;  /* 0x00015000010c7983 */ /* 0x001ea80000300800 */
[----:B------:R-:W2:Y:S04]  /*fdf0*/  LDL.LU R13, [R1+0x154] ;  /* 0x00015400010d7983 */ /* 0x000ea80000300800 */
[----:B------:R-:W2:Y:S04]  /*fe00*/  LDL.LU R14, [R1+0x158] ;  /* 0x00015800010e7983 */ /* 0x000ea80000300800 */
[----:B------:R-:W2:Y:S04]  /*fe10*/  LDL.LU R15, [R1+0x15c] ;  /* 0x00015c00010f7983 */ /* 0x000ea80000300800 */
[----:B--2---:R4:W-:Y:S04]  /*fe20*/  STL.64 [R1+0x16c0], R14 ;  /* 0x0016c00e01007387 */ /* 0x0049e80000100a00 */
[----:B------:R0:W-:Y:S01]  /*fe30*/  STL.64 [R1+0x16b8], R12 ;  /* 0x0016b80c01007387 */ /* 0x0001e20000100a00 */
[----:B----4-:R-:W-:-:S02]  /*fe40*/  IMAD.MOV.U32 R14, RZ, RZ, R10 ;  /* 0x000000ffff0e7224 */ /* 0x010fc400078e000a */
[----:B---3--:R-:W-:Y:S01]  /*fe50*/  IMAD.MOV.U32 R15, RZ, RZ, R11 ;  /* 0x000000ffff0f7224 */ /* 0x008fe200078e000b */
[----:B0-----:R-:W2:Y:S04]  /*fe60*/  LDL.LU R12, [R1+0x160] ;  /* 0x00016000010c7983 */ /* 0x001ea80000300800 */
[----:B------:R-:W2:Y:S04]  /*fe70*/  LDL.LU R13, [R1+0x164] ;  /* 0x00016400010d7983 */ /* 0x000ea80000300800 */
[----:B------:R-:W3:Y:S04]  /*fe80*/  LDL.LU R10, [R1+0x16fc] ;  /* 0x0016fc00010a7983 */ /* 0x000ee80000300800 */
[----:B------:R-:W3:Y:S04]  /*fe90*/  LDL.LU R11, [R1+0x16f8] ;  /* 0x0016f800010b7983 */ /* 0x000ee80000300800 */
[----:B------:R-:W-:Y:S01]  /*fea0*/  STL.64 [R1+0x16d8], R14 ;  /* 0x0016d80e01007387 */ /* 0x000fe20000100a00 */
[C---:B---3--:R-:W-:Y:S03]  /*feb0*/  HMMA.16816.F32 R4, R20.reuse, R10, R4 ;  /* 0x0000000a1404723c */ /* 0x048fe60000001804 */
[----:B--2---:R0:W-:Y:S04]  /*fec0*/  STL.64 [R1+0x16d0], R12 ;  /* 0x0016d00c01007387 */ /* 0x0041e80000100a00 */
[----:B0-----:R-:W2:Y:S04]  /*fed0*/  LDL.LU R12, [R1+0x170] ;  /* 0x00017000010c7983 */ /* 0x001ea80000300800 */
[----:B------:R-:W2:Y:S04]  /*fee0*/  LDL.LU R13, [R1+0x174] ;  /* 0x00017400010d7983 */ /* 0x000ea80000300800 */
[----:B------:R-:W2:Y:S04]  /*fef0*/  LDL.LU R14, [R1+0x178] ;  /* 0x00017800010e7983 */ /* 0x000ea80000300800 */
[----:B------:R-:W2:Y:S04]  /*ff00*/  LDL.LU R15, [R1+0x17c] ;  /* 0x00017c00010f7983 */ /* 0x000ea80000300800 */
[----:B------:R-:W-:Y:S04]  /*ff10*/  STL.64 [R1+0x700], R4 ;  /* 0x0007000401007387 */ /* 0x000fe80000100a00 */
[----:B------:R0:W-:Y:S04]  /*ff20*/  STL.64 [R1+0x708], R6 ;  /* 0x0007080601007387 */ /* 0x0001e80000100a00 */
[----:B0-----:R-:W3:Y:S01]  /*ff30*/  LDL.LU.64 R6, [R1+0x16f0] ;  /* 0x0016f00001067983 */ /* 0x001ee20000300a00 */
[----:B------:R-:W-:Y:S01]  /*ff40*/  IMAD.MOV.U32 R19, RZ, RZ, R2 ;  /* 0x000000ffff137224 */ /* 0x000fe200078e0002 */
[----:B---3--:R-:W-:Y:S02]  /*ff50*/  HMMA.16816.F32 R20, R20, R6, R24 ;  /* 0x000000061414723c */ /* 0x008fe40000001818 */
[----:B------:R-:W2:Y:S04]  /*ff60*/  LDL.LU.64 R26, [R1+0x16e8] ;  /* 0x0016e800011a7983 */ /* 0x000ea80000300a00 */
[----:B------:R-:W2:-:S13]  /*ff70*/  LDL.LU.64 R24, [R1+0x16e0] ;  /* 0x0016e00001187983 */ /* 0x000e9a0000300a00 */
[----:B------:R0:W-:Y:S04]  /*ff80*/  STL.64 [R1+0x5a0], R20 ;  /* 0x0005a01401007387 */ /* 0x0001e80000100a00 */
[----:B------:R-:W-:Y:S04]  /*ff90*/  STL.64 [R1+0x5a8], R22 ;  /* 0x0005a81601007387 */ /* 0x000fe80000100a00 */
[----:B0-----:R-:W3:Y:S04]  /*ffa0*/  LDL.LU R20, [R1+0x110] ;  /* 0x0001100001147983 */ /* 0x001ee80000300800 */
[----:B------:R-:W3:Y:S01]  /*ffb0*/  LDL.LU R21, [R1+0x114] ;  /* 0x0001140001157983 */ /* 0x000ee20000300800 */
[----:B--2---:R-:W-:Y:S03]  /*ffc0*/  HMMA.16816.F32 R16, R24, R18, R12 ;  /* 0x000000121810723c */ /* 0x004fe6000000180c */
[----:B------:R-:W2:Y:S04]  /*ffd0*/  LDL.LU.64 R14, [R1+0x16d8] ;  /* 0x0016d800010e7983 */ /* 0x000ea80000300a00 */
[----:B------:R-:W2:-:S12]  /*ffe0*/  LDL.LU.64 R12, [R1+0x16d0] ;  /* 0x0016d000010c7983 */ /* 0x000e980000300a00 */
[----:B------:R-:W-:Y:S04]  /*fff0*/  STL.64 [R1+0x590], R16 ;  /* 0x0005901001007387 */ /* 0x000fe80000100a00 */
[----:B------:R0:W-:Y:S04]  /*10000*/  STL.64 [R1+0x598], R18 ;  /* 0x0005981201007387 */ /* 0x0001e80000100a00 */
[----:B0-----:R-:W2:Y:S02]  /*10010*/  LDL.LU.64 R18, [R1+0x16c8] ;  /* 0x0016c80001127983 */ /* 0x001ea40000300a00 */
[----:B--2---:R-:W-:Y:S02]  /*10020*/  HMMA.16816.F32 R16, R24, R18, R12 ;  /* 0x000000121810723c */ /* 0x004fe4000000180c */
[----:B------:R-:W2:Y:S04]  /*10030*/  LDL.LU.64 R14, [R1+0x16c0] ;  /* 0x0016c000010e7983 */ /* 0x000ea80000300a00 */
[----:B------:R-:W2:-:S13]  /*10040*/  LDL.LU.64 R12, [R1+0x16b8] ;  /* 0x0016b800010c7983 */ /* 0x000e9a0000300a00 */
        /* <DEDUP_REMOVED lines=17> */
[----:B------:R-:W4:-:S13]  /*10160*/  LDL.LU.64 R12, [R1+0x1670] ;  /* 0x00167000010c7983 */ /* 0x000f1a0000300a00 */
[----:B------:R-:W-:Y:S04]  /*10170*/  STL.64 [R1+0x550], R16 ;  /* 0x0005501001007387 */ /* 0x000fe80000100a00 */
[----:B------:R0:W-:Y:S04]  /*10180*/  STL.64 [R1+0x558], R18 ;  /* 0x0005581201007387 */ /* 0x0001e80000100a00 */
[----:B0-----:R-:W2:Y:S04]  /*10190*/  LDL.LU.64 R18, [R1+0x1668] ;  /* 0x0016680001127983 */ /* 0x001ea80000300a00 */
[----:B------:R-:W2:Y:S01]  /*101a0*/  LDL.LU.64 R16, [R1+0x1660] ;  /* 0x0016600001107983 */ /* 0x000ea20000300a00 */
[----:B------:R-:W-:-:S02]  /*101b0*/  IMAD.MOV.U32 R22, RZ, RZ, R28 ;  /* 0x000000ffff167224 */ /* 0x000fc400078e001c */
[----:B------:R-:W-:-:S07]  /*101c0*/  IMAD.MOV.U32 R23, RZ, RZ, R3 ;  /* 0x000000ffff177224 */ /* 0x000fce00078e0003 */
[C---:B---3--:R-:W-:Y:S08]  /*101d0*/  HMMA.16816.F32 R20, R24.reuse, R10, R20 ;  /* 0x0000000a1814723c */ /* 0x048ff00000001814 */
[----:B--2---:R-:W-:-:S15]  /*101e0*/  HMMA.16816.F32 R16, R24, R14, R16 ;  /* 0x0000000e1810723c */ /* 0x004fde0000001810 */
[----:B------:R-:W-:-:S04]  /*101f0*/  NOP ;  /* 0x0000000000007918 */ /* 0x000fc80000000000 */
[----:B------:R-:W-:Y:S01]  /*10200*/  IMAD.MOV.U32 R28, RZ, RZ, R18 ;  /* 0x000000ffff1c7224 */ /* 0x000fe200078e0012 */
[----:B------:R0:W-:Y:S01]  /*10210*/  STL.64 [R1+0x360], R16 ;  /* 0x0003601001007387 */ /* 0x0001e20000100a00 */
[----:B------:R-:W-:-:S03]  /*10220*/  IMAD.MOV.U32 R3, RZ, RZ, R19 ;  /* 0x000000ffff037224 */ /* 0x000fc600078e0013 */
[----:B------:R-:W2:Y:S04]  /*10230*/  LDL.LU.64 R18, [R1+0x1658] ;  /* 0x0016580001127983 */ /* 0x000ea80000300a00 */
[----:B0-----:R-:W2:Y:S04]  /*10240*/  LDL.LU.64 R16, [R1+0x1650] ;  /* 0x0016500001107983 */ /* 0x001ea80000300a00 */
[----:B------:R-:W-:Y:S04]  /*10250*/  STL.64 [R1+0x1628], R10 ;  /* 0x0016280a01007387 */ /* 0x000fe80000100a00 */
[----:B------:R2:W-:Y:S04]  /*10260*/  STL [R1+0x1620], R9 ;  /* 0x0016200901007387 */ /* 0x0005e80000100800 */
[----:B------:R-:W-:Y:S04]  /*10270*/  STL.64 [R1+0x350], R20 ;  /* 0x0003501401007387 */ /* 0x000fe80000100a00 */
[----:B------:R-:W-:Y:S04]  /*10280*/  STL.64 [R1+0x358], R22 ;  /* 0x0003581601007387 */ /* 0x000fe80000100a00 */
[----:B----4-:R-:W0:Y:S04]  /*10290*/  LDSM.16.MT88.4 R20, [R12+UR5+0x12180] ;  /* 0x012180050c14783b */ /* 0x010e280008004200 */
[----:B------:R-:W-:Y:S01]  /*102a0*/  STL.64 [R1+0x15e0], R6 ;  /* 0x0015e00601007387 */ /* 0x000fe20000100a00 */
[----:B--2---:R-:W-:Y:S03]  /*102b0*/  HMMA.16816.F32 R8, R24, R6, R16 ;  /* 0x000000061808723c */ /* 0x004fe60000001810 */
[----:B------:R-:W1:Y:S04]  /*102c0*/  LDSM.16.MT88.4 R24, [R13+UR5+0x12000] ;  /* 0x012000050d18783b */ /* 0x000e680008004200 */
[----:B------:R-:W2:-:S12]  /*102d0*/  LDSM.16.MT88.4 R16, [R12+UR5+0x12100] ;  /* 0x012100050c10783b */ /* 0x000e980008004200 */
[----:B------:R-:W-:Y:S04]  /*102e0*/  STL.64 [R1+0x60], R8 ;  /* 0x0000600801007387 */ /* 0x000fe80000100a00 */
[----:B------:R-:W-:Y:S04]  /*102f0*/  STL.64 [R1+0x68], R10 ;  /* 0x0000680a01007387 */ /* 0x000fe80000100a00 */
[----:B0-----:R-:W-:Y:S04]  /*10300*/  STL.64 [R1+0x15d8], R22 ;  /* 0x0015d81601007387 */ /* 0x001fe80000100a00 */
[----:B------:R0:W-:Y:S04]  /*10310*/  STL.64 [R1+0x15d0], R20 ;  /* 0x0015d01401007387 */ /* 0x0001e80000100a00 */
[----:B0-----:R-:W3:Y:S04]  /*10320*/  LDL.LU R20, [R1+0x380] ;  /* 0x0003800001147983 */ /* 0x001ee80000300800 */
[----:B------:R-:W3:Y:S04]  /*10330*/  LDL.LU R21, [R1+0x384] ;  /* 0x0003840001157983 */ /* 0x000ee80000300800 */
[----:B------:R-:W4:Y:S04]  /*10340*/  LDL.LU R22, [R1+0x388] ;  /* 0x0003880001167983 */ /* 0x000f280000300800 */
[----:B------:R-:W4:Y:S04]  /*10350*/  LDL.LU R23, [R1+0x38c] ;  /* 0x00038c0001177983 */ /* 0x000f280000300800 */
[----:B----4-:R-:W-:Y:S04]  /*10360*/  STL.64 [R1+0x15f0], R22 ;  /* 0x0015f01601007387 */ /* 0x010fe80000100a00 */
[----:B---3--:R0:W-:Y:S04]  /*10370*/  STL.64 [R1+0x15e8], R20 ;  /* 0x0015e81401007387 */ /* 0x0081e80000100a00 */
[----:B0-----:R-:W3:Y:S04]  /*10380*/  LDL.LU R20, [R1+0x390] ;  /* 0x0003900001147983 */ /* 0x001ee80000300800 */
[----:B------:R-:W3:Y:S04]  /*10390*/  LDL.LU R21, [R1+0x394] ;  /* 0x0003940001157983 */ /* 0x000ee80000300800 */
[----:B------:R-:W4:Y:S04]  /*103a0*/  LDL.LU R22, [R1+0x398] ;  /* 0x0003980001167983 */ /* 0x000f280000300800 */
[----:B------:R-:W4:Y:S04]  /*103b0*/  LDL.LU R23, [R1+0x39c] ;  /* 0x00039c0001177983 */ /* 0x000f280000300800 */
[----:B------:R-:W2:Y:S04]  /*103c0*/  LDL.LU R8, [R1+0x3b0] ;  /* 0x0003b00001087983 */ /* 0x000ea80000300800 */
[----:B------:R-:W2:Y:S04]  /*103d0*/  LDL.LU R9, [R1+0x3b4] ;  /* 0x0003b40001097983 */ /* 0x000ea80000300800 */
[----:B------:R-:W2:Y:S04]  /*103e0*/  LDL.LU R10, [R1+0x3b8] ;  /* 0x0003b800010a7983 */ /* 0x000ea80000300800 */
[----:B------:R-:W2:Y:S04]  /*103f0*/  LDL.LU R11, [R1+0x3bc] ;  /* 0x0003bc00010b7983 */ /* 0x000ea80000300800 */
[----:B------:R-:W3:Y:S04]  /*10400*/  LDL.LU R4, [R1+0x3d0] ;  /* 0x0003d00001047983 */ /* 0x000ee80000300800 */
[----:B------:R-:W3:Y:S04]  /*10410*/  LDL.LU R5, [R1+0x3d4] ;  /* 0x0003d40001057983 */ /* 0x000ee80000300800 */
[----:B------:R-:W3:Y:S04]  /*10420*/  LDL.LU R6, [R1+0x3d8] ;  /* 0x0003d80001067983 */ /* 0x000ee80000300800 */
[----:B------:R-:W3:Y:S04]  /*10430*/  LDL.LU R7, [R1+0x3dc] ;  /* 0x0003dc0001077983 */ /* 0x000ee80000300800 */
[----:B--2---:R0:W-:Y:S04]  /*10440*/  STL.64 [R1+0x1638], R10 ;  /* 0x0016380a01007387 */ /* 0x0041e80000100a00 */
[----:B------:R-:W-:Y:S04]  /*10450*/  STL.64 [R1+0x1630], R8 ;  /* 0x0016300801007387 */ /* 0x000fe80000100a00 */
[----:B0-----:R-:W2:Y:S04]  /*10460*/  LDL.64 R10, [R1+0x38] ;  /* 0x00003800010a7983 */ /* 0x001ea80000100a00 */
[----:B--2---:R0:W-:Y:S04]  /*10470*/  STL.64 [R1+0x1648], R10 ;  /* 0x0016480a01007387 */ /* 0x0041e80000100a00 */
[----:B0-----:R-:W2:Y:S04]  /*10480*/  LDL.64 R10, [R1+0x48] ;  /* 0x00004800010a7983 */ /* 0x001ea80000100a00 */
[----:B----4-:R0:W-:Y:S04]  /*10490*/  STL.64 [R1+0x1600], R22 ;  /* 0x0016001601007387 */ /* 0x0101e80000100a00 */
[----:B---3--:R-:W-:Y:S04]  /*104a0*/  STL.64 [R1+0x15f8], R20 ;  /* 0x0015f81401007387 */ /* 0x008fe80000100a00 */
[----:B0-----:R-:W3:Y:S04]  /*104b0*/  LDL.64 R22, [R1+0x18] ;  /* 0x0000180001167983 */ /* 0x001ee80000100a00 */
[----:B---3--:R0:W-:Y:S04]  /*104c0*/  STL.64 [R1+0x1618], R22 ;  /* 0x0016181601007387 */ /* 0x0081e80000100a00 */
[----:B0-----:R-:W3:Y:S04]  /*104d0*/  LDL.64 R22, [R1+0x28] ;  /* 0x0000280001167983 */ /* 0x001ee80000100a00 */
[----:B---3--:R0:W-:Y:S04]  /*104e0*/  STL.64 [R1+0x1640], R22 ;  /* 0x0016401601007387 */ /* 0x0081e80000100a00 */
[----:B------:R-:W3:Y:S04]  /*104f0*/  LDL.LU R20, [R1+0x3c0] ;  /* 0x0003c00001147983 */ /* 0x000ee80000300800 */
[----:B------:R-:W3:Y:S04]  /*10500*/  LDL.LU R21, [R1+0x3c4] ;  /* 0x0003c40001157983 */ /* 0x000ee80000300800 */
[----:B0-----:R-:W3:Y:S04]  /*10510*/  LDL.LU R22, [R1+0x3c8] ;  /* 0x0003c80001167983 */ /* 0x001ee80000300800 */
[----:B------:R-:W3:Y:S04]  /*10520*/  LDL.LU R23, [R1+0x3cc] ;  /* 0x0003cc0001177983 */ /* 0x000ee80000300800 */
[----:B------:R-:W-:Y:S04]  /*10530*/  STL.64 [R1+0x1610], R14 ;  /* 0x0016100e01007387 */ /* 0x000fe80000100a00 */
[----:B------:R0:W-:Y:S04]  /*10540*/  STL [R1+0x1608], R13 ;  /* 0x0016080d01007387 */ /* 0x0001e80000100800 */
[----:B------:R-:W4:Y:S04]  /*10550*/  LDL.LU R12, [R1+0x3a0] ;  /* 0x0003a000010c7983 */ /* 0x000f280000300800 */
[----:B0-----:R-:W4:Y:S04]  /*10560*/  LDL.LU R13, [R1+0x3a4] ;  /* 0x0003a400010d7983 */ /* 0x001f280000300800 */
[----:B------:R-:W4:Y:S04]  /*10570*/  LDL.LU R14, [R1+0x3a8] ;  /* 0x0003a800010e7983 */ /* 0x000f280000300800 */
[----:B------:R-:W4:Y:S04]  /*10580*/  LDL.LU R15, [R1+0x3ac] ;  /* 0x0003ac00010f7983 */ /* 0x000f280000300800 */
[----:B-1----:R-:W-:Y:S04]  /*10590*/  STL.64 [R1+0x1538], R26 ;  /* 0x0015381a01007387 */ /* 0x002fe80000100a00 */
[----:B------:R0:W-:Y:S04]  /*105a0*/  STL.64 [R1+0x1530], R24 ;  /* 0x0015301801007387 */ /* 0x0001e80000100a00 */
[----:B0-----:R-:W3:Y:S04]  /*105b0*/  LDL.LU R24, [R1+0x200] ;  /* 0x0002000001187983 */ /* 0x001ee80000300800 */
[----:B------:R-:W3:Y:S04]  /*105c0*/  LDL.LU R25, [R1+0x204] ;  /* 0x0002040001197983 */ /* 0x000ee80000300800 */
[----:B------:R-:W3:Y:S04]  /*105d0*/  LDL.LU R26, [R1+0x208] ;  /* 0x00020800011a7983 */ /* 0x000ee80000300800 */
[----:B------:R-:W3:Y:S01]  /*105e0*/  LDL.LU R27, [R1+0x20c] ;  /* 0x00020c00011b7983 */ /* 0x000ee20000300800 */
[----:B--2---:R-:W-:Y:S03]  /*105f0*/  HMMA.16816.F32 R4, R16, R10, R4 ;  /* 0x0000000a1004723c */ /* 0x004fe60000001804 */
[----:B---3--:R-:W-:Y:S04]  /*10600*/  STL.64 [R1+0x1548], R26 ;  /* 0x0015481a01007387 */ /* 0x008fe80000100a00 */
[----:B------:R0:W-:Y:S04]  /*10610*/  STL.64 [R1+0x1540], R24 ;  /* 0x0015401801007387 */ /* 0x0001e80000100a00 */
[----:B0-----:R-:W2:Y:S04]  /*10620*/  LDL.LU R24, [R1+0x210] ;  /* 0x0002100001187983 */ /* 0x001ea80000300800 */
[----:B------:R-:W2:Y:S04]  /*10630*/  LDL.LU R25, [R1+0x214] ;  /* 0x0002140001197983 */ /* 0x000ea80000300800 */
[----:B------:R-:W3:Y:S04]  /*10640*/  LDL.LU R26, [R1+0x218] ;  /* 0x00021800011a7983 */ /* 0x000ee80000300800 */
[----:B------:R-:W3:Y:S01]  /*10650*/  LDL.LU R27, [R1+0x21c] ;  /* 0x00021c00011b7983 */ /* 0x000ee20000300800 */
[----:B------:R-:W-:-:S03]  /*10660*/  IMAD.MOV.U32 R2, RZ, RZ, R11 ;  /* 0x000000ffff027224 */ /* 0x000fc600078e000b */
[----:B---3--:R0:W-:Y:S04]  /*10670*/  STL.64 [R1+0x1558], R26 ;  /* 0x0015581a01007387 */ /* 0x0081e80000100a00 */
[----:B--2---:R-:W-:Y:S04]  /*10680*/  STL.64 [R1+0x1550], R24 ;  /* 0x0015501801007387 */ /* 0x004fe80000100a00 */
[----:B0-----:R-:W2:Y:S04]  /*10690*/  LDL.64 R26, [R1+0x8] ;  /* 0x00000800011a7983 */ /* 0x001ea80000100a00 */
[----:B------:R0:W-:Y:S04]  /*106a0*/  STL.64 [R1+0x680], R4 ;  /* 0x0006800401007387 */ /* 0x0001e80000100a00 */
[----:B------:R1:W-:Y:S01]  /*106b0*/  STL.64 [R1+0x688], R6 ;  /* 0x0006880601007387 */ /* 0x0003e20000100a00 */
[----:B0-----:R-:W-:-:S03]  /*106c0*/  IMAD.MOV.U32 R4, RZ, RZ, R10 ;  /* 0x000000ffff047224 */ /* 0x001fc600078e000a */
[----:B------:R-:W3:Y:S02]  /*106d0*/  LDL.LU.64 R10, [R1+0x1648] ;  /* 0x00164800010a7983 */ /* 0x000ee40000300a00 */
[----:B---3--:R-:W-:Y:S01]  /*106e0*/  HMMA.16816.F32 R20, R16, R10, R20 ;  /* 0x0000000a1014723c */ /* 0x008fe20000001814 */
[----:B-1----:R-:W-:Y:S02]  /*106f0*/  IMAD.MOV.U32 R6, RZ, RZ, R10 ;  /* 0x000000ffff067224 */ /* 0x002fe400078e000a */
[----:B------:R-:W-:-:S15]  /*10700*/  IMAD.MOV.U32 R5, RZ, RZ, R11 ;  /* 0x000000ffff057224 */ /* 0x000fde00078e000b */
[----:B------:R-:W-:Y:S01]  /*10710*/  NOP ;  /* 0x0000000000007918 */ /* 0x000fe20000000000 */
[----:B------:R-:W-:Y:S04]  /*10720*/  STL.64 [R1+0x670], R20 ;  /* 0x0006701401007387 */ /* 0x000fe80000100a00 */
[----:B------:R0:W-:Y:S04]  /*10730*/  STL.64 [R1+0x678], R22 ;  /* 0x0006781601007387 */ /* 0x0001e80000100a00 */
[----:B0-----:R-:W3:Y:S04]  /*10740*/  LDL.LU.64 R22, [R1+0x1640] ;  /* 0x0016400001167983 */ /* 0x001ee80000300a00 */
[----:B------:R-:W3:Y:S04]  /*10750*/  LDL.LU.64 R10, [R1+0x1638] ;  /* 0x00163800010a7983 */ /* 0x000ee80000300a00 */
[----:B------:R-:W3:Y:S02]  /*10760*/  LDL.LU.64 R8, [R1+0x1630] ;  /* 0x0016300001087983 */ /* 0x000ee40000300a00 */
[----:B---3--:R-:W-:Y:S01]  /*10770*/  HMMA.16816.F32 R8, R16, R22, R8 ;  /* 0x000000161008723c */ /* 0x008fe20000001808 */
[----:B------:R-:W-:-:S15]  /*10780*/  IMAD.MOV.U32 R7, RZ, RZ, R23 ;  /* 0x000000ffff077224 */ /* 0x000fde00078e0017 */
[----:B------:R-:W-:-:S03]  /*10790*/  NOP ;  /* 0x0000000000007918 */ /* 0x000fc60000000000 */
[----:B------:R0:W-:Y:S04]  /*107a0*/  STL.64 [R1+0x660], R8 ;  /* 0x0006600801007387 */ /* 0x0001e80000100a00 */
[----:B------:R1:W-:Y:S01]  /*107b0*/  STL.64 [R1+0x668], R10 ;  /* 0x0006680a01007387 */ /* 0x0003e20000100a00 */
[----:B0-----:R-:W-:-:S03]  /*107c0*/  IMAD.MOV.U32 R8, RZ, RZ, R22 ;  /* 0x000000ffff087224 */ /* 0x001fc600078e0016 */
[----:B-1----:R-:W3:Y:S04]  /*107d0*/  LDL.LU.64 R10, [R1+0x1628] ;  /* 0x00162800010a7983 */ /* 0x002ee80000300a00 */
[----:B------:R-:W2:Y:S04]  /*107e0*/  LDL.LU R9, [R1+0x1620] ;  /* 0x0016200001097983 */ /* 0x000ea80000300800 */
[----:B------:R-:W4:Y:S02]  /*107f0*/  LDL.LU.64 R22, [R1+0x1618] ;  /* 0x0016180001167983 */ /* 0x000f240000300a00 */
[----:B----4-:R-:W-:Y:S01]  /*10800*/  HMMA.16816.F32 R12, R16, R22, R12 ;  /* 0x00000016100c723c */ /* 0x010fe2000000180c */
[----:B------:R-:W-:-:S15]  /*10810*/  IMAD.MOV.U32 R24, RZ, RZ, R22 ;  /* 0x000000ffff187224 */ /* 0x000fde00078e0016 */
[----:B------:R-:W-:-:S03]  /*10820*/  NOP ;  /* 0x0000000000007918 */ /* 0x000fc60000000000 */
[----:B------:R0:W-:Y:S04]  /*10830*/  STL.64 [R1+0x650], R12 ;  /* 0x0006500c01007387 */ /* 0x0001e80000100a00 */
[----:B------:R1:W-:Y:S01]  /*10840*/  STL.64 [R1+0x658], R14 ;  /* 0x0006580e01007387 */ /* 0x0003e20000100a00 */
[----:B0-----:R-:W-:-:S03]  /*10850*/  IMAD.MOV.U32 R12, RZ, RZ, R23 ;  /* 0x000000ffff0c7224 */ /* 0x001fc600078e0017 */
[----:B-1----:R-:W4:Y:S04]  /*10860*/  LDL.LU.64 R14, [R1+0x1610] ;  /* 0x00161000010e7983 */ /* 0x002f280000300a00 */
[----:B------:R-:W2:Y:S04]  /*10870*/  LDL.LU R13, [R1+0x1608] ;  /* 0x00160800010d7983 */ /* 0x000ea80000300800 */
[----:B------:R-:W2:Y:S04]  /*10880*/  LDL.LU.64 R22, [R1+0x1600] ;  /* 0x0016000001167983 */ /* 0x000ea80000300a00 */
[----:B------:R-:W2:Y:S02]  /*10890*/  LDL.LU.64 R20, [R1+0x15f8] ;  /* 0x0015f80001147983 */ /* 0x000ea40000300a00 */
[----:B--2---:R-:W-:-:S15]  /*108a0*/  HMMA.16816.F32 R20, R16, R26, R20 ;  /* 0x0000001a1014723c */ /* 0x004fde0000001814 */
[----:B------:R-:W-:-:S04]  /*108b0*/  NOP ;  /* 0x0000000000007918 */ /* 0x000fc80000000000 */
[----:B------:R-:W-:Y:S04]  /*108c0*/  STL.64 [R1+0x640], R20 ;  /* 0x0006401401007387 */ /* 0x000fe80000100a00 */
[----:B------:R0:W-:Y:S04]  /*108d0*/  STL.64 [R1+0x648], R22 ;  /* 0x0006481601007387 */ /* 0x0001e80000100a00 */
[----:B0-----:R-:W4:Y:S04]  /*108e0*/  LDL.LU.64 R22, [R1+0x15f0] ;  /* 0x0015f00001167983 */ /* 0x001f280000300a00 */
[----:B------:R-:W4:Y:S04]  /*108f0*/  LDL.LU.64 R20, [R1+0x15e8] ;  /* 0x0015e80001147983 */ /* 0x000f280000300a00 */
        /* <DEDUP_REMOVED lines=11> */
[----:B----4-:R-:W-:-:S15]  /*109b0*/  HMMA.16816.F32 R20, R16, R14, R20 ;  /* 0x0000000e1014723c */ /* 0x010fde0000001814 */
[----:B------:R-:W-:-:S04]  /*109c0*/  NOP ;  /* 0x0000000000007918 */ /* 0x000fc80000000000 */
[----:B------:R0:W-:Y:S04]  /*109d0*/  STL.64 [R1+0x630], R20 ;  /* 0x0006301401007387 */ /* 0x0001e80000100a00 */
[----:B------:R1:W-:Y:S04]  /*109e0*/  STL.64 [R1+0x638], R22 ;  /* 0x0006381601007387 */ /* 0x0003e80000100a00 */
[----:B0-----:R-:W2:Y:S04]  /*109f0*/  LDL.LU R20, [R1+0x2e0] ;  /* 0x0002e00001147983 */ /* 0x001ea80000300800 */
[----:B------:R-:W2:Y:S04]  /*10a00*/  LDL.LU R21, [R1+0x2e4] ;  /* 0x0002e40001157983 */ /* 0x000ea80000300800 */
[----:B-1----:R-:W2:Y:S04]  /*10a10*/  LDL.LU R22, [R1+0x2e8] ;  /* 0x0002e80001167983 */ /* 0x002ea80000300800 */
[----:B------:R-:W2:Y:S04]  /*10a20*/  LDL.LU R23, [R1+0x2ec] ;  /* 0x0002ec0001177983 */ /* 0x000ea80000300800 */
[----:B------:R-:W3:Y:S04]  /*10a30*/  LDL.LU R4, [R1+0x370] ;  /* 0x0003700001047983 */ /* 0x000ee80000300800 */
[----:B------:R-:W3:Y:S04]  /*10a40*/  LDL.LU R5, [R1+0x374] ;  /* 0x0003740001057983 */ /* 0x000ee80000300800 */
[----:B------:R-:W3:Y:S04]  /*10a50*/  LDL.LU R6, [R1+0x378] ;  /* 0x0003780001067983 */ /* 0x000ee80000300800 */
[----:B------:R-:W3:Y:S04]  /*10a60*/  LDL.LU R7, [R1+0x37c] ;  /* 0x00037c0001077983 */ /* 0x000ee80000300800 */
[----:B------:R-:W-:Y:S04]  /*10a70*/  STL.64 [R1+0x1568], R14 ;  /* 0x0015680e01007387 */ /* 0x000fe80000100a00 */
[----:B------:R0:W-:Y:S04]  /*10a80*/  STL [R1+0x1560], R13 ;  /* 0x0015600d01007387 */ /* 0x0001e80000100800 */
[----:B------:R-:W4:Y:S04]  /*10a90*/  LDL.LU R12, [R1+0x220] ;  /* 0x00022000010c7983 */ /* 0x000f280000300800 */
[----:B0-----:R-:W4:Y:S04]  /*10aa0*/  LDL.LU R13, [R1+0x224] ;  /* 0x00022400010d7983 */ /* 0x001f280000300800 */
        /* <DEDUP_REMOVED lines=8> */
[----:B----4-:R-:W-:Y:S04]  /*10b30*/  STL.64 [R1+0x1598], R14 ;  /* 0x0015980e01007387 */ /* 0x010fe80000100a00 */
[----:B--2---:R0:W-:Y:S04]  /*10b40*/  STL.64 [R1+0x1590], R12 ;  /* 0x0015900c01007387 */ /* 0x0041e80000100a00 */
[----:B0-----:R-:W2:Y:S04]  /*10b50*/  LDL.LU R12, [R1+0x240] ;  /* 0x00024000010c7983 */ /* 0x001ea80000300800 */
[----:B------:R-:W2:Y:S04]  /*10b60*/  LDL.LU R13, [R1+0x244] ;  /* 0x00024400010d7983 */ /* 0x000ea80000300800 */
[----:B------:R-:W4:Y:S04]  /*10b70*/  LDL.LU R14, [R1+0x248] ;  /* 0x00024800010e7983 */ /* 0x000f280000300800 */
[----:B------:R-:W4:Y:S01]  /*10b80*/  LDL.LU R15, [R1+0x24c] ;  /* 0x00024c00010f7983 */ /* 0x000f220000300800 */
[C---:B---3--:R-:W-:Y:S03]  /*10b90*/  HMMA.16816.F32 R4, R16.reuse, R10, R4 ;  /* 0x0000000a1004723c */ /* 0x048fe60000001804 */
[----:B----4-:R-:W-:Y:S04]  /*10ba0*/  STL.64 [R1+0x15b0], R14 ;  /* 0x0015b00e01007387 */ /* 0x010fe80000100a00 */
[----:B--2---:R0:W-:Y:S04]  /*10bb0*/  STL.64 [R1+0x15a8], R12 ;  /* 0x0015a80c01007387 */ /* 0x0041e80000100a00 */
[----:B0-----:R-:W2:Y:S04]  /*10bc0*/  LDL.LU R12, [R1+0x250] ;  /* 0x00025000010c7983 */ /* 0x001ea80000300800 */
[----:B------:R-:W2:Y:S04]  /*10bd0*/  LDL.LU R13, [R1+0x254] ;  /* 0x00025400010d7983 */ /* 0x000ea80000300800 */
[----:B------:R-:W3:Y:S04]  /*10be0*/  LDL.LU R14, [R1+0x258] ;  /* 0x00025800010e7983 */ /* 0x000ee80000300800 */
[----:B------:R-:W3:Y:S04]  /*10bf0*/  LDL.LU R15, [R1+0x25c] ;  /* 0x00025c00010f7983 */ /* 0x000ee80000300800 */
[----:B---3--:R-:W-:Y:S04]  /*10c00*/  STL.64 [R1+0x15c8], R14 ;  /* 0x0015c80e01007387 */ /* 0x008fe80000100a00 */
        /* <DEDUP_REMOVED lines=13> */
[----:B------:R1:W-:Y:S04]  /*10ce0*/  STL.64 [R1+0x4d8], R18 ;  /* 0x0004d81201007387 */ /* 0x0003e80000100a00 */
[----:B0-----:R-:W3:Y:S04]  /*10cf0*/  LDL.LU R16, [R1+0xf0] ;  /* 0x0000f00001107983 */ /* 0x001ee80000300800 */
[----:B------:R-:W3:Y:S04]  /*10d00*/  LDL.LU R17, [R1+0xf4] ;  /* 0x0000f40001117983 */ /* 0x000ee80000300800 */
[----:B-1----:R-:W3:Y:S04]  /*10d10*/  LDL.LU R18, [R1+0xf8] ;  /* 0x0000f80001127983 */ /* 0x002ee80000300800 */
        /* <DEDUP_REMOVED lines=25> */
[----:B--2---:R-:W-:Y:S01]  /*10eb0*/  HMMA.16816.F32 R12, R20, R26, R12 ;  /* 0x0000001a140c723c */ /* 0x004fe2000000180c */
[----:B------:R-:W-:-:S15]  /*10ec0*/  IMAD.MOV.U32 R2, RZ, RZ, R27 ;  /* 0x000000ffff027224 */ /* 0x000fde00078e001b */
[----:B------:R-:W-:-:S03]  /*10ed0*/  NOP ;  /* 0x0000000000007918 */ /* 0x000fc60000000000 */
[----:B------:R0:W-:Y:S04]  /*10ee0*/  STL.64 [R1+0x260], R12 ;  /* 0x0002600c01007387 */ /* 0x0001e80000100a00 */
[----:B------:R1:W-:Y:S01]  /*10ef0*/  STL.64 [R1+0x268], R14 ;  /* 0x0002680e01007387 */ /* 0x0003e20000100a00 */
[----:B0-----:R-:W-:-:S03]  /*10f00*/  IMAD.MOV.U32 R12, RZ, RZ, R26 ;  /* 0x000000ffff0c7224 */ /* 0x001fc600078e001a */
[----:B-1----:R-:W2:Y:S04]  /*10f10*/  LDL.LU.64 R14, [R1+0x1568] ;  /* 0x00156800010e7983 */ /* 0x002ea80000300a00 */
[----:B------:R-:W4:Y:S04]  /*10f20*/  LDL.LU R13, [R1+0x1560] ;  /* 0x00156000010d7983 */ /* 0x000f280000300800 */
[----:B------:R-:W2:Y:S04]  /*10f30*/  LDL.LU.64 R26, [R1+0x1558] ;  /* 0x00155800011a7983 */ /* 0x000ea80000300a00 */
[----:B------:R-:W2:Y:S02]  /*10f40*/  LDL.LU.64 R24, [R1+0x1550] ;  /* 0x0015500001187983 */ /* 0x000ea40000300a00 */
[----:B--2---:R-:W-:-:S15]  /*10f50*/  HMMA.16816.F32 R24, R20, R14, R24 ;  /* 0x0000000e1418723c */ /* 0x004fde0000001818 */
[----:B------:R-:W-:-:S04]  /*10f60*/  NOP ;  /* 0x0000000000007918 */ /* 0x000fc80000000000 */
[----:B------:R-:W-:Y:S04]  /*10f70*/  STL.64 [R1+0x1f0], R24 ;  /* 0x0001f01801007387 */ /* 0x000fe80000100a00 */
[----:B------:R0:W-:Y:S04]  /*10f80*/  STL.64 [R1+0x1f8], R26 ;  /* 0x0001f81a01007387 */ /* 0x0001e80000100a00 */
[----:B0-----:R-:W2:Y:S04]  /*10f90*/  LDL.LU.64 R26, [R1+0x1548] ;  /* 0x00154800011a7983 */ /* 0x001ea80000300a00 */
[----:B------:R-:W2:Y:S04]  /*10fa0*/  LDL.LU.64 R24, [R1+0x1540] ;  /* 0x0015400001187983 */ /* 0x000ea80000300a00 */
[----:B------:R-:W-:Y:S04]  /*10fb0*/  STL.64 [R1+0x14f0], R14 ;  /* 0x0014f00e01007387 */ /* 0x000fe80000100a00 */
[----:B----4-:R-:W-:Y:S01]  /*10fc0*/  STL [R1+0x14e8], R13 ;  /* 0x0014e80d01007387 */ /* 0x010fe20000100800 */
[----:B--2---:R-:W-:-:S15]  /*10fd0*/  HMMA.16816.F32 R24, R20, R10, R24 ;  /* 0x0000000a1418723c */ /* 0x004fde0000001818 */
[----:B------:R-:W-:-:S04]  /*10fe0*/  NOP ;  /* 0x0000000000007918 */ /* 0x000fc80000000000 */
[----:B------:R-:W-:Y:S04]  /*10ff0*/  STL.64 [R1+0x170], R24 ;  /* 0x0001701801007387 */ /* 0x000fe80000100a00 */
[----:B------:R0:W-:Y:S04]  /*11000*/  STL.64 [R1+0x178], R26 ;  /* 0x0001781a01007387 */ /* 0x0001e80000100a00 */
[----:B0-----:R-:W2:Y:S04]  /*11010*/  LDL.LU.64 R26, [R1+0x1538] ;  /* 0x00153800011a7983 */ /* 0x001ea80000300a00 */
[----:B------:R-:W2:Y:S04]  /*11020*/  LDL.LU.64 R24, [R1+0x1530] ;  /* 0x0015300001187983 */ /* 0x000ea80000300a00 */
[----:B------:R-:W-:Y:S04]  /*11030*/  STL.64 [R1+0x1510], R10 ;  /* 0x0015100a01007387 */ /* 0x000fe80000100a00 */
[----:B------:R0:W-:Y:S04]  /*11040*/  STL [R1+0x1508], R9 ;  /* 0x0015080901007387 */ /* 0x0001e80000100800 */
[----:B------:R-:W4:Y:S04]  /*11050*/  LDL.LU R8, [R1+0x1d0] ;  /* 0x0001d00001087983 */ /* 0x000f280000300800 */
[----:B0-----:R-:W4:Y:S04]  /*11060*/  LDL.LU R9, [R1+0x1d4] ;  /* 0x0001d40001097983 */ /* 0x001f280000300800 */
[----:B------:R-:W2:Y:S04]  /*11070*/  LDL.LU R10, [R1+0x1d8] ;  /* 0x0001d800010a7983 */ /* 0x000ea80000300800 */
[----:B------:R-:W2:Y:S01]  /*11080*/  LDL.LU R11, [R1+0x1dc] ;  /* 0x0001dc00010b7983 */ /* 0x000ea20000300800 */
[----:B---3--:R-:W-:Y:S03]  /*11090*/  HMMA.16816.F32 R16, R20, R6, R16 ;  /* 0x000000061410723c */ /* 0x008fe60000001810 */
[----:B--2---:R0:W-:Y:S04]  /*110a0*/  STL.64 [R1+0x1520], R10 ;  /* 0x0015200a01007387 */ /* 0x0041e80000100a00 */
[----:B----4-:R-:W-:Y:S04]  /*110b0*/  STL.64 [R1+0x1518], R8 ;  /* 0x0015180801007387 */ /* 0x010fe80000100a00 */
[----:B0-----:R-:W2:Y:S04]  /*110c0*/  LDL.64 R10, [R1+0x48] ;  /* 0x00004800010a7983 */ /* 0x001ea80000100a00 */
[----:B------:R0:W-:Y:S04]  /*110d0*/  STL.64 [R1+0x1528], R6 ;  /* 0x0015280601007387 */ /* 0x0001e80000100a00 */
[----:B------:R-:W2:Y:S04]  /*110e0*/  LDL.LU R4, [R1+0x1e0] ;  /* 0x0001e00001047983 */ /* 0x000ea80000300800 */
[----:B------:R1:W-:Y:S04]  /*110f0*/  STL.64 [R1+0x160], R16 ;  /* 0x0001601001007387 */ /* 0x0003e80000100a00 */
[----:B------:R3:W-:Y:S04]  /*11100*/  STL.64 [R1+0x168], R18 ;  /* 0x0001681201007387 */ /* 0x0007e80000100a00 */
[----:B------:R-:W2:Y:S04]  /*11110*/  LDL.LU R5, [R1+0x1e4] ;  /* 0x0001e40001057983 */ /* 0x000ea80000300800 */
[----:B0-----:R-:W2:Y:S04]  /*11120*/  LDL.LU R6, [R1+0x1e8] ;  /* 0x0001e80001067983 */ /* 0x001ea80000300800 */
[----:B------:R-:W2:Y:S04]  /*11130*/  LDL.LU R7, [R1+0x1ec] ;  /* 0x0001ec0001077983 */ /* 0x000ea80000300800 */
[----:B------:R-:W4:Y:S04]  /*11140*/  LDL.LU R20, [R1+0x180] ;  /* 0x0001800001147983 */ /* 0x000f280000300800 */
[----:B------:R-:W4:Y:S04]  /*11150*/  LDL.LU R21, [R1+0x184] ;  /* 0x0001840001157983 */ /* 0x000f280000300800 */
[----:B------:R-:W2:Y:S04]  /*11160*/  LDL.LU R22, [R1+0x188] ;  /* 0x0001880001167983 */ /* 0x000ea80000300800 */
[----:B------:R-:W2:Y:S04]  /*11170*/  LDL.LU R23, [R1+0x18c] ;  /* 0x00018c0001177983 */ /* 0x000ea80000300800 */
[----:B-1----:R-:W2:Y:S04]  /*11180*/  LDL.LU R16, [R1+0x1c0] ;  /* 0x0001c00001107983 */ /* 0x002ea80000300800 */
[----:B------:R-:W2:Y:S04]  /*11190*/  LDL.LU R17, [R1+0x1c4] ;  /* 0x0001c40001117983 */ /* 0x000ea80000300800 */
[----:B---3--:R-:W3:Y:S04]  /*111a0*/  LDL.LU R18, [R1+0x1c8] ;  /* 0x0001c80001127983 */ /* 0x008ee80000300800 */
[----:B------:R-:W3:Y:S04]  /*111b0*/  LDL.LU R19, [R1+0x1cc] ;  /* 0x0001cc0001137983 */ /* 0x000ee80000300800 */
[----:B---3--:R0:W-:Y:S04]  /*111c0*/  STL.64 [R1+0x1500], R18 ;  /* 0x0015001201007387 */ /* 0x0081e80000100a00 */
[----:B--2---:R-:W-:Y:S04]  /*111d0*/  STL.64 [R1+0x14f8], R16 ;  /* 0x0014f81001007387 */ /* 0x004fe80000100a00 */
[----:B------:R-:W2:Y:S04]  /*111e0*/  LDL.64 R14, [R1+0x28] ;  /* 0x00002800010e7983 */ /* 0x000ea80000100a00 */
[----:B0-----:R-:W3:Y:S04]  /*111f0*/  LDL.64 R18, [R1+0x38] ;  /* 0x0000380001127983 */ /* 0x001ee80000100a00 */
[----:B------:R-:W-:Y:S04]  /*11200*/  STL.64 [R1+0x14a8], R22 ;  /* 0x0014a81601007387 */ /* 0x000fe80000100a00 */
[----:B----4-:R0:W-:Y:S04]  /*11210*/  STL.64 [R1+0x14a0], R20 ;  /* 0x0014a01401007387 */ /* 0x0101e80000100a00 */
[----:B0-----:R-:W4:Y:S04]  /*11220*/  LDL.LU R20, [R1+0x190] ;  /* 0x0001900001147983 */ /* 0x001f280000300800 */
[----:B------:R-:W4:Y:S04]  /*11230*/  LDL.LU R21, [R1+0x194] ;  /* 0x0001940001157983 */ /* 0x000f280000300800 */
[----:B------:R-:W2:Y:S04]  /*11240*/  LDL.LU R22, [R1+0x198] ;  /* 0x0001980001167983 */ /* 0x000ea80000300800 */
[----:B------:R-:W2:Y:S01]  /*11250*/  LDL.LU R23, [R1+0x19c] ;  /* 0x00019c0001177983 */ /* 0x000ea20000300800 */
[----:B------:R-:W-:Y:S03]  /*11260*/  HMMA.16816.F32 R4, R24, R10, R4 ;  /* 0x0000000a1804723c */ /* 0x000fe60000001804 */
[----:B--2---:R0:W-:Y:S04]  /*11270*/  STL.64 [R1+0x14b8], R22 ;  /* 0x0014b81601007387 */ /* 0x0041e80000100a00 */
[----:B----4-:R-:W-:Y:S01]  /*11280*/  STL.64 [R1+0x14b0], R20 ;  /* 0x0014b01401007387 */ /* 0x010fe20000100a00 */
[----:B0-----:R-:W-:-:S02]  /*11290*/  IMAD.MOV.U32 R22, RZ, RZ, R12 ;  /* 0x000000ffff167224 */ /* 0x001fc400078e000c */
[----:B------:R-:W-:-:S05]  /*112a0*/  IMAD.MOV.U32 R23, RZ, RZ, R2 ;  /* 0x000000ffff177224 */ /* 0x000fca00078e0002 */
[----:B------:R0:W-:Y:S01]  /*112b0*/  STL.64 [R1+0x14d0], R22 ;  /* 0x0014d01601007387 */ /* 0x0001e20000100a00 */
[----:B------:R-:W-:-:S03]  /*112c0*/  IMAD.MOV.U32 R2, RZ, RZ, R11 ;  /* 0x000000ffff027224 */ /* 0x000fc600078e000b */
[----:B0-----:R-:W2:Y:S04]  /*112d0*/  LDL.64 R22, [R1+0x18] ;  /* 0x0000180001167983 */ /* 0x001ea80000100a00 */
[----:B------:R0:W-:Y:S04]  /*112e0*/  STL.64 [R1+0x6f0], R4 ;  /* 0x0006f00401007387 */ /* 0x0001e80000100a00 */
[----:B------:R1:W-:Y:S01]  /*112f0*/  STL.64 [R1+0x6f8], R6 ;  /* 0x0006f80601007387 */ /* 0x0003e20000100a00 */
[----:B0-----:R-:W-:-:S03]  /*11300*/  IMAD.MOV.U32 R4, RZ, RZ, R10 ;  /* 0x000000ffff047224 */ /* 0x001fc600078e000a */
[----:B-1----:R-:W4:Y:S04]  /*11310*/  LDL.LU.64 R6, [R1+0x1528] ;  /* 0x0015280001067983 */ /* 0x002f280000300a00 */
[----:B------:R-:W2:Y:S04]  /*11320*/  LDL.LU.64 R10, [R1+0x1520] ;  /* 0x00152000010a7983 */ /* 0x000ea80000300a00 */
[----:B------:R-:W2:Y:S01]  /*11330*/  LDL.LU.64 R8, [R1+0x1518] ;  /* 0x0015180001087983 */ /* 0x000ea20000300a00 */
[----:B---3--:R-:W-:Y:S01]  /*11340*/  IMAD.MOV.U32 R5, RZ, RZ, R19 ;  /* 0x000000ffff057224 */ /* 0x008fe200078e0013 */
[----:B--2---:R-:W-:-:S15]  /*11350*/  HMMA.16816.F32 R8, R24, R18, R8 ;  /* 0x000000121808723c */ /* 0x004fde0000001808 */
[----:B------:R-:W-:-:S04]  /*11360*/  NOP ;  /* 0x0000000000007918 */ /* 0x000fc80000000000 */
[----:B------:R0:W-:Y:S04]  /*11370*/  STL.64 [R1+0x6e0], R8 ;  /* 0x0006e00801007387 */ /* 0x0001e80000100a00 */
[----:B------:R1:W-:Y:S01]  /*11380*/  STL.64 [R1+0x6e8], R10 ;  /* 0x0006e80a01007387 */ /* 0x0003e20000100a00 */
[----:B0-----:R-:W-:-:S03]  /*11390*/  IMAD.MOV.U32 R8, RZ, RZ, R18 ;  /* 0x000000ffff087224 */ /* 0x001fc600078e0012 */
[----:B-1----:R-:W2:Y:S04]  /*113a0*/  LDL.LU.64 R10, [R1+0x1510] ;  /* 0x00151000010a7983 */ /* 0x002ea80000300a00 */
[----:B------:R-:W3:Y:S04]  /*113b0*/  LDL.LU R9, [R1+0x1508] ;  /* 0x0015080001097983 */ /* 0x000ee80000300800 */
[----:B------:R-:W2:Y:S04]  /*113c0*/  LDL.LU.64 R18, [R1+0x1500] ;  /* 0x0015000001127983 */ /* 0x000ea80000300a00 */
[----:B------:R-:W2:Y:S04]  /*113d0*/  LDL.LU.64 R16, [R1+0x14f8] ;  /* 0x0014f80001107983 */ /* 0x000ea80000300a00 */
[----:B----4-:R-:W-:Y:S04]  /*113e0*/  STL.64 [R1+0x14e0], R6 ;  /* 0x0014e00601007387 */ /* 0x010fe80000100a00 */
[----:B------:R0:W-:Y:S04]  /*113f0*/  STL.64 [R1+0x14d8], R4 ;  /* 0x0014d80401007387 */ /* 0x0001e80000100a00 */
[----:B0-----:R-:W4:Y:S04]  /*11400*/  LDL.LU R4, [R1+0x1b0] ;  /* 0x0001b00001047983 */ /* 0x001f280000300800 */
[----:B------:R-:W4:Y:S04]  /*11410*/  LDL.LU R5, [R1+0x1b4] ;  /* 0x0001b40001057983 */ /* 0x000f280000300800 */
[----:B------:R-:W4:Y:S04]  /*11420*/  LDL.LU R6, [R1+0x1b8] ;  /* 0x0001b80001067983 */ /* 0x000f280000300800 */
[----:B------:R-:W4:Y:S01]  /*11430*/  LDL.LU R7, [R1+0x1bc] ;  /* 0x0001bc0001077983 */ /* 0x000f220000300800 */
[----:B------:R-:W-:Y:S01]  /*11440*/  IMAD.MOV.U32 R12, RZ, RZ, R15 ;  /* 0x000000ffff0c7224 */ /* 0x000fe200078e000f */
[C---:B--2---:R-:W-:Y:S02]  /*11450*/  HMMA.16816.F32 R16, R24.reuse, R14, R16 ;  /* 0x0000000e1810723c */ /* 0x044fe40000001810 */
[----:B------:R-:W-:Y:S04]  /*11460*/  STL.64 [R1+0x14c8], R10 ;  /* 0x0014c80a01007387 */ /* 0x000fe80000100a00 */
[----:B---3--:R0:W-:Y:S04]  /*11470*/  STL.64 [R1+0x14c0], R8 ;  /* 0x0014c00801007387 */ /* 0x0081e80000100a00 */
[----:B0-----:R-:W2:Y:S04]  /*11480*/  LDL.LU R8, [R1+0x1a0] ;  /* 0x0001a00001087983 */ /* 0x001ea80000300800 */
[----:B------:R-:W2:Y:S04]  /*11490*/  LDL.LU R9, [R1+0x1a4] ;  /* 0x0001a40001097983 */ /* 0x000ea80000300800 */
[----:B------:R-:W2:Y:S04]  /*114a0*/  LDL.LU R10, [R1+0x1a8] ;  /* 0x0001a800010a7983 */ /* 0x000ea80000300800 */
[----:B------:R-:W2:Y:S01]  /*114b0*/  LDL.LU R11, [R1+0x1ac] ;  /* 0x0001ac00010b7983 */ /* 0x000ea20000300800 */
[----:B----4-:R-:W-:Y:S03]  /*114c0*/  HMMA.16816.F32 R4, R24, R22, R4 ;  /* 0x000000161804723c */ /* 0x010fe60000001804 */
[----:B------:R0:W-:Y:S04]  /*114d0*/  STL.64 [R1+0x6d0], R16 ;  /* 0x0006d01001007387 */ /* 0x0001e80000100a00 */
[----:B------:R1:W-:Y:S01]  /*114e0*/  STL.64 [R1+0x6d8], R18 ;  /* 0x0006d81201007387 */ /* 0x0003e20000100a00 */
[----:B0-----:R-:W-:-:S03]  /*114f0*/  IMAD.MOV.U32 R16, RZ, RZ, R14 ;  /* 0x000000ffff107224 */ /* 0x001fc600078e000e */
[----:B------:R-:W3:Y:S04]  /*11500*/  LDL.LU.64 R14, [R1+0x14f0] ;  /* 0x0014f000010e7983 */ /* 0x000ee80000300a00 */
[----:B------:R-:W4:Y:S01]  /*11510*/  LDL.LU R13, [R1+0x14e8] ;  /* 0x0014e800010d7983 */ /* 0x000f220000300800 */
[----:B-1----:R-:W-:-:S03]  /*11520*/  IMAD.MOV.U32 R18, RZ, RZ, R22 ;  /* 0x000000ffff127224 */ /* 0x002fc600078e0016 */
[----:B------:R-:W-:Y:S01]  /*11530*/  STL.64 [R1+0x6c0], R4 ;  /* 0x0006c00401007387 */ /* 0x000fe20000100a00 */
[----:B------:R-:W-:-:S03]  /*11540*/  IMAD.MOV.U32 R17, RZ, RZ, R23 ;  /* 0x000000ffff117224 */ /* 0x000fc600078e0017 */
[----:B------:R0:W-:Y:S04]  /*11550*/  STL.64 [R1+0x6c8], R6 ;  /* 0x0006c80601007387 */ /* 0x0001e80000100a00 */
[----:B0-----:R-:W2:Y:S04]  /*11560*/  LDL.LU.64 R6, [R1+0x14e0] ;  /* 0x0014e00001067983 */ /* 0x001ea80000300a00 */
[----:B------:R-:W2:Y:S04]  /*11570*/  LDL.LU.64 R4, [R1+0x14d8] ;  /* 0x0014d80001047983 */ /* 0x000ea80000300a00 */
[----:B------:R-:W2:Y:S02]  /*11580*/  LDL.LU.64 R22, [R1+0x14d0] ;  /* 0x0014d00001167983 */ /* 0x000ea40000300a00 */
[----:B--2---:R-:W-:Y:S02]  /*11590*/  HMMA.16816.F32 R20, R24, R22, R8 ;  /* 0x000000161814723c */ /* 0x004fe40000001808 */
[----:B------:R-:W2:Y:S04]  /*115a0*/  LDL.LU.64 R10, [R1+0x14c8] ;  /* 0x0014c800010a7983 */ /* 0x000ea80000300a00 */
[----:B------:R-:W2:-:S13]  /*115b0*/  LDL.LU.64 R8, [R1+0x14c0] ;  /* 0x0014c00001087983 */ /* 0x000e9a0000300a00 */
[----:B------:R-:W-:Y:S04]  /*115c0*/  STL.64 [R1+0x6b0], R20 ;  /* 0x0006b01401007387 */ /* 0x000fe80000100a00 */
[----:B------:R0:W-:Y:S04]  /*115d0*/  STL.64 [R1+0x6b8], R22 ;  /* 0x0006b81601007387 */ /* 0x0001e80000100a00 */
[----:B0-----:R-:W3:Y:S04]  /*115e0*/  LDL.LU.64 R22, [R1+0x14b8] ;  /* 0x0014b80001167983 */ /* 0x001ee80000300a00 */
[----:B------:R-:W3:Y:S02]  /*115f0*/  LDL.LU.64 R20, [R1+0x14b0] ;  /* 0x0014b00001147983 */ /* 0x000ee40000300a00 */
[----:B---3--:R-:W-:-:S15]  /*11600*/  HMMA.16816.F32 R20, R24, R14, R20 ;  /* 0x0000000e1814723c */ /* 0x008fde0000001814 */
[----:B------:R-:W-:-:S04]  /*11610*/  NOP ;  /* 0x0000000000007918 */ /* 0x000fc80000000000 */
[----:B------:R-:W-:Y:S04]  /*11620*/  STL.64 [R1+0x6a0], R20 ;  /* 0x0006a01401007387 */ /* 0x000fe80000100a00 */
[----:B------:R0:W-:Y:S04]  /*11630*/  STL.64 [R1+0x6a8], R22 ;  /* 0x0006a81601007387 */ /* 0x0001e80000100a00 */
[----:B0-----:R-:W2:Y:S04]  /*11640*/  LDL.LU.64 R22, [R1+0x14a8] ;  /* 0x0014a80001167983 */ /* 0x001ea80000300a00 */
[----:B------:R-:W2:Y:S04]  /*11650*/  LDL.LU.64 R20, [R1+0x14a0] ;  /* 0x0014a00001147983 */ /* 0x000ea80000300a00 */
[----:B------:R0:W-:Y:S04]  /*11660*/  STL.64 [R1+0x1428], R14 ;  /* 0x0014280e01007387 */ /* 0x0001e80000100a00 */
[----:B0-----:R-:W3:Y:S01]  /*11670*/  LDL.LU.64 R14, [R1+0x8] ;  /* 0x00000800010e7983 */ /* 0x001ee20000300a00 */
[----:B--2---:R-:W-:Y:S03]  /*11680*/  HMMA.16816.F32 R20, R24, R10, R20 ;  /* 0x0000000a1814723c */ /* 0x004fe60000001814 */
[----:B---3--:R0:W-:Y:S02]  /*11690*/  STL.64 [R1+0x1440], R14 ;  /* 0x0014400e01007387 */ /* 0x0081e40000100a00 */
[----:B0-----:R-:W-:-:S02]  /*116a0*/  IMAD.MOV.U32 R14, RZ, RZ, R18 ;  /* 0x000000ffff0e7224 */ /* 0x001fc400078e0012 */
[----:B------:R-:W-:-:S05]  /*116b0*/  IMAD.MOV.U32 R15, RZ, RZ, R17 ;  /* 0x000000ffff0f7224 */ /* 0x000fca00078e0011 */
[----:B------:R0:W-:Y:S07]  /*116c0*/  STL.64 [R1+0x1458], R14 ;  /* 0x0014580e01007387 */ /* 0x0001ee0000100a00 */
[----:B------:R-:W-:Y:S04]  /*116d0*/  STL.64 [R1+0x690], R20 ;  /* 0x0006901401007387 */ /* 0x000fe80000100a00 */
[----:B------:R-:W-:Y:S01]  /*116e0*/  STL.64 [R1+0x698], R22 ;  /* 0x0006981601007387 */ /* 0x000fe20000100a00 */
[----:B0-----:R-:W-:-:S03]  /*116f0*/  IMAD.MOV.U32 R14, RZ, RZ, R16 ;  /* 0x000000ffff0e7224 */ /* 0x001fc600078e0010 */
[----:B----4-:R-:W-:Y:S01]  /*11700*/  LDSM.16.MT88.4 R20, [R13+UR5+0x12100] ;  /* 0x012100050d14783b */ /* 0x010fe20008004200 */
[----:B------:R-:W-:-:S05]  /*11710*/  IMAD.MOV.U32 R15, RZ, RZ, R12 ;  /* 0x000000ffff0f7224 */ /* 0x000fca00078e000c */
[----:B------:R0:W-:Y:S02]  /*11720*/  STL.64 [R1+0x1470], R14 ;  /* 0x0014700e01007387 */ /* 0x0001e40000100a00 */
[----:B0-----:R-:W-:Y:S02]  /*11730*/  IMAD.MOV.U32 R14, RZ, RZ, R8 ;  /* 0x000000ffff0e7224 */ /* 0x001fe400078e0008 */
[----:B------:R-:W-:-:S05]  /*11740*/  IMAD.MOV.U32 R15, RZ, RZ, R5 ;  /* 0x000000ffff0f7224 */ /* 0x000fca00078e0005 */
[----:B------:R-:W-:Y:S04]  /*11750*/  STL.64 [R1+0x1488], R14 ;  /* 0x0014880e01007387 */ /* 0x000fe80000100a00 */
[----:B------:R-:W-:Y:S04]  /*11760*/  STL.64 [R1+0x1420], R10 ;  /* 0x0014200a01007387 */ /* 0x000fe80000100a00 */
[----:B------:R0:W-:Y:S04]  /*11770*/  STL [R1+0x1418], R9 ;  /* 0x0014180901007387 */ /* 0x0001e80000100800 */
[----:B------:R-:W2:Y:S04]  /*11780*/  LDL.LU R8, [R1+0x3f0] ;  /* 0x0003f00001087983 */ /* 0x000ea80000300800 */
[----:B0-----:R-:W2:Y:S04]  /*11790*/  LDL.LU R9, [R1+0x3f4] ;  /* 0x0003f40001097983 */ /* 0x001ea80000300800 */
[----:B------:R-:W3:Y:S04]  /*117a0*/  LDL.LU R10, [R1+0x3f8] ;  /* 0x0003f800010a7983 */ /* 0x000ee80000300800 */
[----:B------:R-:W3:Y:S04]  /*117b0*/  LDL.LU R11, [R1+0x3fc] ;  /* 0x0003fc00010b7983 */ /* 0x000ee80000300800 */
[----:B------:R-:W4:Y:S04]  /*117c0*/  LDL.LU R16, [R1+0x70] ;  /* 0x0000700001107983 */ /* 0x000f280000300800 */
[----:B------:R-:W4:Y:S04]  /*117d0*/  LDL.LU R17, [R1+0x74] ;  /* 0x0000740001117983 */ /* 0x000f280000300800 */
[----:B------:R-:W4:Y:S04]  /*117e0*/  LDL.LU R18, [R1+0x78] ;  /* 0x0000780001127983 */ /* 0x000f280000300800 */
[----:B------:R-:W4:Y:S04]  /*117f0*/  LDL.LU R19, [R1+0x7c] ;  /* 0x00007c0001137983 */ /* 0x000f280000300800 */
[----:B---3--:R-:W-:Y:S04]  /*11800*/  STL.64 [R1+0x1438], R10 ;  /* 0x0014380a01007387 */ /* 0x008fe80000100a00 */
        /* <DEDUP_REMOVED lines=22> */
[----:B------:R-:W3:Y:S01]  /*11970*/  LDL.LU R11, [R1+0x43c] ;  /* 0x00043c00010b7983 */ /* 0x000ee20000300800 */
[----:B----4-:R-:W-:Y:S03]  /*11980*/  HMMA.16816.F32 R24, R24, R6, R16 ;  /* 0x000000061818723c */ /* 0x010fe60000001810 */
[----:B------:R-:W-:Y:S04]  /*11990*/  LDSM.16.MT88.4 R16, [R13+UR5+0x12080] ;  /* 0x012080050d10783b */ /* 0x000fe80008004200 */
[----:B---3--:R-:W-:Y:S04]  /*119a0*/  STL.64 [R1+0x1498], R10 ;  /* 0x0014980a01007387 */ /* 0x008fe80000100a00 */
[----:B--2---:R0:W-:Y:S04]  /*119b0*/  STL.64 [R1+0x1490], R8 ;  /* 0x0014900801007387 */ /* 0x0041e80000100a00 */
[----:B0-----:R-:W2:Y:S04]  /*119c0*/  LDL.LU R8, [R1+0x440] ;  /* 0x0004400001087983 */ /* 0x001ea80000300800 */
[----:B------:R-:W2:Y:S04]  /*119d0*/  LDL.LU R9, [R1+0x444] ;  /* 0x0004440001097983 */ /* 0x000ea80000300800 */
[----:B------:R-:W2:Y:S04]  /*119e0*/  LDL.LU R10, [R1+0x448] ;  /* 0x00044800010a7983 */ /* 0x000ea80000300800 */
[----:B------:R-:W2:Y:S04]  /*119f0*/  LDL.LU R11, [R1+0x44c] ;  /* 0x00044c00010b7983 */ /* 0x000ea80000300800 */
[----:B------:R-:W-:Y:S04]  /*11a00*/  STL.64 [R1+0x70], R24 ;  /* 0x0000701801007387 */ /* 0x000fe80000100a00 */
[----:B------:R-:W-:Y:S04]  /*11a10*/  STL.64 [R1+0x78], R26 ;  /* 0x0000781a01007387 */ /* 0x000fe80000100a00 */
[----:B------:R-:W0:Y:S01]  /*11a20*/  LDSM.16.MT88.4 R24, [R13+UR5+0x12180] ;  /* 0x012180050d18783b */ /* 0x000e220008004200 */
[----:B------:R-:W-:-:S02]  /*11a30*/  IMAD.MOV.U32 R14, RZ, RZ, R4 ;  /* 0x000000ffff0e7224 */ /* 0x000fc400078e0004 */
[----:B------:R-:W-:Y:S01]  /*11a40*/  IMAD.MOV.U32 R15, RZ, RZ, R2 ;  /* 0x000000ffff0f7224 */ /* 0x000fe200078e0002 */
[----:B0-----:R-:W-:Y:S04]  /*11a50*/  STL.64 [R1+0x13a0], R26 ;  /* 0x0013a01a01007387 */ /* 0x001fe80000100a00 */
[----:B------:R0:W-:Y:S04]  /*11a60*/  STL.64 [R1+0x1398], R24 ;  /* 0x0013981801007387 */ /* 0x0001e80000100a00 */
[----:B0-----:R-:W3:Y:S04]  /*11a70*/  LDL.LU R24, [R1+0x2f0] ;  /* 0x0002f00001187983 */ /* 0x001ee80000300800 */
[----:B------:R-:W3:Y:S04]  /*11a80*/  LDL.LU R25, [R1+0x2f4] ;  /* 0x0002f40001197983 */ /* 0x000ee80000300800 */
[----:B------:R-:W3:Y:S04]  /*11a90*/  LDL.LU R26, [R1+0x2f8] ;  /* 0x0002f800011a7983 */ /* 0x000ee80000300800 */
        /* <DEDUP_REMOVED lines=26> */
[----:B------:R-:W-:-:S02]  /*11c40*/  IMAD.MOV.U32 R2, RZ, RZ, R14 ;  /* 0x000000ffff027224 */ /* 0x000fc400078e000e */
[----:B------:R-:W-:-:S15]  /*11c50*/  IMAD.MOV.U32 R29, RZ, RZ, R15 ;  /* 0x000000ffff1d7224 */ /* 0x000fde00078e000f */
[----:B------:R-:W-:Y:S01]  /*11c60*/  NOP ;  /* 0x0000000000007918 */ /* 0x000fe20000000000 */
[----:B------:R-:W-:Y:S04]  /*11c70*/  STL.64 [R1+0x500], R8 ;  /* 0x0005000801007387 */ /* 0x000fe80000100a00 */
[----:B------:R0:W-:Y:S04]  /*11c80*/  STL.64 [R1+0x508], R10 ;  /* 0x0005080a01007387 */ /* 0x0001e80000100a00 */
[----:B0-----:R-:W2:Y:S04]  /*11c90*/  LDL.LU.64 R10, [R1+0x1438] ;  /* 0x00143800010a7983 */ /* 0x001ea80000300a00 */
[----:B------:R-:W2:Y:S04]  /*11ca0*/  LDL.LU.64 R8, [R1+0x1430] ;  /* 0x0014300001087983 */ /* 0x000ea80000300a00 */
[----:B------:R-:W2:Y:S02]  /*11cb0*/  LDL.LU.64 R14, [R1+0x1428] ;  /* 0x00142800010e7983 */ /* 0x000ea40000300a00 */
[----:B--2---:R-:W-:-:S15]  /*11cc0*/  HMMA.16816.F32 R8, R16, R14, R8 ;  /* 0x0000000e1008723c */ /* 0x004fde0000001808 */
[----:B------:R-:W-:-:S04]  /*11cd0*/  NOP ;  /* 0x0000000000007918 */ /* 0x000fc80000000000 */
[----:B------:R-:W-:Y:S04]  /*11ce0*/  STL.64 [R1+0x4f0], R8 ;  /* 0x0004f00801007387 */ /* 0x000fe80000100a00 */
[----:B------:R0:W-:Y:S04]  /*11cf0*/  STL.64 [R1+0x4f8], R10 ;  /* 0x0004f80a01007387 */ /* 0x0001e80000100a00 */
[----:B0-----:R-:W2:Y:S04]  /*11d00*/  LDL.LU.64 R10, [R1+0x1420] ;  /* 0x00142000010a7983 */ /* 0x001ea80000300a00 */
[----:B------:R-:W4:Y:S04]  /*11d10*/  LDL.LU R9, [R1+0x1418] ;  /* 0x0014180001097983 */ /* 0x000f280000300800 */
[----:B------:R0:W-:Y:S04]  /*11d20*/  STL.64 [R1+0x13e8], R14 ;  /* 0x0013e80e01007387 */ /* 0x0001e80000100a00 */
[----:B------:R-:W3:Y:S04]  /*11d30*/  LDL.LU R12, [R1+0x3e0] ;  /* 0x0003e000010c7983 */ /* 0x000ee80000300800 */
[----:B------:R-:W3:Y:S04]  /*11d40*/  LDL.LU R13, [R1+0x3e4] ;  /* 0x0003e400010d7983 */ /* 0x000ee80000300800 */
[----:B0-----:R-:W3:Y:S04]  /*11d50*/  LDL.LU R14, [R1+0x3e8] ;  /* 0x0003e800010e7983 */ /* 0x001ee80000300800 */
[----:B------:R-:W3:Y:S04]  /*11d60*/  LDL.LU R15, [R1+0x3ec] ;  /* 0x0003ec00010f7983 */ /* 0x000ee80000300800 */
[----:B--2---:R-:W-:Y:S04]  /*11d70*/  STL.64 [R1+0x13e0], R10 ;  /* 0x0013e00a01007387 */ /* 0x004fe80000100a00 */
[----:B----4-:R0:W-:Y:S01]  /*11d80*/  STL [R1+0x13d8], R9 ;  /* 0x0013d80901007387 */ /* 0x0101e20000100800 */
[C---:B---3--:R-:W-:Y:S08]  /*11d90*/  HMMA.16816.F32 R12, R16.reuse, R10, R12 ;  /* 0x0000000a100c723c */ /* 0x048ff0000000180c */
[----:B0-----:R-:W-:Y:S11]  /*11da0*/  HMMA.16816.F32 R8, R16, R6, R24 ;  /* 0x000000061008723c */ /* 0x001ff60000001818 */
[----:B------:R0:W-:Y:S04]  /*11db0*/  STL.64 [R1+0x4e0], R12 ;  /* 0x0004e00c01007387 */ /* 0x0001e80000100a00 */
[----:B------:R1:W-:Y:S04]  /*11dc0*/  STL.64 [R1+0x4e8], R14 ;  /* 0x0004e80e01007387 */ /* 0x0003e80000100a00 */
[----:B------:R-:W2:Y:S04]  /*11dd0*/  LDL.LU R24, [R1+0x280] ;  /* 0x0002800001187983 */ /* 0x000ea80000300800 */
[----:B------:R-:W-:Y:S04]  /*11de0*/  STL.64 [R1+0x250], R8 ;  /* 0x0002500801007387 */ /* 0x000fe80000100a00 */
[----:B------:R-:W-:Y:S04]  /*11df0*/  STL.64 [R1+0x258], R10 ;  /* 0x0002580a01007387 */ /* 0x000fe80000100a00 */
[----:B------:R-:W2:Y:S04]  /*11e00*/  LDL.LU R25, [R1+0x284] ;  /* 0x0002840001197983 */ /* 0x000ea80000300800 */
[----:B------:R-:W3:Y:S04]  /*11e10*/  LDL.LU R26, [R1+0x288] ;  /* 0x00028800011a7983 */ /* 0x000ee80000300800 */
[----:B------:R-:W3:Y:S04]  /*11e20*/  LDL.LU R27, [R1+0x28c] ;  /* 0x00028c00011b7983 */ /* 0x000ee80000300800 */
[----:B0-----:R-:W4:Y:S04]  /*11e30*/  LDL.LU R12, [R1+0x2b0] ;  /* 0x0002b000010c7983 */ /* 0x001f280000300800 */
[----:B------:R-:W4:Y:S04]  /*11e40*/  LDL.LU R13, [R1+0x2b4] ;  /* 0x0002b400010d7983 */ /* 0x000f280000300800 */
[----:B-1----:R-:W2:Y:S04]  /*11e50*/  LDL.LU R14, [R1+0x2b8] ;  /* 0x0002b800010e7983 */ /* 0x002ea80000300800 */
[----:B------:R-:W2:Y:S04]  /*11e60*/  LDL.LU R15, [R1+0x2bc] ;  /* 0x0002bc00010f7983 */ /* 0x000ea80000300800 */
[----:B--2---:R0:W-:Y:S04]  /*11e70*/  STL.64 [R1+0x13f8], R14 ;  /* 0x0013f80e01007387 */ /* 0x0041e80000100a00 */
[----:B----4-:R-:W-:Y:S04]  /*11e80*/  STL.64 [R1+0x13f0], R12 ;  /* 0x0013f00c01007387 */ /* 0x010fe80000100a00 */
[----:B0-----:R-:W2:Y:S04]  /*11e90*/  LDL.LU.64 R14, [R1+0x38] ;  /* 0x00003800010e7983 */ /* 0x001ea80000300a00 */
[----:B--2---:R0:W-:Y:S04]  /*11ea0*/  STL.64 [R1+0x1408], R14 ;  /* 0x0014080e01007387 */ /* 0x0041e80000100a00 */
[----:B0-----:R-:W2:Y:S04]  /*11eb0*/  LDL.LU.64 R14, [R1+0x48] ;  /* 0x00004800010e7983 */ /* 0x001ea80000300a00 */
[----:B------:R-:W4:Y:S04]  /*11ec0*/  LDL.LU.64 R10, [R1+0x28] ;  /* 0x00002800010a7983 */ /* 0x000f280000300a00 */
[----:B----4-:R0:W-:Y:S04]  /*11ed0*/  STL.64 [R1+0x1400], R10 ;  /* 0x0014000a01007387 */ /* 0x0101e80000100a00 */
[----:B------:R-:W4:Y:S04]  /*11ee0*/  LDL.LU R8, [R1+0x2c0] ;  /* 0x0002c00001087983 */ /* 0x000f280000300800 */
[----:B------:R-:W4:Y:S04]  /*11ef0*/  LDL.LU R9, [R1+0x2c4] ;  /* 0x0002c40001097983 */ /* 0x000f280000300800 */
[----:B0-----:R-:W4:Y:S04]  /*11f00*/  LDL.LU R10, [R1+0x2c8] ;  /* 0x0002c800010a7983 */ /* 0x001f280000300800 */
[----:B------:R-:W4:Y:S04]  /*11f10*/  LDL.LU R11, [R1+0x2cc] ;  /* 0x0002cc00010b7983 */ /* 0x000f280000300800 */
[----:B---3--:R-:W-:Y:S04]  /*11f20*/  STL.64 [R1+0x13b8], R26 ;  /* 0x0013b81a01007387 */ /* 0x008fe80000100a00 */
[----:B------:R0:W-:Y:S04]  /*11f30*/  STL.64 [R1+0x13b0], R24 ;  /* 0x0013b01801007387 */ /* 0x0001e80000100a00 */
[----:B0-----:R-:W3:Y:S04]  /*11f40*/  LDL.LU R24, [R1+0x290] ;  /* 0x0002900001187983 */ /* 0x001ee80000300800 */
[----:B------:R-:W3:Y:S04]  /*11f50*/  LDL.LU R25, [R1+0x294] ;  /* 0x0002940001197983 */ /* 0x000ee80000300800 */
[----:B------:R-:W2:Y:S04]  /*11f60*/  LDL.LU R26, [R1+0x298] ;  /* 0x00029800011a7983 */ /* 0x000ea80000300800 */
[----:B------:R-:W2:Y:S04]  /*11f70*/  LDL.LU R27, [R1+0x29c] ;  /* 0x00029c00011b7983 */ /* 0x000ea80000300800 */
[----:B--2---:R0:W-:Y:S04]  /*11f80*/  STL.64 [R1+0x13c8], R26 ;  /* 0x0013c81a01007387 */ /* 0x0041e80000100a00 */
[----:B---3--:R-:W-:Y:S04]  /*11f90*/  STL.64 [R1+0x13c0], R24 ;  /* 0x0013c01801007387 */ /* 0x008fe80000100a00 */
[----:B0-----:R-:W2:Y:S04]  /*11fa0*/  LDL.LU.64 R26, [R1+0x18] ;  /* 0x00001800011a7983 */ /* 0x001ea80000300a00 */
[----:B------:R0:W-:Y:S04]  /*11fb0*/  STL.64 [R1+0x13a8], R6 ;  /* 0x0013a80601007387 */ /* 0x0001e80000100a00 */
[----:B------:R-:W3:Y:S04]  /*11fc0*/  LDL.LU R4, [R1+0x2d0] ;  /* 0x0002d00001047983 */ /* 0x000ee80000300800 */
[----:B------:R-:W3:Y:S04]  /*11fd0*/  LDL.LU R5, [R1+0x2d4] ;  /* 0x0002d40001057983 */ /* 0x000ee80000300800 */
[----:B0-----:R-:W3:Y:S04]  /*11fe0*/  LDL.LU R6, [R1+0x2d8] ;  /* 0x0002d80001067983 */ /* 0x001ee80000300800 */
[----:B------:R-:W3:Y:S04]  /*11ff0*/  LDL.LU R7, [R1+0x2dc] ;  /* 0x0002dc0001077983 */ /* 0x000ee80000300800 */
[----:B------:R-:W2:Y:S04]  /*12000*/  LDL.LU R16, [R1+0x50] ;  /* 0x0000500001107983 */ /* 0x000ea80000300800 */
[----:B------:R-:W2:Y:S04]  /*12010*/  LDL.LU R17, [R1+0x54] ;  /* 0x0000540001117983 */ /* 0x000ea80000300800 */
[----:B------:R-:W2:Y:S04]  /*12020*/  LDL.LU R18, [R1+0x58] ;  /* 0x0000580001127983 */ /* 0x000ea80000300800 */
[----:B------:R-:W2:Y:S04]  /*12030*/  LDL.LU R19, [R1+0x5c] ;  /* 0x00005c0001137983 */ /* 0x000ea80000300800 */
[----:B--2---:R-:W-:Y:S04]  /*12040*/  STL.64 [R1+0x1318], R18 ;  /* 0x0013181201007387 */ /* 0x004fe80000100a00 */
[----:B------:R0:W-:Y:S04]  /*12050*/  STL.64 [R1+0x1310], R16 ;  /* 0x0013101001007387 */ /* 0x0001e80000100a00 */
[----:B0-----:R-:W2:Y:S04]  /*12060*/  LDL.LU R16, [R1+0x90] ;  /* 0x0000900001107983 */ /* 0x001ea80000300800 */
[----:B------:R-:W2:Y:S04]  /*12070*/  LDL.LU R17, [R1+0x94] ;  /* 0x0000940001117983 */ /* 0x000ea80000300800 */
[----:B------:R-:W2:Y:S04]  /*12080*/  LDL.LU R18, [R1+0x98] ;  /* 0x0000980001127983 */ /* 0x000ea80000300800 */
[----:B------:R-:W2:Y:S01]  /*12090*/  LDL.LU R19, [R1+0x9c] ;  /* 0x00009c0001137983 */ /* 0x000ea20000300800 */
[----:B---3--:R-:W-:Y:S03]  /*120a0*/  HMMA.16816.F32 R4, R20, R14, R4 ;  /* 0x0000000e1404723c */ /* 0x008fe60000001804 */
[----:B--2---:R0:W-:Y:S04]  /*120b0*/  STL.64 [R1+0x1328], R18 ;  /* 0x0013281201007387 */ /* 0x0041e80000100a00 */
[----:B------:R1:W-:Y:S01]  /*120c0*/  STL.64 [R1+0x1320], R16 ;  /* 0x0013201001007387 */ /* 0x0003e20000100a00 */
[----:B0-----:R-:W-:-:S02]  /*120d0*/  IMAD.MOV.U32 R18, RZ, RZ, R2 ;  /* 0x000000ffff127224 */ /* 0x001fc400078e0002 */
[----:B------:R-:W-:Y:S01]  /*120e0*/  IMAD.MOV.U32 R19, RZ, RZ, R29 ;  /* 0x000000ffff137224 */ /* 0x000fe200078e001d */
[----:B------:R-:W2:Y:S04]  /*120f0*/  LDL.LU R2, [R1+0x1414] ;  /* 0x0014140001027983 */ /* 0x000ea80000300800 */
[----:B------:R-:W3:Y:S04]  /*12100*/  LDL.LU R29, [R1+0x1410] ;  /* 0x00141000011d7983 */ /* 0x000ee80000300800 */
[----:B------:R0:W-:Y:S04]  /*12110*/  STL.64 [R1+0x13d0], R18 ;  /* 0x0013d01201007387 */ /* 0x0001e80000100a00 */
[----:B-1----:R-:W2:Y:S04]  /*12120*/  LDL.LU R16, [R1+0x2a0] ;  /* 0x0002a00001107983 */ /* 0x002ea80000300800 */
[----:B------:R-:W2:Y:S04]  /*12130*/  LDL.LU R17, [R1+0x2a4] ;  /* 0x0002a40001117983 */ /* 0x000ea80000300800 */
[----:B0-----:R-:W2:Y:S04]  /*12140*/  LDL.LU R18, [R1+0x2a8] ;  /* 0x0002a80001127983 */ /* 0x001ea80000300800 */
[----:B------:R-:W2:Y:S04]  /*12150*/  LDL.LU R19, [R1+0x2ac] ;  /* 0x0002ac0001137983 */ /* 0x000ea80000300800 */
[----:B------:R0:W-:Y:S04]  /*12160*/  STL.64 [R1+0x610], R4 ;  /* 0x0006100401007387 */ /* 0x0001e80000100a00 */
[----:B------:R1:W-:Y:S01]  /*12170*/  STL.64 [R1+0x618], R6 ;  /* 0x0006180601007387 */ /* 0x0003e20000100a00 */
[----:B0-----:R-:W-:-:S02]  /*12180*/  IMAD.MOV.U32 R5, RZ, RZ, R14 ;  /* 0x000000ffff057224 */ /* 0x001fc400078e000e */
[----:B------:R-:W-:Y:S02]  /*12190*/  IMAD.MOV.U32 R4, RZ, RZ, R15 ;  /* 0x000000ffff047224 */ /* 0x000fe400078e000f */
[----:B------:R-:W4:Y:S02]  /*121a0*/  LDL.LU.64 R14, [R1+0x1408] ;  /* 0x00140800010e7983 */ /* 0x000f240000300a00 */
[----:B----4-:R-:W-:Y:S01]  /*121b0*/  HMMA.16816.F32 R8, R20, R14, R8 ;  /* 0x0000000e1408723c */ /* 0x010fe20000001808 */
[----:B-1----:R-:W-:Y:S02]  /*121c0*/  IMAD.MOV.U32 R7, RZ, RZ, R14 ;  /* 0x000000ffff077224 */ /* 0x002fe400078e000e */
[----:B------:R-:W-:-:S15]  /*121d0*/  IMAD.MOV.U32 R6, RZ, RZ, R15 ;  /* 0x000000ffff067224 */ /* 0x000fde00078e000f */
[----:B------:R-:W-:Y:S01]  /*121e0*/  NOP ;  /* 0x0000000000007918 */ /* 0x000fe20000000000 */
[----:B------:R-:W-:Y:S04]  /*121f0*/  STL.64 [R1+0x600], R8 ;  /* 0x0006000801007387 */ /* 0x000fe80000100a00 */
[----:B------:R0:W-:Y:S04]  /*12200*/  STL.64 [R1+0x608], R10 ;  /* 0x0006080a01007387 */ /* 0x0001e80000100a00 */
[----:B0-----:R-:W4:Y:S04]  /*12210*/  LDL.LU.64 R10, [R1+0x1400] ;  /* 0x00140000010a7983 */ /* 0x001f280000300a00 */
[----:B------:R-:W4:Y:S04]  /*12220*/  LDL.LU.64 R14, [R1+0x13f8] ;  /* 0x0013f800010e7983 */ /* 0x000f280000300a00 */
[----:B------:R-:W4:Y:S01]  /*12230*/  LDL.LU.64 R12, [R1+0x13f0] ;  /* 0x0013f000010c7983 */ /* 0x000f220000300a00 */
[C---:B--2---:R-:W-:Y:S08]  /*12240*/  HMMA.16816.F32 R16, R20.reuse, R26, R16 ;  /* 0x0000001a1410723c */ /* 0x044ff00000001810 */
[----:B----4-:R-:W-:Y:S01]  /*12250*/  HMMA.16816.F32 R12, R20, R10, R12 ;  /* 0x0000000a140c723c */ /* 0x010fe2000000180c */
[----:B------:R-:W-:-:S15]  /*12260*/  IMAD.MOV.U32 R8, RZ, RZ, R11 ;  /* 0x000000ffff087224 */ /* 0x000fde00078e000b */
[----:B------:R-:W-:-:S03]  /*12270*/  NOP ;  /* 0x0000000000007918 */ /* 0x000fc60000000000 */
[----:B------:R0:W-:Y:S04]  /*12280*/  STL.64 [R1+0x5f0], R12 ;  /* 0x0005f00c01007387 */ /* 0x0001e80000100a00 */
[----:B------:R1:W-:Y:S01]  /*12290*/  STL.64 [R1+0x5f8], R14 ;  /* 0x0005f80e01007387 */ /* 0x0003e20000100a00 */
[----:B0-----:R-:W-:-:S03]  /*122a0*/  IMAD.MOV.U32 R12, RZ, RZ, R10 ;  /* 0x000000ffff0c7224 */ /* 0x001fc600078e000a */
[----:B-1----:R-:W2:Y:S04]  /*122b0*/  LDL.LU.64 R14, [R1+0x13e8] ;  /* 0x0013e800010e7983 */ /* 0x002ea80000300a00 */
[----:B------:R-:W4:Y:S01]  /*122c0*/  LDL.LU.64 R10, [R1+0x13e0] ;  /* 0x0013e000010a7983 */ /* 0x000f220000300a00 */
[----:B------:R-:W-:-:S03]  /*122d0*/  IMAD.MOV.U32 R13, RZ, RZ, R27 ;  /* 0x000000ffff0d7224 */ /* 0x000fc600078e001b */
[----:B------:R-:W2:Y:S04]  /*122e0*/  LDL.LU R9, [R1+0x13d8] ;  /* 0x0013d80001097983 */ /* 0x000ea80000300800 */
[----:B------:R0:W-:Y:S04]  /*122f0*/  STL.64 [R1+0x5e0], R16 ;  /* 0x0005e01001007387 */ /* 0x0001e80000100a00 */
[----:B------:R1:W-:Y:S01]  /*12300*/  STL.64 [R1+0x5e8], R18 ;  /* 0x0005e81201007387 */ /* 0x0003e20000100a00 */
[----:B0-----:R-:W-:-:S03]  /*12310*/  IMAD.MOV.U32 R16, RZ, RZ, R26 ;  /* 0x000000ffff107224 */ /* 0x001fc600078e001a */
[----:B-1----:R-:W2:Y:S04]  /*12320*/  LDL.LU.64 R18, [R1+0x13d0] ;  /* 0x0013d00001127983 */ /* 0x002ea80000300a00 */
        /* <DEDUP_REMOVED lines=17> */
[----:B------:R0:W-:Y:S04]  /*12440*/  STL.64 [R1+0x1380], R18 ;  /* 0x0013801201007387 */ /* 0x0001e80000100a00 */
[----:B------:R-:W3:Y:S01]  /*12450*/  LDL R8, [R1+0x98c] ;  /* 0x00098c0001087983 */ /* 0x000ee20000100800 */
[----:B0-----:R-:W-:-:S03]  /*12460*/  IMAD.MOV.U32 R19, RZ, RZ, R4 ;  /* 0x000000ffff137224 */ /* 0x001fc600078e0004 */
[----:B------:R-:W4:Y:S01]  /*12470*/  LDL.LU R4, [R1+0x270] ;  /* 0x0002700001047983 */ /* 0x000f220000300800 */
[----:B------:R-:W-:Y:S01]  /*12480*/  IMAD.MOV.U32 R18, RZ, RZ, R5 ;  /* 0x000000ffff127224 */ /* 0x000fe200078e0005 */
[----:B--2---:R-:W-:-:S15]  /*12490*/  HMMA.16816.F32 R24, R20, R14, R24 ;  /* 0x0000000e1418723c */ /* 0x004fde0000001818 */
[----:B------:R-:W-:-:S04]  /*124a0*/  NOP ;  /* 0x0000000000007918 */ /* 0x000fc80000000000 */
[----:B------:R0:W-:Y:S04]  /*124b0*/  STL.64 [R1+0x5c0], R24 ;  /* 0x0005c01801007387 */ /* 0x0001e80000100a00 */
[----:B------:R1:W-:Y:S04]  /*124c0*/  STL.64 [R1+0x5c8], R26 ;  /* 0x0005c81a01007387 */ /* 0x0003e80000100a00 */
[----:B------:R-:W4:Y:S04]  /*124d0*/  LDL.LU R5, [R1+0x274] ;  /* 0x0002740001057983 */ /* 0x000f280000300800 */
[----:B------:R-:W4:Y:S04]  /*124e0*/  LDL.LU R6, [R1+0x278] ;  /* 0x0002780001067983 */ /* 0x000f280000300800 */
[----:B------:R-:W4:Y:S04]  /*124f0*/  LDL.LU R7, [R1+0x27c] ;  /* 0x00027c0001077983 */ /* 0x000f280000300800 */
[----:B0-----:R-:W2:Y:S04]  /*12500*/  LDL.LU R24, [R1+0x100] ;  /* 0x0001000001187983 */ /* 0x001ea80000300800 */
[----:B------:R-:W2:Y:S04]  /*12510*/  LDL.LU R25, [R1+0x104] ;  /* 0x0001040001197983 */ /* 0x000ea80000300800 */
[----:B-1----:R-:W2:Y:S04]  /*12520*/  LDL.LU R26, [R1+0x108] ;  /* 0x00010800011a7983 */ /* 0x002ea80000300800 */
[----:B------:R-:W2:Y:S04]  /*12530*/  LDL.LU R27, [R1+0x10c] ;  /* 0x00010c00011b7983 */ /* 0x000ea80000300800 */
[----:B------:R0:W-:Y:S04]  /*12540*/  STL.64 [R1+0x1330], R14 ;  /* 0x0013300e01007387 */ /* 0x0001e80000100a00 */
[----:B------:R-:W2:Y:S04]  /*12550*/  LDL.LU R12, [R1+0xa0] ;  /* 0x0000a000010c7983 */ /* 0x000ea80000300800 */
[----:B------:R-:W2:Y:S04]  /*12560*/  LDL.LU R13, [R1+0xa4] ;  /* 0x0000a400010d7983 */ /* 0x000ea80000300800 */
[----:B0-----:R-:W2:Y:S04]  /*12570*/  LDL.LU R14, [R1+0xa8] ;  /* 0x0000a800010e7983 */ /* 0x001ea80000300800 */
[----:B------:R-:W2:Y:S04]  /*12580*/  LDL.LU R15, [R1+0xac] ;  /* 0x0000ac00010f7983 */ /* 0x000ea80000300800 */
[----:B--2---:R-:W-:Y:S04]  /*12590*/  STL.64 [R1+0x1348], R14 ;  /* 0x0013480e01007387 */ /* 0x004fe80000100a00 */
[----:B------:R0:W-:Y:S04]  /*125a0*/  STL.64 [R1+0x1340], R12 ;  /* 0x0013400c01007387 */ /* 0x0001e80000100a00 */
[----:B0-----:R-:W2:Y:S04]  /*125b0*/  LDL.LU R12, [R1+0xb0] ;  /* 0x0000b000010c7983 */ /* 0x001ea80000300800 */
        /* <DEDUP_REMOVED lines=9> */
[C---:B----4-:R-:W-:Y:S03]  /*12650*/  HMMA.16816.F32 R4, R20.reuse, R10, R4 ;  /* 0x0000000a1404723c */ /* 0x050fe60000001804 */
[----:B--2---:R-:W-:Y:S04]  /*12660*/  STL.64 [R1+0x1378], R14 ;  /* 0x0013780e01007387 */ /* 0x004fe80000100a00 */
[----:B------:R0:W-:Y:S04]  /*12670*/  STL.64 [R1+0x1370], R12 ;  /* 0x0013700c01007387 */ /* 0x0001e80000100a00 */
        /* <DEDUP_REMOVED lines=8> */
[----:B------:R-:W2:Y:S04]  /*12700*/  LDL.LU R14, [R1+0xe8] ;  /* 0x0000e800010e7983 */ /* 0x000ea80000300800 */
[----:B------:R-:W2:Y:S04]  /*12710*/  LDL.LU R15, [R1+0xec] ;  /* 0x0000ec00010f7983 */ /* 0x000ea80000300800 */
[----:B------:R-:W-:Y:S04]  /*12720*/  STL.64 [R1+0x5b0], R4 ;  /* 0x0005b00401007387 */ /* 0x000fe80000100a00 */
[----:B------:R0:W-:Y:S04]  /*12730*/  STL.64 [R1+0x5b8], R6 ;  /* 0x0005b80601007387 */ /* 0x0001e80000100a00 */
[----:B0-----:R-:W4:Y:S02]  /*12740*/  LDL.LU.64 R6, [R1+0x13a8] ;  /* 0x0013a80001067983 */ /* 0x001f240000300a00 */
[----:B----4-:R-:W-:Y:S02]  /*12750*/  HMMA.16816.F32 R20, R20, R6, R24 ;  /* 0x000000061414723c */ /* 0x010fe40000001818 */
[----:B------:R-:W2:Y:S04]  /*12760*/  LDL.LU.64 R26, [R1+0x13a0] ;  /* 0x0013a000011a7983 */ /* 0x000ea80000300a00 */
[----:B------:R-:W2:-:S13]  /*12770*/  LDL.LU.64 R24, [R1+0x1398] ;  /* 0x0013980001187983 */ /* 0x000e9a0000300a00 */
[----:B------:R0:W-:Y:S04]  /*12780*/  STL.64 [R1+0x4c0], R20 ;  /* 0x0004c01401007387 */ /* 0x0001e80000100a00 */
[----:B------:R-:W-:Y:S04]  /*12790*/  STL.64 [R1+0x4c8], R22 ;  /* 0x0004c81601007387 */ /* 0x000fe80000100a00 */
[----:B0-----:R-:W4:Y:S01]  /*127a0*/  LDL.LU R20, [R1+0x80] ;  /* 0x0000800001147983 */ /* 0x001f220000300800 */
        /* <DEDUP_REMOVED lines=30> */
[----:B------:R-:W2:Y:S01]  /*12990*/  LDL.LU.64 R16, [R1+0x1320] ;  /* 0x0013200001107983 */ /* 0x000ea20000300a00 */
[----:B---3--:R-:W-:-:S02]  /*129a0*/  IMAD.MOV.U32 R21, RZ, RZ, R29 ;  /* 0x000000ffff157224 */ /* 0x008fc400078e001d */
[----:B------:R-:W-:Y:S02]  /*129b0*/  IMAD.MOV.U32 R22, RZ, RZ, R2 ;  /* 0x000000ffff167224 */ /* 0x000fe400078e0002 */
[----:B------:R-:W-:Y:S01]  /*129c0*/  IMAD.MOV.U32 R23, RZ, RZ, R0 ;  /* 0x000000ffff177224 */ /* 0x000fe200078e0000 */
[----:B--2---:R-:W-:Y:S01]  /*129d0*/  HMMA.16816.F32 R12, R24, R14, R16 ;  /* 0x0000000e180c723c */ /* 0x004fe20000001810 */
[----:B------:R-:W2:Y:S04]  /*129e0*/  LDL.LU.64 R18, [R1+0x1318] ;  /* 0x0013180001127983 */ /* 0x000ea80000300a00 */
[----:B------:R-:W2:-:S14]  /*129f0*/  LDL.LU.64 R16, [R1+0x1310] ;  /* 0x0013100001107983 */ /* 0x000e9c0000300a00 */
[----:B------:R-:W-:Y:S04]  /*12a00*/  STL.64 [R1+0x430], R12 ;  /* 0x0004300c01007387 */ /* 0x000fe80000100a00 */
[----:B------:R4:W-:Y:S02]  /*12a10*/  STL.64 [R1+0x438], R14 ;  /* 0x0004380e01007387 */ /* 0x0009e40000100a00 */
[C---:B----4-:R-:W-:Y:S02]  /*12a20*/  HMMA.16816.F32 R12, R24.reuse, R10, R20 ;  /* 0x0000000a180c723c */ /* 0x050fe40000001814 */
[----:B------:R-:W-:Y:S06]  /*12a30*/  LDSM.16.M88.4 R20, [R8+UR5+0x4000] ;  /* 0x004000050814783b */ /* 0x000fec0008000200 */
[----:B--2---:R-:W-:-:S15]  /*12a40*/  HMMA.16816.F32 R4, R24, R6, R16 ;  /* 0x000000061804723c */ /* 0x004fde0000001810 */
[----:B------:R-:W-:-:S04]  /*12a50*/  NOP ;  /* 0x0000000000007918 */ /* 0x000fc80000000000 */
[----:B------:R-:W-:Y:S04]  /*12a60*/  STL.64 [R1+0x50], R4 ;  /* 0x0000500401007387 */ /* 0x000fe80000100a00 */
[----:B------:R-:W-:Y:S04]  /*12a70*/  STL.64 [R1+0x440], R12 ;  /* 0x0004400c01007387 */ /* 0x000fe80000100a00 */
[----:B------:R-:W-:Y:S04]  /*12a80*/  STL.64 [R1+0x448], R14 ;  /* 0x0004480e01007387 */ /* 0x000fe80000100a00 */
[----:B------:R-:W0:Y:S01]  /*12a90*/  LDSM.16.M88.4 R12, [R8+UR5] ;  /* 0x00000005080c783b */ /* 0x000e220008000200 */
[----:B------:R-:W-:-:S03]  /*12aa0*/  IMAD.MOV.U32 R29, RZ, RZ, R7 ;  /* 0x000000ffff1d7224 */ /* 0x000fc600078e0007 */
[----:B------:R-:W-:Y:S04]  /*12ab0*/  STL [R1+0x58], R6 ;  /* 0x0000580601007387 */ /* 0x000fe80000100800 */
[----:B------:R-:W-:Y:S04]  /*12ac0*/  STL [R1+0xf58], R29 ;  /* 0x000f581d01007387 */ /* 0x000fe80000100800 */
[----:B------:R-:W2:Y:S04]  /*12ad0*/  LDL R27, [R1+0x770] ;  /* 0x00077000011b7983 */ /* 0x000ea80000100800 */
[----:B0-----:R-:W-:Y:S01]  /*12ae0*/  STL.64 [R1+0x40], R12 ;  /* 0x0000400c01007387 */ /* 0x001fe20000100a00 */
[----:B------:R-:W-:-:S03]  /*12af0*/  IMAD.MOV.U32 R5, RZ, RZ, R12 ;  /* 0x000000ffff057224 */ /* 0x000fc600078e000c */
[----:B------:R-:W-:Y:S01]  /*12b00*/  STL.64 [R1+0x48], R14 ;  /* 0x0000480e01007387 */ /* 0x000fe20000100a00 */
[----:B------:R-:W-:-:S03]  /*12b10*/  IMAD.MOV.U32 R4, RZ, RZ, R13 ;  /* 0x000000ffff047224 */ /* 0x000fc600078e000d */
[----:B------:R-:W0:Y:S04]  /*12b20*/  LDSM.16.M88.4 R12, [R8+UR5+0x2000] ;  /* 0x00200005080c783b */ /* 0x000e280008000200 */
[----:B0-----:R-:W-:Y:S04]  /*12b30*/  STL.64 [R1+0x30], R12 ;  /* 0x0000300c01007387 */ /* 0x001fe80000100a00 */
[----:B------:R-:W-:Y:S04]  /*12b40*/  STL.64 [R1+0x38], R14 ;  /* 0x0000380e01007387 */ /* 0x000fe80000100a00 */
[----:B------:R-:W0:Y:S04]  /*12b50*/  LDSM.16.M88.4 R12, [R8+UR5+0x6000] ;  /* 0x00600005080c783b */ /* 0x000e280008000200 */
[----:B------:R-:W-:Y:S04]  /*12b60*/  STL.64 [R1+0x20], R20 ;  /* 0x0000201401007387 */ /* 0x000fe80000100a00 */
[----:B------:R-:W-:Y:S04]  /*12b70*/  STL.64 [R1+0x28], R22 ;  /* 0x0000281601007387 */ /* 0x000fe80000100a00 */
[----:B------:R-:W-:Y:S04]  /*12b80*/  LDSM.16.M88.4 R20, [R8+UR5+0x8000] ;  /* 0x008000050814783b */ /* 0x000fe80008000200 */
[----:B0-----:R-:W-:Y:S01]  /*12b90*/  STL.64 [R1+0x10], R12 ;  /* 0x0000100c01007387 */ /* 0x001fe20000100a00 */
[----:B------:R-:W-:-:S03]  /*12ba0*/  IMAD.MOV.U32 R2, RZ, RZ, R14 ;  /* 0x000000ffff027224 */ /* 0x000fc600078e000e */
[----:B------:R-:W-:Y:S01]  /*12bb0*/  STL.64 [R1+0x18], R14 ;  /* 0x0000180e01007387 */ /* 0x000fe20000100a00 */
[----:B------:R-:W-:-:S03]  /*12bc0*/  IMAD.MOV.U32 R0, RZ, RZ, R15 ;  /* 0x000000ffff007224 */ /* 0x000fc600078e000f */
[----:B------:R-:W0:Y:S04]  /*12bd0*/  LDSM.16.M88.4 R12, [R8+UR5+0xa000] ;  /* 0x00a00005080c783b */ /* 0x000e280008000200 */
[----:B------:R-:W-:Y:S04]  /*12be0*/  STL [R1+0xf70], R0 ;  /* 0x000f700001007387 */ /* 0x000fe80000100800 */
[----:B------:R-:W-:Y:S04]  /*12bf0*/  STL [R1+0xf5c], R2 ;  /* 0x000f5c0201007387 */ /* 0x000fe80000100800 */
[----:B0-----:R-:W-:Y:S04]  /*12c00*/  STL [R1+0x12a0], R15 ;  /* 0x0012a00f01007387 */ /* 0x001fe80000100800 */
[----:B------:R-:W-:Y:S04]  /*12c10*/  STL.64 [R1], R20 ;  /* 0x0000001401007387 */ /* 0x000fe80000100a00 */
[----:B------:R-:W-:Y:S04]  /*12c20*/  STL.64 [R1+0x8], R22 ;  /* 0x0000081601007387 */ /* 0x000fe80000100a00 */
[----:B------:R-:W-:Y:S04]  /*12c30*/  STL [R1+0x12c8], R14 ;  /* 0x0012c80e01007387 */ /* 0x000fe80000100800 */
[----:B------:R0:W-:Y:S04]  /*12c40*/  STL.64 [R1+0x12c0], R12 ;  /* 0x0012c00c01007387 */ /* 0x0001e80000100a00 */
[----:B0-----:R-:W3:Y:S04]  /*12c50*/  LDL.64 R12, [R1+0x20] ;  /* 0x00002000010c7983 */ /* 0x001ee80000100a00 */
[----:B--2---:R-:W-:Y:S04]  /*12c60*/  LDSM.16.MT88.4 R20, [R27+UR5+0x14080] ;  /* 0x014080051b14783b */ /* 0x004fe80008004200 */
[----:B------:R-:W-:Y:S04]  /*12c70*/  LDSM.16.MT88.4 R16, [R27+UR5+0x14000] ;  /* 0x014000051b10783b */ /* 0x000fe80008004200 */
[----:B---3--:R0:W-:Y:S04]  /*12c80*/  STL.64 [R1+0x12d8], R12 ;  /* 0x0012d80c01007387 */ /* 0x0081e80000100a00 */
[----:B0-----:R-:W2:Y:S04]  /*12c90*/  LDL.64 R12, [R1+0x30] ;  /* 0x00003000010c7983 */ /* 0x001ea80000100a00 */
[----:B--2---:R0:W-:Y:S02]  /*12ca0*/  STL.64 [R1+0x12f0], R12 ;  /* 0x0012f00c01007387 */ /* 0x0041e40000100a00 */
[----:B0-----:R-:W-:-:S02]  /*12cb0*/  IMAD.MOV.U32 R12, RZ, RZ, R5 ;  /* 0x000000ffff0c7224 */ /* 0x001fc400078e0005 */
[----:B------:R-:W-:Y:S02]  /*12cc0*/  IMAD.MOV.U32 R13, RZ, RZ, R4 ;  /* 0x000000ffff0d7224 */ /* 0x000fe400078e0004 */
[----:B------:R-:W0:Y:S04]  /*12cd0*/  LDSM.16.M88.4 R4, [R8+UR5+0xc000] ;  /* 0x00c000050804783b */ /* 0x000e280008000200 */
[----:B0-----:R-:W-:Y:S04]  /*12ce0*/  STL [R1+0xe4c], R6 ;  /* 0x000e4c0601007387 */ /* 0x001fe80000100800 */
[----:B------:R-:W-:Y:S04]  /*12cf0*/  STL [R1+0xe48], R7 ;  /* 0x000e480701007387 */ /* 0x000fe80000100800 */
[----:B------:R0:W-:Y:S04]  /*12d00*/  STL.64 [R1+0x12d0], R4 ;  /* 0x0012d00401007387 */ /* 0x0001e80000100a00 */
[----:B0-----:R-:W2:Y:S04]  /*12d10*/  LDL.LU R4, [R1+0x740] ;  /* 0x0007400001047983 */ /* 0x001ea80000300800 */
[----:B------:R-:W2:Y:S04]  /*12d20*/  LDL.LU R5, [R1+0x744] ;  /* 0x0007440001057983 */ /* 0x000ea80000300800 */
[----:B------:R-:W3:Y:S01]  /*12d30*/  LDL.LU R6, [R1+0x748] ;  /* 0x0007480001067983 */ /* 0x000ee20000300800 */
[----:B------:R-:W-:-:S03]  /*12d40*/  IMAD.MOV.U32 R7, RZ, RZ, R9 ;  /* 0x000000ffff077224 */ /* 0x000fc600078e0009 */
[----:B------:R-:W4:Y:S04]  /*12d50*/  LDL.LU R9, [R1+0x1308] ;  /* 0x0013080001097983 */ /* 0x000f280000300800 */
[----:B---3--:R-:W-:Y:S04]  /*12d60*/  STL.64 [R1+0x12e8], R6 ;  /* 0x0012e80601007387 */ /* 0x008fe80000100a00 */
[----:B--2---:R0:W-:Y:S04]  /*12d70*/  STL.64 [R1+0x12e0], R4 ;  /* 0x0012e00401007387 */ /* 0x0041e80000100a00 */
[----:B0-----:R-:W2:Y:S04]  /*12d80*/  LDL.LU R4, [R1+0x750] ;  /* 0x0007500001047983 */ /* 0x001ea80000300800 */
[----:B------:R-:W2:Y:S04]  /*12d90*/  LDL.LU R5, [R1+0x754] ;  /* 0x0007540001057983 */ /* 0x000ea80000300800 */
[----:B------:R-:W3:Y:S04]  /*12da0*/  LDL.LU R6, [R1+0x758] ;  /* 0x0007580001067983 */ /* 0x000ee80000300800 */
[----:B------:R-:W3:Y:S04]  /*12db0*/  LDL.LU R7, [R1+0x75c] ;  /* 0x00075c0001077983 */ /* 0x000ee80000300800 */
[----:B---3--:R4:W-:Y:S02]  /*12dc0*/  STL.64 [R1+0x1300], R6 ;  /* 0x0013000601007387 */ /* 0x0089e40000100a00 */
[----:B----4-:R-:W-:-:S02]  /*12dd0*/  IMAD.MOV.U32 R7, RZ, RZ, R9 ;  /* 0x000000ffff077224 */ /* 0x010fc400078e0009 */
[----:B------:R-:W0:Y:S04]  /*12de0*/  LDSM.16.M88.4 R8, [R8+UR5+0xe000] ;  /* 0x00e000050808783b */ /* 0x000e280008000200 */
[----:B--2---:R1:W-:Y:S04]  /*12df0*/  STL.64 [R1+0x12f8], R4 ;  /* 0x0012f80401007387 */ /* 0x0043e80000100a00 */
[----:B-1----:R-:W2:Y:S04]  /*12e00*/  LDL.LU R4, [R1+0x760] ;  /* 0x0007600001047983 */ /* 0x002ea80000300800 */
[----:B------:R-:W2:Y:S04]  /*12e10*/  LDL.LU R5, [R1+0x764] ;  /* 0x0007640001057983 */ /* 0x000ea80000300800 */
[----:B------:R-:W2:Y:S04]  /*12e20*/  LDL.LU R6, [R1+0x768] ;  /* 0x0007680001067983 */ /* 0x000ea80000300800 */
[----:B0-----:R-:W-:Y:S04]  /*12e30*/  STL [R1+0xebc], R10 ;  /* 0x000ebc0a01007387 */ /* 0x001fe80000100800 */
[----:B------:R-:W-:Y:S04]  /*12e40*/  STL [R1+0xeb8], R11 ;  /* 0x000eb80b01007387 */ /* 0x000fe80000100800 */
[----:B------:R0:W-:Y:S04]  /*12e50*/  STL.64 [R1+0x12b8], R8 ;  /* 0x0012b80801007387 */ /* 0x0001e80000100a00 */
[----:B0-----:R-:W3:Y:S04]  /*12e60*/  LDL.64 R8, [R1+0x10] ;  /* 0x0000100001087983 */ /* 0x001ee80000100a00 */
[----:B------:R-:W-:Y:S04]  /*12e70*/  STL.64 [R1+0x1288], R22 ;  /* 0x0012881601007387 */ /* 0x000fe80000100a00 */
[----:B------:R0:W-:Y:S04]  /*12e80*/  STL.64 [R1+0x1280], R20 ;  /* 0x0012801401007387 */ /* 0x0001e80000100a00 */
[----:B0-----:R-:W4:Y:S04]  /*12e90*/  LDL.LU R20, [R1+0x710] ;  /* 0x0007100001147983 */ /* 0x001f280000300800 */
[----:B------:R-:W4:Y:S04]  /*12ea0*/  LDL.LU R21, [R1+0x714] ;  /* 0x0007140001157983 */ /* 0x000f280000300800 */
[----:B------:R-:W3:Y:S04]  /*12eb0*/  LDL.LU R22, [R1+0x718] ;  /* 0x0007180001167983 */ /* 0x000ee80000300800 */
[----:B------:R-:W3:Y:S01]  /*12ec0*/  LDL.LU R23, [R1+0x71c] ;  /* 0x00071c0001177983 */ /* 0x000ee20000300800 */
[C---:B--2---:R-:W-:Y:S03]  /*12ed0*/  HMMA.16816.F32 R12, R16.reuse, R12, R4 ;  /* 0x0000000c100c723c */ /* 0x044fe60000001804 */
[----:B---3--:R-:W-:Y:S04]  /*12ee0*/  STL.64 [R1+0x12b0], R22 ;  /* 0x0012b01601007387 */ /* 0x008fe80000100a00 */
[----:B----4-:R0:W-:Y:S04]  /*12ef0*/  STL.64 [R1+0x12a8], R20 ;  /* 0x0012a81401007387 */ /* 0x0101e80000100a00 */
[----:B0-----:R-:W2:Y:S04]  /*12f00*/  LDL.LU R20, [R1+0x720] ;  /* 0x0007200001147983 */ /* 0x001ea80000300800 */
[----:B------:R-:W2:Y:S04]  /*12f10*/  LDL.LU R21, [R1+0x724] ;  /* 0x0007240001157983 */ /* 0x000ea80000300800 */
[----:B------:R-:W2:Y:S04]  /*12f20*/  LDL.LU R22, [R1+0x728] ;  /* 0x0007280001167983 */ /* 0x000ea80000300800 */
[----:B------:R-:W2:Y:S04]  /*12f30*/  LDL.LU R23, [R1+0x72c] ;  /* 0x00072c0001177983 */ /* 0x000ea80000300800 */
[----:B------:R0:W-:Y:S04]  /*12f40*/  STL [R1+0x11f8], R27 ;  /* 0x0011f81b01007387 */ /* 0x0001e80000100800 */
[----:B------:R-:W3:Y:S04]  /*12f50*/  LDL.LU R24, [R1+0x730] ;  /* 0x0007300001187983 */ /* 0x000ee80000300800 */
[----:B------:R-:W3:Y:S04]  /*12f60*/  LDL.LU R25, [R1+0x734] ;  /* 0x0007340001197983 */ /* 0x000ee80000300800 */
[----:B------:R-:W3:Y:S04]  /*12f70*/  LDL.LU R26, [R1+0x738] ;  /* 0x00073800011a7983 */ /* 0x000ee80000300800 */
[----:B0-----:R-:W3:Y:S04]  /*12f80*/  LDL.LU R27, [R1+0x73c] ;  /* 0x00073c00011b7983 */ /* 0x001ee80000300800 */
[----:B------:R-:W4:Y:S04]  /*12f90*/  LDL.LU.64 R6, [R1+0x1300] ;  /* 0x0013000001067983 */ /* 0x000f280000300a00 */
[----:B------:R-:W4:Y:S04]  /*12fa0*/  LDL.LU.64 R4, [R1+0x12f8] ;  /* 0x0012f80001047983 */ /* 0x000f280000300a00 */
[----:B------:R0:W-:Y:S04]  /*12fb0*/  STL.64 [R1+0x340], R12 ;  /* 0x0003400c01007387 */ /* 0x0001e80000100a00 */
[----:B------:R-:W-:Y:S04]  /*12fc0*/  STL.64 [R1+0x348], R14 ;  /* 0x0003480e01007387 */ /* 0x000fe80000100a00 */
[----:B0-----:R-:W4:Y:S02]  /*12fd0*/  LDL.LU.64 R12, [R1+0x12f0] ;  /* 0x0012f000010c7983 */ /* 0x001f240000300a00 */
[----:B----4-:R-:W-:Y:S01]  /*12fe0*/  HMMA.16816.F32 R4, R16, R12, R4 ;  /* 0x0000000c1004723c */ /* 0x010fe20000001804 */
[----:B------:R-:W-:-:S02]  /*12ff0*/  IMAD.MOV.U32 R2, RZ, RZ, R12 ;  /* 0x000000ffff027224 */ /* 0x000fc400078e000c */
[----:B------:R-:W-:-:S15]  /*13000*/  IMAD.MOV.U32 R0, RZ, RZ, R13 ;  /* 0x000000ffff007224 */ /* 0x000fde00078e000d */
[----:B------:R-:W-:Y:S01]  /*13010*/  NOP ;  /* 0x0000000000007918 */ /* 0x000fe20000000000 */
[----:B------:R-:W-:Y:S04]  /*13020*/  STL.64 [R1+0x330], R4 ;  /* 0x0003300401007387 */ /* 0x000fe80000100a00 */
[----:B------:R0:W-:Y:S04]  /*13030*/  STL.64 [R1+0x338], R6 ;  /* 0x0003380601007387 */ /* 0x0001e80000100a00 */
[----:B0-----:R-:W4:Y:S04]  /*13040*/  LDL.LU.64 R6, [R1+0x12e8] ;  /* 0x0012e80001067983 */ /* 0x001f280000300a00 */
[----:B------:R-:W4:Y:S04]  /*13050*/  LDL.LU.64 R4, [R1+0x12e0] ;  /* 0x0012e00001047983 */ /* 0x000f280000300a00 */
[----:B------:R-:W4:Y:S01]  /*13060*/  LDL.LU.64 R12, [R1+0x12d8] ;  /* 0x0012d800010c7983 */ /* 0x000f220000300a00 */
[----:B---3--:R-:W-:Y:S01]  /*13070*/  HMMA.16816.F32 R24, R16, R8, R24 ;  /* 0x000000081018723c */ /* 0x008fe20000001818 */
[----:B------:R-:W-:-:S02]  /*13080*/  IMAD.MOV.U32 R15, RZ, RZ, R8 ;  /* 0x000000ffff0f7224 */ /* 0x000fc400078e0008 */
[----:B------:R-:W-:-:S05]  /*13090*/  IMAD.MOV.U32 R29, RZ, RZ, R9 ;  /* 0x000000ffff1d7224 */ /* 0x000fca00078e0009 */
[----:B----4-:R-:W-:-:S15]  /*130a0*/  HMMA.16816.F32 R4, R16, R12, R4 ;  /* 0x0000000c1004723c */ /* 0x010fde0000001804 */
[----:B------:R-:W-:-:S04]  /*130b0*/  NOP ;  /* 0x0000000000007918 */ /* 0x000fc80000000000 */
[----:B------:R0:W-:Y:S04]  /*130c0*/  STL.64 [R1+0x320], R4 ;  /* 0x0003200401007387 */ /* 0x0001e80000100a00 */
[----:B------:R1:W-:Y:S04]  /*130d0*/  STL.64 [R1+0x328], R6 ;  /* 0x0003280601007387 */ /* 0x0003e80000100a00 */
[----:B0-----:R-:W3:Y:S01]  /*130e0*/  LDL.LU.64 R4, [R1+0x12d0] ;  /* 0x0012d00001047983 */ /* 0x001ee20000300a00 */
[----:B-1----:R-:W-:Y:S02]  /*130f0*/  IMAD.MOV.U32 R7, RZ, RZ, R12 ;  /* 0x000000ffff077224 */ /* 0x002fe400078e000c */
[----:B------:R-:W-:Y:S01]  /*13100*/  IMAD.MOV.U32 R6, RZ, RZ, R13 ;  /* 0x000000ffff067224 */ /* 0x000fe200078e000d */
[----:B------:R-:W4:Y:S04]  /*13110*/  LDL.LU R14, [R1+0x12c8] ;  /* 0x0012c800010e7983 */ /* 0x000f280000300800 */
[----:B------:R-:W2:Y:S04]  /*13120*/  LDL.LU.64 R12, [R1+0x12c0] ;  /* 0x0012c000010c7983 */ /* 0x000ea80000300a00 */
[----:B------:R-:W2:Y:S04]  /*13130*/  LDL.LU.64 R8, [R1+0x12b8] ;  /* 0x0012b80001087983 */ /* 0x000ea80000300a00 */
[----:B------:R0:W-:Y:S04]  /*13140*/  STL.64 [R1+0x310], R24 ;  /* 0x0003101801007387 */ /* 0x0001e80000100a00 */
[----:B0-----:R-:W2:Y:S04]  /*13150*/  LDL.LU R24, [R1+0x360] ;  /* 0x0003600001187983 */ /* 0x001ea80000300800 */
[----:B------:R-:W2:Y:S01]  /*13160*/  LDL.LU R25, [R1+0x364] ;  /* 0x0003640001197983 */ /* 0x000ea20000300800 */
[----:B------:R-:W-:-:S02]  /*13170*/  IMAD.MOV.U32 R10, RZ, RZ, R26 ;  /* 0x000000ffff0a7224 */ /* 0x000fc400078e001a */
[----:B------:R-:W-:Y:S02]  /*13180*/  IMAD.MOV.U32 R11, RZ, RZ, R27 ;  /* 0x000000ffff0b7224 */ /* 0x000fe400078e001b */
[----:B------:R-:W-:Y:S02]  /*13190*/  IMAD.MOV.U32 R26, RZ, RZ, R28 ;  /* 0x000000ffff1a7224 */ /* 0x000fe400078e001c */
[----:B------:R-:W-:-:S05]  /*131a0*/  IMAD.MOV.U32 R27, RZ, RZ, R3 ;  /* 0x000000ffff1b7224 */ /* 0x000fca00078e0003 */
[----:B------:R-:W-:Y:S04]  /*131b0*/  STL.64 [R1+0x1208], R26 ;  /* 0x0012081a01007387 */ /* 0x000fe80000100a00 */
[----:B--2---:R0:W-:Y:S04]  /*131c0*/  STL.64 [R1+0x1200], R24 ;  /* 0x0012001801007387 */ /* 0x0041e80000100a00 */
[----:B0-----:R-:W2:Y:S04]  /*131d0*/  LDL.64 R24, [R1] ;  /* 0x0000000001187983 */ /* 0x001ea80000100a00 */
[----:B------:R-:W-:Y:S04]  /*131e0*/  STL [R1+0xec4], R11 ;  /* 0x000ec40b01007387 */ /* 0x000fe80000100800 */
[----:B------:R-:W-:Y:S01]  /*131f0*/  STL [R1+0xec0], R10 ;  /* 0x000ec00a01007387 */ /* 0x000fe20000100800 */
[----:B--2---:R-:W-:-:S15]  /*13200*/  HMMA.16816.F32 R20, R16, R24, R20 ;  /* 0x000000181014723c */ /* 0x004fde0000001814 */
[----:B------:R-:W-:-:S04]  /*13210*/  NOP ;  /* 0x0000000000007918 */ /* 0x000fc80000000000 */
[----:B------:R-:W-:Y:S01]  /*13220*/  IMAD.MOV.U32 R28, RZ, RZ, R22 ;  /* 0x000000ffff1c7224 */ /* 0x000fe200078e0016 */
[----:B------:R0:W-:Y:S01]  /*13230*/  STL.64 [R1+0x300], R20 ;  /* 0x0003001401007387 */ /* 0x0001e20000100a00 */
[----:B------:R-:W-:-:S03]  /*13240*/  IMAD.MOV.U32 R3, RZ, RZ, R23 ;  /* 0x000000ffff037224 */ /* 0x000fc600078e0017 */
[----:B------:R-:W2:Y:S04]  /*13250*/  LDL.LU.64 R22, [R1+0x12b0] ;  /* 0x0012b00001167983 */ /* 0x000ea80000300a00 */
[----:B0-----:R-:W2:Y:S04]  /*13260*/  LDL.LU.64 R20, [R1+0x12a8] ;  /* 0x0012a80001147983 */ /* 0x001ea80000300a00 */
[----:B------:R0:W-:Y:S02]  /*13270*/  STL.64 [R1+0x1220], R24 ;  /* 0x0012201801007387 */ /* 0x0001e40000100a00 */
[----:B0-----:R-:W-:-:S02]  /*13280*/  IMAD.MOV.U32 R24, RZ, RZ, R15 ;  /* 0x000000ffff187224 */ /* 0x001fc400078e000f */
[----:B------:R-:W-:Y:S01]  /*13290*/  IMAD.MOV.U32 R25, RZ, RZ, R29 ;  /* 0x000000ffff197224 */ /* 0x000fe200078e001d */
[----:B------:R-:W4:Y:S04]  /*132a0*/  LDL.LU R15, [R1+0x12a0] ;  /* 0x0012a000010f7983 */ /* 0x000f280000300800 */
[----:B------:R0:W-:Y:S02]  /*132b0*/  STL.64 [R1+0x1238], R24 ;  /* 0x0012381801007387 */ /* 0x0001e40000100a00 */
[----:B0-----:R-:W-:Y:S02]  /*132c0*/  IMAD.MOV.U32 R24, RZ, RZ, R7 ;  /* 0x000000ffff187224 */ /* 0x001fe400078e0007 */
[----:B------:R-:W-:-:S05]  /*132d0*/  IMAD.MOV.U32 R25, RZ, RZ, R6 ;  /* 0x000000ffff197224 */ /* 0x000fca00078e0006 */
[----:B------:R0:W-:Y:S02]  /*132e0*/  STL.64 [R1+0x1250], R24 ;  /* 0x0012501801007387 */ /* 0x0001e40000100a00 */
[----:B0-----:R-:W-:Y:S02]  /*132f0*/  IMAD.MOV.U32 R24, RZ, RZ, R2 ;  /* 0x000000ffff187224 */ /* 0x001fe400078e0002 */
[----:B------:R-:W-:-:S05]  /*13300*/  IMAD.MOV.U32 R25, RZ, RZ, R0 ;  /* 0x000000ffff197224 */ /* 0x000fca00078e0000 */
[----:B------:R-:W-:Y:S04]  /*13310*/  STL.64 [R1+0x1268], R24 ;  /* 0x0012681801007387 */ /* 0x000fe80000100a00 */
[----:B------:R-:W-:Y:S04]  /*13320*/  STL [R1+0xf78], R3 ;  /* 0x000f780301007387 */ /* 0x000fe80000100800 */
[----:B------:R-:W-:Y:S01]  /*13330*/  STL [R1+0xf74], R28 ;  /* 0x000f741c01007387 */ /* 0x000fe20000100800 */
[----:B--2---:R-:W-:-:S15]  /*13340*/  HMMA.16816.F32 R20, R16, R12, R20 ;  /* 0x0000000c1014723c */ /* 0x004fde0000001814 */
[----:B------:R-:W-:-:S04]  /*13350*/  NOP ;  /* 0x0000000000007918 */ /* 0x000fc80000000000 */
[----:B------:R0:W-:Y:S01]  /*13360*/  STL.64 [R1+0x2f0], R20 ;  /* 0x0002f01401007387 */ /* 0x0001e20000100a00 */
[----:B------:R-:W-:Y:S02]  /*13370*/  IMAD.MOV.U32 R11, RZ, RZ, R22 ;  /* 0x000000ffff0b7224 */ /* 0x000fe400078e0016 */
[----:B------:R-:W-:Y:S01]  /*13380*/  IMAD.MOV.U32 R10, RZ, RZ, R23 ;  /* 0x000000ffff0a7224 */ /* 0x000fe200078e0017 */
[----:B0-----:R-:W2:Y:S04]  /*13390*/  LDL.LU R20, [R1+0x5a0] ;  /* 0x0005a00001147983 */ /* 0x001ea80000300800 */
[----:B------:R-:W2:Y:S04]  /*133a0*/  LDL.LU R21, [R1+0x5a4] ;  /* 0x0005a40001157983 */ /* 0x000ea80000300800 */
[----:B------:R-:W2:Y:S04]  /*133b0*/  LDL.LU R22, [R1+0x5a8] ;  /* 0x0005a80001167983 */ /* 0x000ea80000300800 */
[----:B------:R-:W2:Y:S04]  /*133c0*/  LDL.LU R23, [R1+0x5ac] ;  /* 0x0005ac0001177983 */ /* 0x000ea80000300800 */
[----:B--2---:R-:W-:Y:S04]  /*133d0*/  STL.64 [R1+0x1298], R22 ;  /* 0x0012981601007387 */ /* 0x004fe80000100a00 */
[----:B------:R0:W-:Y:S04]  /*133e0*/  STL.64 [R1+0x1290], R20 ;  /* 0x0012901401007387 */ /* 0x0001e80000100a00 */
[----:B0-----:R-:W3:Y:S04]  /*133f0*/  LDL.LU R20, [R1+0x700] ;  /* 0x0007000001147983 */ /* 0x001ee80000300800 */
[----:B------:R-:W3:Y:S04]  /*13400*/  LDL.LU R21, [R1+0x704] ;  /* 0x0007040001157983 */ /* 0x000ee80000300800 */
[----:B------:R-:W3:Y:S04]  /*13410*/  LDL.LU R22, [R1+0x708] ;  /* 0x0007080001167983 */ /* 0x000ee80000300800 */
[----:B------:R-:W3:Y:S04]  /*13420*/  LDL.LU R23, [R1+0x70c] ;  /* 0x00070c0001177983 */ /* 0x000ee80000300800 */
[----:B------:R-:W2:Y:S04]  /*13430*/  LDL.64 R24, [R1+0x40] ;  /* 0x0000400001187983 */ /* 0x000ea80000100a00 */
[----:B----4-:R-:W-:Y:S04]  /*13440*/  STL.64 [R1+0x1218], R14 ;  /* 0x0012180e01007387 */ /* 0x010fe80000100a00 */
[----:B------:R0:W-:Y:S04]  /*13450*/  STL.64 [R1+0x1210], R12 ;  /* 0x0012100c01007387 */ /* 0x0001e80000100a00 */
[----:B0-----:R-:W4:Y:S04]  /*13460*/  LDL.LU R12, [R1+0x550] ;  /* 0x00055000010c7983 */ /* 0x001f280000300800 */
        /* <DEDUP_REMOVED lines=28> */
[----:B------:R-:W-:Y:S04]  /*13630*/  STL [R1+0xf7c], R11 ;  /* 0x000f7c0b01007387 */ /* 0x000fe80000100800 */
[----:B------:R-:W-:Y:S04]  /*13640*/  STL.64 [R1+0x2e0], R20 ;  /* 0x0002e01401007387 */ /* 0x000fe80000100a00 */
[----:B------:R0:W-:Y:S04]  /*13650*/  STL.64 [R1+0x2e8], R22 ;  /* 0x0002e81601007387 */ /* 0x0001e80000100a00 */
[----:B0-----:R-:W3:Y:S04]  /*13660*/  LDL.LU.64 R22, [R1+0x1298] ;  /* 0x0012980001167983 */ /* 0x001ee80000300a00 */
[----:B------:R-:W3:Y:S02]  /*13670*/  LDL.LU.64 R20, [R1+0x1290] ;  /* 0x0012900001147983 */ /* 0x000ee40000300a00 */
[----:B---3--:R-:W-:Y:S02]  /*13680*/  HMMA.16816.F32 R16, R16, R8, R20 ;  /* 0x000000081010723c */ /* 0x008fe40000001814 */
[----:B------:R-:W2:Y:S04]  /*13690*/  LDL.LU.64 R22, [R1+0x1288] ;  /* 0x0012880001167983 */ /* 0x000ea80000300a00 */
[----:B------:R-:W2:Y:S01]  /*136a0*/  LDL.LU.64 R20, [R1+0x1280] ;  /* 0x0012800001147983 */ /* 0x000ea20000300a00 */
[----:B------:R-:W-:-:S02]  /*136b0*/  IMAD.MOV.U32 R2, RZ, RZ, R24 ;  /* 0x000000ffff027224 */ /* 0x000fc400078e0018 */
[----:B------:R-:W-:-:S10]  /*136c0*/  IMAD.MOV.U32 R0, RZ, RZ, R25 ;  /* 0x000000ffff007224 */ /* 0x000fd400078e0019 */
[----:B------:R0:W-:Y:S04]  /*136d0*/  STL.64 [R1+0x1d0], R16 ;  /* 0x0001d01001007387 */ /* 0x0001e80000100a00 */
[----:B------:R1:W-:Y:S04]  /*136e0*/  STL.64 [R1+0x1d8], R18 ;  /* 0x0001d81201007387 */ /* 0x0003e80000100a00 */
[----:B0-----:R-:W3:Y:S04]  /*136f0*/  LDL.LU R16, [R1+0x350] ;  /* 0x0003500001107983 */ /* 0x001ee80000300800 */
[----:B------:R-:W3:Y:S04]  /*13700*/  LDL.LU R17, [R1+0x354] ;  /* 0x0003540001117983 */ /* 0x000ee80000300800 */
[----:B-1----:R-:W3:Y:S04]  /*13710*/  LDL.LU R18, [R1+0x358] ;  /* 0x0003580001127983 */ /* 0x002ee80000300800 */
[----:B------:R-:W3:Y:S01]  /*13720*/  LDL.LU R19, [R1+0x35c] ;  /* 0x00035c0001137983 */ /* 0x000ee20000300800 */
[----:B--2---:R-:W-:-:S15]  /*13730*/  HMMA.16816.F32 R12, R20, R24, R12 ;  /* 0x00000018140c723c */ /* 0x004fde000000180c */
[----:B------:R-:W-:-:S04]  /*13740*/  NOP ;  /* 0x0000000000007918 */ /* 0x000fc80000000000 */
[----:B------:R-:W-:Y:S04]  /*13750*/  STL.64 [R1+0x150], R12 ;  /* 0x0001500c01007387 */ /* 0x000fe80000100a00 */
[----:B------:R0:W-:Y:S04]  /*13760*/  STL.64 [R1+0x158], R14 ;  /* 0x0001580e01007387 */ /* 0x0001e80000100a00 */
[----:B0-----:R-:W2:Y:S04]  /*13770*/  LDL.LU.64 R14, [R1+0x1278] ;  /* 0x00127800010e7983 */ /* 0x001ea80000300a00 */
[----:B------:R-:W2:Y:S04]  /*13780*/  LDL.LU.64 R12, [R1+0x1270] ;  /* 0x00127000010c7983 */ /* 0x000ea80000300a00 */
[----:B------:R-:W2:Y:S04]  /*13790*/  LDL.LU.64 R24, [R1+0x1268] ;  /* 0x0012680001187983 */ /* 0x000ea80000300a00 */
[----:B------:R-:W4:Y:S01]  /*137a0*/  LDL R29, [R1+0x778] ;  /* 0x00077800011d7983 */ /* 0x000f220000100800 */
[----:B--2---:R-:W-:Y:S03]  /*137b0*/  HMMA.16816.F32 R24, R20, R24, R12 ;  /* 0x000000181418723c */ /* 0x004fe6000000180c */
[----:B------:R-:W2:Y:S04]  /*137c0*/  LDL.LU.64 R14, [R1+0x1260] ;  /* 0x00126000010e7983 */ /* 0x000ea80000300a00 */
[----:B------:R-:W2:-:S12]  /*137d0*/  LDL.LU.64 R12, [R1+0x1258] ;  /* 0x00125800010c7983 */ /* 0x000e980000300a00 */
[----:B------:R0:W-:Y:S04]  /*137e0*/  STL.64 [R1+0x140], R24 ;  /* 0x0001401801007387 */ /* 0x0001e80000100a00 */
[----:B0-----:R-:W2:Y:S01]  /*137f0*/  LDL.LU.64 R24, [R1+0x1250] ;  /* 0x0012500001187983 */ /* 0x001ea20000300a00 */
[----:B------:R-:W-:Y:S02]  /*13800*/  IMAD.MOV.U32 R6, RZ, RZ, R26 ;  /* 0x000000ffff067224 */ /* 0x000fe400078e001a */
[----:B------:R-:W-:-:S05]  /*13810*/  IMAD.MOV.U32 R7, RZ, RZ, R27 ;  /* 0x000000ffff077224 */ /* 0x000fca00078e001b */
[----:B------:R-:W-:Y:S04]  /*13820*/  STL [R1+0xe54], R7 ;  /* 0x000e540701007387 */ /* 0x000fe80000100800 */
[----:B------:R-:W-:Y:S01]  /*13830*/  STL [R1+0xe50], R6 ;  /* 0x000e500601007387 */ /* 0x000fe20000100800 */
        /* <DEDUP_REMOVED lines=10> */
[----:B0-----:R-:W2:Y:S01]  /*138e0*/  LDL.LU.64 R24, [R1+0x1220] ;  /* 0x0012200001187983 */ /* 0x001ea20000300a00 */
[----:B------:R-:W-:Y:S02]  /*138f0*/  IMAD.MOV.U32 R7, RZ, RZ, R26 ;  /* 0x000000ffff077224 */ /* 0x000fe400078e001a */
[----:B------:R-:W-:Y:S01]  /*13900*/  IMAD.MOV.U32 R6, RZ, RZ, R27 ;  /* 0x000000ffff067224 */ /* 0x000fe200078e001b */
        /* <DEDUP_REMOVED lines=8> */
[----:B------:R-:W2:Y:S04]  /*13990*/  LDL.LU.64 R26, [R1+0x1208] ;  /* 0x00120800011a7983 */ /* 0x000ea80000300a00 */
[----:B------:R-:W2:Y:S02]  /*139a0*/  LDL.LU.64 R24, [R1+0x1200] ;  /* 0x0012000001187983 */ /* 0x000ea40000300a00 */
[----:B--2---:R-:W-:-:S15]  /*139b0*/  HMMA.16816.F32 R24, R20, R12, R24 ;  /* 0x0000000c1418723c */ /* 0x004fde0000001818 */
[----:B------:R-:W-:-:S04]  /*139c0*/  NOP ;  /* 0x0000000000007918 */ /* 0x000fc80000000000 */
[----:B------:R-:W-:Y:S04]  /*139d0*/  STL.64 [R1+0x100], R24 ;  /* 0x0001001801007387 */ /* 0x000fe80000100a00 */
[----:B------:R0:W-:Y:S04]  /*139e0*/  STL.64 [R1+0x108], R26 ;  /* 0x0001081a01007387 */ /* 0x0001e80000100a00 */
[----:B0-----:R-:W2:Y:S04]  /*139f0*/  LDL.LU R27, [R1+0x11f8] ;  /* 0x0011f800011b7983 */ /* 0x001ea80000300800 */
[----:B------:R-:W-:Y:S04]  /*13a00*/  STL.64 [R1+0x1190], R14 ;  /* 0x0011900e01007387 */ /* 0x000fe80000100a00 */
[----:B------:R0:W-:Y:S02]  /*13a10*/  STL.64 [R1+0x1188], R12 ;  /* 0x0011880c01007387 */ /* 0x0001e40000100a00 */
[----:B0-----:R-:W-:-:S02]  /*13a20*/  IMAD.MOV.U32 R12, RZ, RZ, R11 ;  /* 0x000000ffff0c7224 */ /* 0x001fc400078e000b */
[----:B------:R-:W-:-:S05]  /*13a30*/  IMAD.MOV.U32 R13, RZ, RZ, R3 ;  /* 0x000000ffff0d7224 */ /* 0x000fca00078e0003 */
[----:B------:R0:W-:Y:S04]  /*13a40*/  STL.64 [R1+0x11a8], R12 ;  /* 0x0011a80c01007387 */ /* 0x0001e80000100a00 */
[----:B0-----:R-:W2:Y:S01]  /*13a50*/  LDL.64 R12, [R1+0x10] ;  /* 0x00001000010c7983 */ /* 0x001ea20000100a00 */
[----:B---3--:R-:W-:Y:S03]  /*13a60*/  HMMA.16816.F32 R16, R20, R4, R16 ;  /* 0x000000041410723c */ /* 0x008fe60000001810 */
[----:B--2---:R0:W-:-:S15]  /*13a70*/  STL.64 [R1+0x11c0], R12 ;  /* 0x0011c00c01007387 */ /* 0x0041de0000100a00 */
[----:B------:R-:W-:Y:S01]  /*13a80*/  NOP ;  /* 0x0000000000007918 */ /* 0x000fe20000000000 */
[----:B------:R-:W-:Y:S04]  /*13a90*/  STL.64 [R1+0xf0], R16 ;  /* 0x0000f01001007387 */ /* 0x000fe80000100a00 */
[----:B------:R-:W-:Y:S04]  /*13aa0*/  STL.64 [R1+0xf8], R18 ;  /* 0x0000f81201007387 */ /* 0x000fe80000100a00 */
[----:B0-----:R-:W2:Y:S04]  /*13ab0*/  LDL.64 R12, [R1+0x20] ;  /* 0x00002000010c7983 */ /* 0x001ea80000100a00 */
[----:B--2---:R-:W-:Y:S04]  /*13ac0*/  STL.64 [R1+0x11d8], R12 ;  /* 0x0011d80c01007387 */ /* 0x004fe80000100a00 */
[----:B------:R-:W-:Y:S04]  /*13ad0*/  STL.64 [R1+0x1180], R6 ;  /* 0x0011800601007387 */ /* 0x000fe80000100a00 */
[----:B------:R0:W-:Y:S04]  /*13ae0*/  STL.64 [R1+0x1178], R4 ;  /* 0x0011780401007387 */ /* 0x0001e80000100a00 */
[----:B0-----:R-:W2:Y:S04]  /*13af0*/  LDL.LU R4, [R1+0x630] ;  /* 0x0006300001047983 */ /* 0x001ea80000300800 */
[----:B------:R-:W2:Y:S04]  /*13b00*/  LDL.LU R5, [R1+0x634] ;  /* 0x0006340001057983 */ /* 0x000ea80000300800 */
[----:B------:R-:W3:Y:S04]  /*13b10*/  LDL.LU R6, [R1+0x638] ;  /* 0x0006380001067983 */ /* 0x000ee80000300800 */
[----:B------:R-:W3:Y:S04]  /*13b20*/  LDL.LU R7, [R1+0x63c] ;  /* 0x00063c0001077983 */ /* 0x000ee80000300800 */
[----:B------:R-:W2:Y:S04]  /*13b30*/  LDL.LU R16, [R1+0x60] ;  /* 0x0000600001107983 */ /* 0x000ea80000300800 */
[----:B------:R-:W2:Y:S04]  /*13b40*/  LDL.LU R17, [R1+0x64] ;  /* 0x0000640001117983 */ /* 0x000ea80000300800 */
[----:B------:R-:W2:Y:S04]  /*13b50*/  LDL.LU R18, [R1+0x68] ;  /* 0x0000680001127983 */ /* 0x000ea80000300800 */
[----:B------:R-:W2:Y:S04]  /*13b60*/  LDL.LU R19, [R1+0x6c] ;  /* 0x00006c0001137983 */ /* 0x000ea80000300800 */
[----:B------:R-:W2:Y:S04]  /*13b70*/  LDL.64 R12, [R1+0x30] ;  /* 0x00003000010c7983 */ /* 0x000ea80000100a00 */
[----:B--2---:R-:W-:Y:S04]  /*13b80*/  STL.64 [R1+0x11f0], R12 ;  /* 0x0011f00c01007387 */ /* 0x004fe80000100a00 */
[----:B---3--:R-:W-:Y:S04]  /*13b90*/  STL.64 [R1+0x11a0], R6 ;  /* 0x0011a00601007387 */ /* 0x008fe80000100a00 */
[----:B------:R0:W-:Y:S04]  /*13ba0*/  STL.64 [R1+0x1198], R4 ;  /* 0x0011980401007387 */ /* 0x0001e80000100a00 */
[----:B0-----:R-:W2:Y:S04]  /*13bb0*/  LDL.LU R4, [R1+0x640] ;  /* 0x0006400001047983 */ /* 0x001ea80000300800 */
[----:B------:R-:W2:Y:S04]  /*13bc0*/  LDL.LU R5, [R1+0x644] ;  /* 0x0006440001057983 */ /* 0x000ea80000300800 */
[----:B------:R-:W3:Y:S04]  /*13bd0*/  LDL.LU R6, [R1+0x648] ;  /* 0x0006480001067983 */ /* 0x000ee80000300800 */
[----:B------:R-:W3:Y:S04]  /*13be0*/  LDL.LU R7, [R1+0x64c] ;  /* 0x00064c0001077983 */ /* 0x000ee80000300800 */
[----:B------:R-:W2:Y:S04]  /*13bf0*/  LDL.LU R12, [R1+0x680] ;  /* 0x00068000010c7983 */ /* 0x000ea80000300800 */
        /* <DEDUP_REMOVED lines=8> */
[----:B------:R-:W3:Y:S01]  /*13c80*/  LDL.LU R7, [R1+0x65c] ;  /* 0x00065c0001077983 */ /* 0x000ee20000300800 */
[----:B------:R-:W-:Y:S03]  /*13c90*/  HMMA.16816.F32 R20, R20, R8, R16 ;  /* 0x000000081414723c */ /* 0x000fe60000001810 */
[----:B------:R-:W4:Y:S04]  /*13ca0*/  LDSM.16.MT88.4 R16, [R27+UR5+0x14100] ;  /* 0x014100051b10783b */ /* 0x000f280008004200 */
[----:B---3--:R-:W-:Y:S04]  /*13cb0*/  STL.64 [R1+0x11d0], R6 ;  /* 0x0011d00601007387 */ /* 0x008fe80000100a00 */
[----:B--2---:R0:W-:Y:S04]  /*13cc0*/  STL.64 [R1+0x11c8], R4 ;  /* 0x0011c80401007387 */ /* 0x0041e80000100a00 */
[----:B0-----:R-:W2:Y:S04]  /*13cd0*/  LDL.LU R4, [R1+0x660] ;  /* 0x0006600001047983 */ /* 0x001ea80000300800 */
[----:B------:R-:W2:Y:S04]  /*13ce0*/  LDL.LU R5, [R1+0x664] ;  /* 0x0006640001057983 */ /* 0x000ea80000300800 */
[----:B------:R-:W3:Y:S04]  /*13cf0*/  LDL.LU R6, [R1+0x668] ;  /* 0x0006680001067983 */ /* 0x000ee80000300800 */
[----:B------:R-:W3:Y:S01]  /*13d00*/  LDL.LU R7, [R1+0x66c] ;  /* 0x00066c0001077983 */ /* 0x000ee20000300800 */
[----:B------:R-:W-:-:S02]  /*13d10*/  IMAD.MOV.U32 R24, RZ, RZ, R2 ;  /* 0x000000ffff187224 */ /* 0x000fc400078e0002 */
[----:B------:R-:W-:-:S07]  /*13d20*/  IMAD.MOV.U32 R25, RZ, RZ, R0 ;  /* 0x000000ffff197224 */ /* 0x000fce00078e0000 */
[C---:B----4-:R-:W-:Y:S01]  /*13d30*/  HMMA.16816.F32 R12, R16.reuse, R24, R12 ;  /* 0x00000018100c723c */ /* 0x050fe2000000180c */
        /* <DEDUP_REMOVED lines=8> */
[----:B------:R-:W0:Y:S04]  /*13dc0*/  LDSM.16.MT88.4 R20, [R27+UR5+0x14180] ;  /* 0x014180051b14783b */ /* 0x000e280008004200 */
[----:B0-----:R-:W-:Y:S04]  /*13dd0*/  STL.64 [R1+0x1170], R22 ;  /* 0x0011701601007387 */ /* 0x001fe80000100a00 */
[----:B------:R0:W-:Y:S04]  /*13de0*/  STL.64 [R1+0x1168], R20 ;  /* 0x0011681401007387 */ /* 0x0001e80000100a00 */
[----:B0-----:R-:W3:Y:S04]  /*13df0*/  LDL.LU R20, [R1+0x620] ;  /* 0x0006200001147983 */ /* 0x001ee80000300800 */
[----:B------:R-:W3:Y:S04]  /*13e00*/  LDL.LU R21, [R1+0x624] ;  /* 0x0006240001157983 */ /* 0x000ee80000300800 */
[----:B------:R-:W3:Y:S04]  /*13e10*/  LDL.LU R22, [R1+0x628] ;  /* 0x0006280001167983 */ /* 0x000ee80000300800 */
[----:B------:R-:W3:Y:S04]  /*13e20*/  LDL.LU R23, [R1+0x62c] ;  /* 0x00062c0001177983 */ /* 0x000ee80000300800 */
[----:B------:R-:W-:Y:S04]  /*13e30*/  STL [R1+0xf38], R27 ;  /* 0x000f381b01007387 */ /* 0x000fe80000100800 */
[----:B------:R0:W-:Y:S04]  /*13e40*/  STL.64 [R1+0x3b0], R12 ;  /* 0x0003b00c01007387 */ /* 0x0001e80000100a00 */
[----:B------:R-:W-:Y:S04]  /*13e50*/  STL.64 [R1+0x3b8], R14 ;  /* 0x0003b80e01007387 */ /* 0x000fe80000100a00 */
        /* <DEDUP_REMOVED lines=33> */
[----:B0-----:R-:W4:Y:S04]  /*14070*/  LDL.LU.64 R14, [R1+0x1190] ;  /* 0x00119000010e7983 */ /* 0x001f280000300a00 */
[----:B------:R-:W2:Y:S02]  /*14080*/  LDL.LU.64 R12, [R1+0x1188] ;  /* 0x00118800010c7983 */ /* 0x000ea40000300a00 */
[----:B--2---:R-:W-:-:S15]  /*14090*/  HMMA.16816.F32 R4, R16, R12, R4 ;  /* 0x0000000c1004723c */ /* 0x004fde0000001804 */
[----:B------:R-:W-:-:S04]  /*140a0*/  NOP ;  /* 0x0000000000007918 */ /* 0x000fc80000000000 */
[----:B------:R-:W-:Y:S04]  /*140b0*/  STL.64 [R1+0x360], R4 ;  /* 0x0003600401007387 */ /* 0x000fe80000100a00 */
[----:B------:R0:W-:Y:S04]  /*140c0*/  STL.64 [R1+0x368], R6 ;  /* 0x0003680601007387 */ /* 0x0001e80000100a00 */
[----:B0-----:R-:W2:Y:S04]  /*140d0*/  LDL.LU.64 R6, [R1+0x1180] ;  /* 0x0011800001067983 */ /* 0x001ea80000300a00 */
[----:B------:R-:W3:Y:S04]  /*140e0*/  LDL.LU.64 R4, [R1+0x1178] ;  /* 0x0011780001047983 */ /* 0x000ee80000300a00 */
[----:B----4-:R-:W-:Y:S04]  /*140f0*/  STL.64 [R1+0x1100], R14 ;  /* 0x0011000e01007387 */ /* 0x010fe80000100a00 */
[----:B------:R0:W-:Y:S04]  /*14100*/  STL.64 [R1+0x10f8], R12 ;  /* 0x0010f80c01007387 */ /* 0x0001e80000100a00 */
[----:B0-----:R-:W4:Y:S01]  /*14110*/  LDL.64 R12, [R1] ;  /* 0x00000000010c7983 */ /* 0x001f220000100a00 */
[----:B---3--:R-:W-:Y:S03]  /*14120*/  HMMA.16816.F32 R20, R16, R4, R20 ;  /* 0x000000041014723c */ /* 0x008fe60000001814 */
[----:B----4-:R0:W-:Y:S02]  /*14130*/  STL.64 [R1+0x1118], R12 ;  /* 0x0011180c01007387 */ /* 0x0101e40000100a00 */
[----:B0-----:R-:W-:-:S02]  /*14140*/  IMAD.MOV.U32 R12, RZ, RZ, R27 ;  /* 0x000000ffff0c7224 */ /* 0x001fc400078e001b */
[----:B------:R-:W-:-:S05]  /*14150*/  IMAD.MOV.U32 R13, RZ, RZ, R26 ;  /* 0x000000ffff0d7224 */ /* 0x000fca00078e001a */
[----:B------:R0:W-:Y:S02]  /*14160*/  STL.64 [R1+0x1130], R12 ;  /* 0x0011300c01007387 */ /* 0x0001e40000100a00 */
[----:B0-----:R-:W-:Y:S02]  /*14170*/  IMAD.MOV.U32 R12, RZ, RZ, R11 ;  /* 0x000000ffff0c7224 */ /* 0x001fe400078e000b */
[----:B------:R-:W-:-:S05]  /*14180*/  IMAD.MOV.U32 R13, RZ, RZ, R3 ;  /* 0x000000ffff0d7224 */ /* 0x000fca00078e0003 */
[----:B------:R0:W-:Y:S04]  /*14190*/  STL.64 [R1+0x1148], R12 ;  /* 0x0011480c01007387 */ /* 0x0001e80000100a00 */
[----:B------:R-:W-:Y:S04]  /*141a0*/  STL.64 [R1+0x350], R20 ;  /* 0x0003501401007387 */ /* 0x000fe80000100a00 */
[----:B------:R-:W-:Y:S01]  /*141b0*/  STL.64 [R1+0x358], R22 ;  /* 0x0003581601007387 */ /* 0x000fe20000100a00 */
[----:B0-----:R-:W-:Y:S02]  /*141c0*/  IMAD.MOV.U32 R12, RZ, RZ, R2 ;  /* 0x000000ffff0c7224 */ /* 0x001fe400078e0002 */
[----:B------:R-:W-:-:S05]  /*141d0*/  IMAD.MOV.U32 R13, RZ, RZ, R0 ;  /* 0x000000ffff0d7224 */ /* 0x000fca00078e0000 */
[----:B------:R0:W-:Y:S04]  /*141e0*/  STL.64 [R1+0x1160], R12 ;  /* 0x0011600c01007387 */ /* 0x0001e80000100a00 */
[----:B0-----:R-:W3:Y:S04]  /*141f0*/  LDL.LU R12, [R1+0x4b0] ;  /* 0x0004b000010c7983 */ /* 0x001ee80000300800 */
[----:B------:R-:W3:Y:S04]  /*14200*/  LDL.LU R13, [R1+0x4b4] ;  /* 0x0004b400010d7983 */ /* 0x000ee80000300800 */
[----:B------:R-:W3:Y:S04]  /*14210*/  LDL.LU R14, [R1+0x4b8] ;  /* 0x0004b800010e7983 */ /* 0x000ee80000300800 */
[----:B------:R-:W3:Y:S04]  /*14220*/  LDL.LU R15, [R1+0x4bc] ;  /* 0x0004bc00010f7983 */ /* 0x000ee80000300800 */
[----:B------:R-:W4:Y:S04]  /*14230*/  LDL.LU R20, [R1+0x4d0] ;  /* 0x0004d00001147983 */ /* 0x000f280000300800 */
[----:B------:R-:W4:Y:S04]  /*14240*/  LDL.LU R21, [R1+0x4d4] ;  /* 0x0004d40001157983 */ /* 0x000f280000300800 */
[----:B------:R-:W4:Y:S04]  /*14250*/  LDL.LU R22, [R1+0x4d8] ;  /* 0x0004d80001167983 */ /* 0x000f280000300800 */
[----:B------:R-:W4:Y:S04]  /*14260*/  LDL.LU R23, [R1+0x4dc] ;  /* 0x0004dc0001177983 */ /* 0x000f280000300800 */
        /* <DEDUP_REMOVED lines=24> */
[----:B----4-:R-:W-:Y:S03]  /*143f0*/  HMMA.16816.F32 R16, R16, R8, R20 ;  /* 0x000000081010723c */ /* 0x010fe60000001814 */
[----:B--2---:R-:W-:Y:S04]  /*14400*/  STL.64 [R1+0x1158], R6 ;  /* 0x0011580601007387 */ /* 0x004fe80000100a00 */
[----:B------:R0:W-:Y:S04]  /*14410*/  STL.64 [R1+0x1150], R4 ;  /* 0x0011500401007387 */ /* 0x0001e80000100a00 */
[----:B0-----:R-:W2:Y:S04]  /*14420*/  LDL.LU R4, [R1+0x4a0] ;  /* 0x0004a00001047983 */ /* 0x001ea80000300800 */
[----:B------:R-:W2:Y:S04]  /*14430*/  LDL.LU R5, [R1+0x4a4] ;  /* 0x0004a40001057983 */ /* 0x000ea80000300800 */
[----:B------:R-:W2:Y:S04]  /*14440*/  LDL.LU R6, [R1+0x4a8] ;  /* 0x0004a80001067983 */ /* 0x000ea80000300800 */
[----:B------:R-:W2:Y:S04]  /*14450*/  LDL.LU R7, [R1+0x4ac] ;  /* 0x0004ac0001077983 */ /* 0x000ea80000300800 */
[----:B------:R-:W3:Y:S04]  /*14460*/  LDL.LU.64 R22, [R1+0x1170] ;  /* 0x0011700001167983 */ /* 0x000ee80000300a00 */
[----:B------:R-:W3:Y:S04]  /*14470*/  LDL.LU.64 R20, [R1+0x1168] ;  /* 0x0011680001147983 */ /* 0x000ee80000300a00 */
[----:B------:R0:W-:Y:S04]  /*14480*/  STL.64 [R1+0x2c0], R16 ;  /* 0x0002c01001007387 */ /* 0x0001e80000100a00 */
[----:B------:R1:W-:Y:S04]  /*14490*/  STL.64 [R1+0x2c8], R18 ;  /* 0x0002c81201007387 */ /* 0x0003e80000100a00 */
[----:B0-----:R-:W4:Y:S04]  /*144a0*/  LDL.LU R16, [R1+0x170] ;  /* 0x0001700001107983 */ /* 0x001f280000300800 */
[----:B------:R-:W4:Y:S04]  /*144b0*/  LDL.LU R17, [R1+0x174] ;  /* 0x0001740001117983 */ /* 0x000f280000300800 */
[----:B-1----:R-:W4:Y:S04]  /*144c0*/  LDL.LU R18, [R1+0x178] ;  /* 0x0001780001127983 */ /* 0x002f280000300800 */
[----:B------:R-:W4:Y:S01]  /*144d0*/  LDL.LU R19, [R1+0x17c] ;  /* 0x00017c0001137983 */ /* 0x000f220000300800 */
[----:B---3--:R-:W-:-:S15]  /*144e0*/  HMMA.16816.F32 R12, R20, R24, R12 ;  /* 0x00000018140c723c */ /* 0x008fde000000180c */
[----:B------:R-:W-:-:S04]  /*144f0*/  NOP ;  /* 0x0000000000007918 */ /* 0x000fc80000000000 */
        /* <DEDUP_REMOVED lines=33> */
[----:B------:R-:W-:Y:S04]  /*14710*/  STL.64 [R1+0x1f0], R4 ;  /* 0x0001f00401007387 */ /* 0x000fe80000100a00 */
[----:B------:R0:W-:Y:S04]  /*14720*/  STL.64 [R1+0x1f8], R6 ;  /* 0x0001f80601007387 */ /* 0x0001e80000100a00 */
[----:B0-----:R-:W2:Y:S04]  /*14730*/  LDL.LU.64 R6, [R1+0x10f0] ;  /* 0x0010f00001067983 */ /* 0x001ea80000300a00 */
[----:B------:R-:W4:Y:S04]  /*14740*/  LDL.LU.64 R4, [R1+0x10e8] ;  /* 0x0010e80001047983 */ /* 0x000f280000300a00 */
[----:B---3--:R-:W-:Y:S04]  /*14750*/  STL.64 [R1+0x1080], R14 ;  /* 0x0010800e01007387 */ /* 0x008fe80000100a00 */
[----:B------:R0:W-:Y:S02]  /*14760*/  STL.64 [R1+0x1078], R12 ;  /* 0x0010780c01007387 */ /* 0x0001e40000100a00 */
[----:B0-----:R-:W-:-:S02]  /*14770*/  IMAD.MOV.U32 R12, RZ, RZ, R2 ;  /* 0x000000ffff0c7224 */ /* 0x001fc400078e0002 */
[----:B------:R-:W-:-:S05]  /*14780*/  IMAD.MOV.U32 R13, RZ, RZ, R0 ;  /* 0x000000ffff0d7224 */ /* 0x000fca00078e0000 */
[----:B------:R0:W-:Y:S04]  /*14790*/  STL.64 [R1+0x1098], R12 ;  /* 0x0010980c01007387 */ /* 0x0001e80000100a00 */
[----:B0-----:R-:W3:Y:S04]  /*147a0*/  LDL.64 R12, [R1+0x10] ;  /* 0x00001000010c7983 */ /* 0x001ee80000100a00 */
[----:B---3--:R0:W-:Y:S04]  /*147b0*/  STL.64 [R1+0x10b0], R12 ;  /* 0x0010b00c01007387 */ /* 0x0081e80000100a00 */
[----:B0-----:R-:W3:Y:S01]  /*147c0*/  LDL.64 R12, [R1+0x20] ;  /* 0x00002000010c7983 */ /* 0x001ee20000100a00 */
[C---:B----4-:R-:W-:Y:S03]  /*147d0*/  HMMA.16816.F32 R16, R20.reuse, R4, R16 ;  /* 0x000000041410723c */ /* 0x050fe60000001810 */
[----:B---3--:R0:W-:Y:S04]  /*147e0*/  STL.64 [R1+0x10c8], R12 ;  /* 0x0010c80c01007387 */ /* 0x0081e80000100a00 */
[----:B0-----:R-:W3:Y:S04]  /*147f0*/  LDL.64 R12, [R1+0x30] ;  /* 0x00003000010c7983 */ /* 0x001ee80000100a00 */
[----:B---3--:R0:W-:Y:S04]  /*14800*/  STL.64 [R1+0x10e0], R12 ;  /* 0x0010e00c01007387 */ /* 0x0081e80000100a00 */
[----:B0-----:R-:W3:Y:S04]  /*14810*/  LDL.LU R12, [R1+0x6f0] ;  /* 0x0006f000010c7983 */ /* 0x001ee80000300800 */
[----:B------:R0:W-:Y:S04]  /*14820*/  STL.64 [R1+0x1e0], R16 ;  /* 0x0001e01001007387 */ /* 0x0001e80000100a00 */
[----:B------:R1:W-:Y:S04]  /*14830*/  STL.64 [R1+0x1e8], R18 ;  /* 0x0001e81201007387 */ /* 0x0003e80000100a00 */
[----:B------:R-:W3:Y:S04]  /*14840*/  LDL.LU R13, [R1+0x6f4] ;  /* 0x0006f400010d7983 */ /* 0x000ee80000300800 */
[----:B------:R-:W3:Y:S04]  /*14850*/  LDL.LU R14, [R1+0x6f8] ;  /* 0x0006f800010e7983 */ /* 0x000ee80000300800 */
[----:B------:R-:W3:Y:S04]  /*14860*/  LDL.LU R15, [R1+0x6fc] ;  /* 0x0006fc00010f7983 */ /* 0x000ee80000300800 */
[----:B0-----:R-:W4:Y:S04]  /*14870*/  LDL.LU R16, [R1+0x160] ;  /* 0x0001600001107983 */ /* 0x001f280000300800 */
[----:B------:R-:W4:Y:S04]  /*14880*/  LDL.LU R17, [R1+0x164] ;  /* 0x0001640001117983 */ /* 0x000f280000300800 */
[----:B-1----:R-:W4:Y:S04]  /*14890*/  LDL.LU R18, [R1+0x168] ;  /* 0x0001680001127983 */ /* 0x002f280000300800 */
        /* <DEDUP_REMOVED lines=20> */
[----:B------:R-:W3:Y:S04]  /*149e0*/  LDSM.16.MT88.4 R16, [R29+UR5+0x14000] ;  /* 0x014000051d10783b */ /* 0x000ee80008004200 */
[----:B--2---:R-:W-:Y:S04]  /*149f0*/  STL.64 [R1+0x10c0], R6 ;  /* 0x0010c00601007387 */ /* 0x004fe80000100a00 */
[----:B------:R0:W-:Y:S04]  /*14a00*/  STL.64 [R1+0x10b8], R4 ;  /* 0x0010b80401007387 */ /* 0x0001e80000100a00 */
        /* <DEDUP_REMOVED lines=9> */
[----:B------:R-:W2:Y:S04]  /*14aa0*/  LDL.LU R6, [R1+0x6e8] ;  /* 0x0006e80001067983 */ /* 0x000ea80000300800 */
[----:B------:R-:W2:Y:S04]  /*14ab0*/  LDL.LU R7, [R1+0x6ec] ;  /* 0x0006ec0001077983 */ /* 0x000ea80000300800 */
[----:B------:R-:W-:Y:S04]  /*14ac0*/  STL.64 [R1+0xd0], R20 ;  /* 0x0000d01401007387 */ /* 0x000fe80000100a00 */
[----:B------:R-:W-:Y:S04]  /*14ad0*/  STL.64 [R1+0xd8], R22 ;  /* 0x0000d81601007387 */ /* 0x000fe80000100a00 */
[----:B------:R0:W-:Y:S04]  /*14ae0*/  STL.64 [R1+0x1c0], R12 ;  /* 0x0001c00c01007387 */ /* 0x0001e80000100a00 */
[----:B------:R-:W-:Y:S04]  /*14af0*/  STL.64 [R1+0x1c8], R14 ;  /* 0x0001c80e01007387 */ /* 0x000fe80000100a00 */
[----:B------:R-:W1:Y:S04]  /*14b00*/  LDSM.16.MT88.4 R20, [R29+UR5+0x14080] ;  /* 0x014080051d14783b */ /* 0x000e680008004200 */
        /* <DEDUP_REMOVED lines=42> */
[----:B------:R0:W-:Y:S04]  /*14db0*/  STL.64 [R1+0x1020], R12 ;  /* 0x0010200c01007387 */ /* 0x0001e80000100a00 */
[----:B0-----:R-:W4:Y:S04]  /*14dc0*/  LDL.LU R12, [R1+0x690] ;  /* 0x00069000010c7983 */ /* 0x001f280000300800 */
[----:B------:R-:W4:Y:S04]  /*14dd0*/  LDL.LU R13, [R1+0x694] ;  /* 0x00069400010d7983 */ /* 0x000f280000300800 */
[----:B------:R-:W4:Y:S04]  /*14de0*/  LDL.LU R14, [R1+0x698] ;  /* 0x00069800010e7983 */ /* 0x000f280000300800 */
[----:B------:R-:W4:Y:S02]  /*14df0*/  LDL.LU R15, [R1+0x69c] ;  /* 0x00069c00010f7983 */ /* 0x000f240000300800 */
[----:B----4-:R-:W-:-:S15]  /*14e00*/  HMMA.16816.F32 R12, R16, R4, R12 ;  /* 0x00000004100c723c */ /* 0x010fde000000180c */
[----:B------:R-:W-:-:S04]  /*14e10*/  NOP ;  /* 0x0000000000007918 */ /* 0x000fc80000000000 */
[----:B------:R0:W-:Y:S04]  /*14e20*/  STL.64 [R1+0x160], R12 ;  /* 0x0001600c01007387 */ /* 0x0001e80000100a00 */
[----:B------:R3:W-:Y:S04]  /*14e30*/  STL.64 [R1+0x168], R14 ;  /* 0x0001680e01007387 */ /* 0x0007e80000100a00 */
[----:B0-----:R-:W4:Y:S04]  /*14e40*/  LDL.LU R12, [R1+0x510] ;  /* 0x00051000010c7983 */ /* 0x001f280000300800 */
[----:B------:R-:W4:Y:S04]  /*14e50*/  LDL.LU R13, [R1+0x514] ;  /* 0x00051400010d7983 */ /* 0x000f280000300800 */
[----:B---3--:R-:W3:Y:S04]  /*14e60*/  LDL.LU R14, [R1+0x518] ;  /* 0x00051800010e7983 */ /* 0x008ee80000300800 */
[----:B------:R-:W3:Y:S04]  /*14e70*/  LDL.LU R15, [R1+0x51c] ;  /* 0x00051c00010f7983 */ /* 0x000ee80000300800 */
[----:B---3--:R-:W-:Y:S04]  /*14e80*/  STL.64 [R1+0x1038], R14 ;  /* 0x0010380e01007387 */ /* 0x008fe80000100a00 */
[----:B----4-:R0:W-:Y:S02]  /*14e90*/  STL.64 [R1+0x1030], R12 ;  /* 0x0010300c01007387 */ /* 0x0101e40000100a00 */
[----:B0-----:R-:W-:-:S02]  /*14ea0*/  IMAD.MOV.U32 R12, RZ, RZ, R27 ;  /* 0x000000ffff0c7224 */ /* 0x001fc400078e001b */
[----:B------:R-:W-:-:S05]  /*14eb0*/  IMAD.MOV.U32 R13, RZ, RZ, R26 ;  /* 0x000000ffff0d7224 */ /* 0x000fca00078e001a */
[----:B------:R0:W-:Y:S04]  /*14ec0*/  STL.64 [R1+0x1050], R12 ;  /* 0x0010500c01007387 */ /* 0x0001e80000100a00 */
[----:B0-----:R-:W3:Y:S04]  /*14ed0*/  LDL.LU R12, [R1+0x70] ;  /* 0x00007000010c7983 */ /* 0x001ee80000300800 */
[----:B------:R-:W3:Y:S04]  /*14ee0*/  LDL.LU R13, [R1+0x74] ;  /* 0x00007400010d7983 */ /* 0x000ee80000300800 */
[----:B------:R-:W3:Y:S04]  /*14ef0*/  LDL.LU R14, [R1+0x78] ;  /* 0x00007800010e7983 */ /* 0x000ee80000300800 */
[----:B------:R-:W3:Y:S04]  /*14f00*/  LDL.LU R15, [R1+0x7c] ;  /* 0x00007c00010f7983 */ /* 0x000ee80000300800 */
[----:B--2---:R-:W-:Y:S04]  /*14f10*/  STL.64 [R1+0x1018], R6 ;  /* 0x0010180601007387 */ /* 0x004fe80000100a00 */
[----:B------:R0:W-:Y:S04]  /*14f20*/  STL.64 [R1+0x1010], R4 ;  /* 0x0010100401007387 */ /* 0x0001e80000100a00 */
[----:B0-----:R-:W1:Y:S04]  /*14f30*/  LDL.LU R4, [R1+0x540] ;  /* 0x0005400001047983 */ /* 0x001e680000300800 */
[----:B------:R-:W1:Y:S04]  /*14f40*/  LDL.LU R5, [R1+0x544] ;  /* 0x0005440001057983 */ /* 0x000e680000300800 */
[----:B------:R-:W1:Y:S04]  /*14f50*/  LDL.LU R6, [R1+0x548] ;  /* 0x0005480001067983 */ /* 0x000e680000300800 */
[----:B------:R-:W1:Y:S01]  /*14f60*/  LDL.LU R7, [R1+0x54c] ;  /* 0x00054c0001077983 */ /* 0x000e620000300800 */
[----:B---3--:R-:W-:-:S15]  /*14f70*/  HMMA.16816.F32 R16, R16, R8, R12 ;  /* 0x000000081010723c */ /* 0x008fde000000180c */
[----:B------:R-:W-:-:S04]  /*14f80*/  NOP ;  /* 0x0000000000007918 */ /* 0x000fc80000000000 */
[----:B------:R0:W-:Y:S04]  /*14f90*/  STL.64 [R1+0x70], R16 ;  /* 0x0000701001007387 */ /* 0x0001e80000100a00 */
[----:B------:R2:W-:Y:S04]  /*14fa0*/  STL.64 [R1+0x78], R18 ;  /* 0x0000781201007387 */ /* 0x0005e80000100a00 */
[----:B0-----:R-:W3:Y:S04]  /*14fb0*/  LDL.LU R16, [R1+0x500] ;  /* 0x0005000001107983 */ /* 0x001ee80000300800 */
[----:B------:R-:W3:Y:S04]  /*14fc0*/  LDL.LU R17, [R1+0x504] ;  /* 0x0005040001117983 */ /* 0x000ee80000300800 */
[----:B--2---:R-:W2:Y:S04]  /*14fd0*/  LDL.LU R18, [R1+0x508] ;  /* 0x0005080001127983 */ /* 0x004ea80000300800 */
[----:B------:R-:W2:Y:S01]  /*14fe0*/  LDL.LU R19, [R1+0x50c] ;  /* 0x00050c0001137983 */ /* 0x000ea20000300800 */
[----:B-1----:R-:W-:Y:S03]  /*14ff0*/  HMMA.16816.F32 R24, R20, R24, R4 ;  /* 0x000000181418723c */ /* 0x002fe60000001804 */
[----:B--2---:R-:W-:Y:S04]  /*15000*/  STL.64 [R1+0x1048], R18 ;  /* 0x0010481201007387 */ /* 0x004fe80000100a00 */
[----:B---3--:R0:W-:Y:S04]  /*15010*/  STL.64 [R1+0x1040], R16 ;  /* 0x0010401001007387 */ /* 0x0081e80000100a00 */
        /* <DEDUP_REMOVED lines=12> */
[----:B------:R-:W3:Y:S04]  /*150e0*/  LDL.LU R4, [R1+0x4f0] ;  /* 0x0004f00001047983 */ /* 0x000ee80000300800 */
[----:B------:R0:W-:Y:S04]  /*150f0*/  STL.64 [R1+0x420], R24 ;  /* 0x0004201801007387 */ /* 0x0001e80000100a00 */
[----:B------:R1:W-:Y:S04]  /*15100*/  STL.64 [R1+0x428], R26 ;  /* 0x0004281a01007387 */ /* 0x0003e80000100a00 */
[----:B------:R-:W3:Y:S04]  /*15110*/  LDL.LU R5, [R1+0x4f4] ;  /* 0x0004f40001057983 */ /* 0x000ee80000300800 */
[----:B------:R-:W3:Y:S04]  /*15120*/  LDL.LU R6, [R1+0x4f8] ;  /* 0x0004f80001067983 */ /* 0x000ee80000300800 */
[----:B------:R-:W3:Y:S04]  /*15130*/  LDL.LU R7, [R1+0x4fc] ;  /* 0x0004fc0001077983 */ /* 0x000ee80000300800 */
[----:B0-----:R-:W4:Y:S04]  /*15140*/  LDL.LU R24, [R1+0x5b0] ;  /* 0x0005b00001187983 */ /* 0x001f280000300800 */
[----:B------:R-:W4:Y:S04]  /*15150*/  LDL.LU R25, [R1+0x5b4] ;  /* 0x0005b40001197983 */ /* 0x000f280000300800 */
[----:B-1----:R-:W2:Y:S04]  /*15160*/  LDL.LU R26, [R1+0x5b8] ;  /* 0x0005b800011a7983 */ /* 0x002ea80000300800 */
[----:B------:R-:W2:Y:S01]  /*15170*/  LDL.LU R27, [R1+0x5bc] ;  /* 0x0005bc00011b7983 */ /* 0x000ea20000300800 */
[----:B------:R-:W-:-:S02]  /*15180*/  IMAD.MOV.U32 R12, RZ, RZ, R11 ;  /* 0x000000ffff0c7224 */ /* 0x000fc400078e000b */
[----:B------:R-:W-:Y:S01]  /*15190*/  IMAD.MOV.U32 R13, RZ, RZ, R3 ;  /* 0x000000ffff0d7224 */ /* 0x000fe200078e0003 */
[----:B--2---:R-:W-:Y:S04]  /*151a0*/  STL.64 [R1+0xf88], R26 ;  /* 0x000f881a01007387 */ /* 0x004fe80000100a00 */
[----:B----4-:R0:W-:Y:S04]  /*151b0*/  STL.64 [R1+0xf80], R24 ;  /* 0x000f801801007387 */ /* 0x0101e80000100a00 */
[----:B0-----:R-:W2:Y:S04]  /*151c0*/  LDL.LU R24, [R1+0x5c0] ;  /* 0x0005c00001187983 */ /* 0x001ea80000300800 */
[----:B------:R-:W2:Y:S04]  /*151d0*/  LDL.LU R25, [R1+0x5c4] ;  /* 0x0005c40001197983 */ /* 0x000ea80000300800 */
[----:B------:R-:W4:Y:S04]  /*151e0*/  LDL.LU R26, [R1+0x5c8] ;  /* 0x0005c800011a7983 */ /* 0x000f280000300800 */
[----:B------:R-:W4:Y:S01]  /*151f0*/  LDL.LU R27, [R1+0x5cc] ;  /* 0x0005cc00011b7983 */ /* 0x000f220000300800 */
[C---:B------:R-:W-:Y:S03]  /*15200*/  HMMA.16816.F32 R12, R20.reuse, R12, R16 ;  /* 0x0000000c140c723c */ /* 0x040fe60000001810 */
[----:B----4-:R-:W-:Y:S04]  /*15210*/  STL.64 [R1+0xf98], R26 ;  /* 0x000f981a01007387 */ /* 0x010fe80000100a00 */
[----:B--2---:R0:W-:Y:S04]  /*15220*/  STL.64 [R1+0xf90], R24 ;  /* 0x000f901801007387 */ /* 0x0041e80000100a00 */
[----:B0-----:R-:W2:Y:S04]  /*15230*/  LDL.LU.64 R24, [R1] ;  /* 0x0000000001187983 */ /* 0x001ea80000300a00 */
[----:B------:R-:W4:Y:S04]  /*15240*/  LDL.LU.64 R18, [R1+0x1060] ;  /* 0x0010600001127983 */ /* 0x000f280000300a00 */
[----:B------:R-:W4:Y:S04]  /*15250*/  LDL.LU.64 R16, [R1+0x1058] ;  /* 0x0010580001107983 */ /* 0x000f280000300a00 */
[----:B------:R0:W-:Y:S04]  /*15260*/  STL.64 [R1+0x410], R12 ;  /* 0x0004100c01007387 */ /* 0x0001e80000100a00 */
[----:B------:R4:W-:Y:S04]  /*15270*/  STL.64 [R1+0x418], R14 ;  /* 0x0004180e01007387 */ /* 0x0009e80000100a00 */
[----:B0-----:R-:W4:Y:S02]  /*15280*/  LDL.LU.64 R12, [R1+0x1050] ;  /* 0x00105000010c7983 */ /* 0x001f240000300a00 */
[----:B----4-:R-:W-:Y:S02]  /*15290*/  HMMA.16816.F32 R12, R20, R12, R16 ;  /* 0x0000000c140c723c */ /* 0x010fe40000001810 */
[----:B------:R-:W2:Y:S04]  /*152a0*/  LDL.LU.64 R18, [R1+0x1048] ;  /* 0x0010480001127983 */ /* 0x000ea80000300a00 */
[----:B------:R-:W2:-:S13]  /*152b0*/  LDL.LU.64 R16, [R1+0x1040] ;  /* 0x0010400001107983 */ /* 0x000e9a0000300a00 */
[----:B------:R-:W-:Y:S04]  /*152c0*/  STL.64 [R1+0x400], R12 ;  /* 0x0004000c01007387 */ /* 0x000fe80000100a00 */
[----:B------:R0:W-:Y:S04]  /*152d0*/  STL.64 [R1+0x408], R14 ;  /* 0x0004080e01007387 */ /* 0x0001e80000100a00 */
[----:B0-----:R-:W4:Y:S04]  /*152e0*/  LDL.LU.64 R14, [R1+0x1038] ;  /* 0x00103800010e7983 */ /* 0x001f280000300a00 */
[----:B------:R-:W4:Y:S01]  /*152f0*/  LDL.LU.64 R12, [R1+0x1030] ;  /* 0x00103000010c7983 */ /* 0x000f220000300a00 */
[----:B------:R-:W-:-:S02]  /*15300*/  IMAD.MOV.U32 R8, RZ, RZ, R2 ;  /* 0x000000ffff087224 */ /* 0x000fc400078e0002 */
[----:B------:R-:W-:-:S07]  /*15310*/  IMAD.MOV.U32 R9, RZ, RZ, R0 ;  /* 0x000000ffff097224 */ /* 0x000fce00078e0000 */
[----:B----4-:R-:W-:Y:S01]  /*15320*/  HMMA.16816.F32 R8, R20, R8, R12 ;  /* 0x000000081408723c */ /* 0x010fe2000000180c */
[----:B------:R-:W4:Y:S04]  /*15330*/  LDL.LU.64 R14, [R1+0x1028] ;  /* 0x00102800010e7983 */ /* 0x000f280000300a00 */
[----:B------:R-:W3:-:S14]  /*15340*/  LDL.LU.64 R12, [R1+0x1020] ;  /* 0x00102000010c7983 */ /* 0x000edc0000300a00 */
[----:B------:R-:W-:Y:S04]  /*15350*/  STL.64 [R1+0x3f0], R8 ;  /* 0x0003f00801007387 */ /* 0x000fe80000100a00 */
[----:B------:R2:W-:Y:S02]  /*15360*/  STL.64 [R1+0x3f8], R10 ;  /* 0x0003f80a01007387 */ /* 0x0005e40000100a00 */
[----:B--2---:R-:W-:Y:S02]  /*15370*/  HMMA.16816.F32 R8, R20, R24, R16 ;  /* 0x000000181408723c */ /* 0x004fe40000001810 */
[----:B------:R-:W2:-:S15]  /*15380*/  LDL.LU R16, [R1+0x250] ;  /* 0x0002500001107983 */ /* 0x000e9e0000300800 */
[----:B------:R-:W-:Y:S02]  /*15390*/  NOP ;  /* 0x0000000000007918 */ /* 0x000fe40000000000 */
[----:B------:R0:W-:Y:S04]  /*153a0*/  STL.64 [R1+0x3e0], R8 ;  /* 0x0003e00801007387 */ /* 0x0001e80000100a00 */
[----:B------:R1:W-:Y:S04]  /*153b0*/  STL.64 [R1+0x3e8], R10 ;  /* 0x0003e80a01007387 */ /* 0x0003e80000100a00 */
[----:B------:R-:W2:Y:S04]  /*153c0*/  LDL.LU R17, [R1+0x254] ;  /* 0x0002540001117983 */ /* 0x000ea80000300800 */
[----:B------:R-:W2:Y:S04]  /*153d0*/  LDL.LU R18, [R1+0x258] ;  /* 0x0002580001127983 */ /* 0x000ea80000300800 */
[----:B------:R-:W2:Y:S04]  /*153e0*/  LDL.LU R19, [R1+0x25c] ;  /* 0x00025c0001137983 */ /* 0x000ea80000300800 */
[----:B0-----:R-:W2:Y:S04]  /*153f0*/  LDL.LU R8, [R1+0x4e0] ;  /* 0x0004e00001087983 */ /* 0x001ea80000300800 */
[----:B------:R-:W2:Y:S04]  /*15400*/  LDL.LU R9, [R1+0x4e4] ;  /* 0x0004e40001097983 */ /* 0x000ea80000300800 */
[----:B-1----:R-:W2:Y:S04]  /*15410*/  LDL.LU R10, [R1+0x4e8] ;  /* 0x0004e800010a7983 */ /* 0x002ea80000300800 */
[----:B------:R-:W2:Y:S04]  /*15420*/  LDL.LU R11, [R1+0x4ec] ;  /* 0x0004ec00010b7983 */ /* 0x000ea80000300800 */
[----:B------:R0:W-:Y:S04]  /*15430*/  STL.64 [R1+0xfb0], R24 ;  /* 0x000fb01801007387 */ /* 0x0001e80000100a00 */
[----:B0-----:R-:W2:Y:S04]  /*15440*/  LDL.LU.64 R24, [R1+0x10] ;  /* 0x0000100001187983 */ /* 0x001ea80000300a00 */
[----:B--2---:R0:W-:Y:S04]  /*15450*/  STL.64 [R1+0xfc8], R24 ;  /* 0x000fc81801007387 */ /* 0x0041e80000100a00 */
[----:B0-----:R-:W2:Y:S01]  /*15460*/  LDL.LU.64 R24, [R1+0x20] ;  /* 0x0000200001187983 */ /* 0x001ea20000300a00 */
[C---:B---3--:R-:W-:Y:S03]  /*15470*/  HMMA.16816.F32 R4, R20.reuse, R12, R4 ;  /* 0x0000000c1404723c */ /* 0x048fe60000001804 */
[----:B--2---:R0:W-:Y:S04]  /*15480*/  STL.64 [R1+0xfd0], R24 ;  /* 0x000fd01801007387 */ /* 0x0041e80000100a00 */
[----:B0-----:R-:W2:Y:S04]  /*15490*/  LDL.LU.64 R24, [R1+0x30] ;  /* 0x0000300001187983 */ /* 0x001ea80000300a00 */
[----:B--2---:R0:W-:Y:S04]  /*154a0*/  STL.64 [R1+0xfe8], R24 ;  /* 0x000fe81801007387 */ /* 0x0041e80000100a00 */
[----:B0-----:R-:W2:Y:S04]  /*154b0*/  LDL.LU.64 R24, [R1+0x40] ;  /* 0x0000400001187983 */ /* 0x001ea80000300a00 */
[----:B------:R-:W-:Y:S04]  /*154c0*/  STL.64 [R1+0x3d0], R4 ;  /* 0x0003d00401007387 */ /* 0x000fe80000100a00 */
[----:B------:R0:W-:Y:S04]  /*154d0*/  STL.64 [R1+0x3d8], R6 ;  /* 0x0003d80601007387 */ /* 0x0001e80000100a00 */
[----:B0-----:R-:W3:Y:S04]  /*154e0*/  LDL.LU.64 R6, [R1+0x1018] ;  /* 0x0010180001067983 */ /* 0x001ee80000300a00 */
[----:B------:R-:W2:Y:S04]  /*154f0*/  LDL.LU.64 R4, [R1+0x1010] ;  /* 0x0010100001047983 */ /* 0x000ea80000300a00 */
        /* <DEDUP_REMOVED lines=11> */
[----:B------:R-:W4:Y:S01]  /*155b0*/  LDL.LU R15, [R1+0x5ec] ;  /* 0x0005ec00010f7983 */ /* 0x000f220000300800 */
[----:B------:R-:W-:Y:S03]  /*155c0*/  HMMA.16816.F32 R8, R20, R4, R8 ;  /* 0x000000041408723c */ /* 0x000fe60000001808 */
[----:B----4-:R-:W-:Y:S04]  /*155d0*/  STL.64 [R1+0xfe0], R14 ;  /* 0x000fe00e01007387 */ /* 0x010fe80000100a00 */
[----:B--2---:R0:W-:Y:S04]  /*155e0*/  STL.64 [R1+0xfd8], R12 ;  /* 0x000fd80c01007387 */ /* 0x0041e80000100a00 */
        /* <DEDUP_REMOVED lines=12> */
[----:B0-----:R-:W4:Y:S04]  /*156b0*/  LDL.LU R10, [R1+0x1008] ;  /* 0x00100800010a7983 */ /* 0x001f280000300800 */
[----:B------:R-:W2:Y:S01]  /*156c0*/  LDL.LU.64 R8, [R1+0x1000] ;  /* 0x0010000001087983 */ /* 0x000ea20000300a00 */
[----:B------:R-:W-:-:S02]  /*156d0*/  IMAD.MOV.U32 R28, RZ, RZ, R24 ;  /* 0x000000ffff1c7224 */ /* 0x000fc400078e0018 */
[----:B------:R-:W-:Y:S01]  /*156e0*/  IMAD.MOV.U32 R0, RZ, RZ, R25 ;  /* 0x000000ffff007224 */ /* 0x000fe200078e0019 */
[----:B--2---:R-:W-:Y:S01]  /*156f0*/  HMMA.16816.F32 R16, R20, R8, R16 ;  /* 0x000000081410723c */ /* 0x004fe20000001810 */
[----:B------:R-:W0:-:S15]  /*15700*/  LDSM.16.MT88.4 R20, [R29+UR5+0x14100] ;  /* 0x014100051d14783b */ /* 0x000e1e0008004200 */
[----:B------:R-:W-:-:S03]  /*15710*/  NOP ;  /* 0x0000000000007918 */ /* 0x000fc60000000000 */
[----:B------:R-:W-:Y:S04]  /*15720*/  STL.64 [R1+0x2d0], R16 ;  /* 0x0002d01001007387 */ /* 0x000fe80000100a00 */
[----:B------:R-:W-:Y:S04]  /*15730*/  STL.64 [R1+0x2d8], R18 ;  /* 0x0002d81201007387 */ /* 0x000fe80000100a00 */
[----:B------:R-:W1:Y:S01]  /*15740*/  LDSM.16.MT88.4 R16, [R29+UR5+0x14180] ;  /* 0x014180051d10783b */ /* 0x000e620008004200 */
[C---:B0-----:R-:W-:Y:S03]  /*15750*/  HMMA.16816.F32 R12, R20.reuse, R24, R12 ;  /* 0x00000018140c723c */ /* 0x041fe6000000180c */
[----:B-1----:R-:W-:Y:S04]  /*15760*/  STL.64 [R1+0xf68], R18 ;  /* 0x000f681201007387 */ /* 0x002fe80000100a00 */
[----:B------:R0:W-:Y:S04]  /*15770*/  STL.64 [R1+0xf60], R16 ;  /* 0x000f601001007387 */ /* 0x0001e80000100a00 */
[----:B0-----:R-:W2:Y:S04]  /*15780*/  LDL.LU R16, [R1+0x5f0] ;  /* 0x0005f00001107983 */ /* 0x001ea80000300800 */
[----:B------:R-:W2:Y:S04]  /*15790*/  LDL.LU R17, [R1+0x5f4] ;  /* 0x0005f40001117983 */ /* 0x000ea80000300800 */
[----:B------:R-:W2:Y:S04]  /*157a0*/  LDL.LU R18, [R1+0x5f8] ;  /* 0x0005f80001127983 */ /* 0x000ea80000300800 */
[----:B------:R-:W2:Y:S04]  /*157b0*/  LDL.LU R19, [R1+0x5fc] ;  /* 0x0005fc0001137983 */ /* 0x000ea80000300800 */
        /* <DEDUP_REMOVED lines=16> */
[----:B------:R0:W-:Y:S04]  /*158c0*/  STL.64 [R1+0x290], R16 ;  /* 0x0002901001007387 */ /* 0x0001e80000100a00 */
[----:B------:R1:W-:Y:S01]  /*158d0*/  STL.64 [R1+0x298], R18 ;  /* 0x0002981201007387 */ /* 0x0003e20000100a00 */
[----:B0-----:R-:W-:Y:S02]  /*158e0*/  IMAD.MOV.U32 R17, RZ, RZ, R24 ;  /* 0x000000ffff117224 */ /* 0x001fe400078e0018 */
[----:B------:R-:W-:Y:S02]  /*158f0*/  IMAD.MOV.U32 R16, RZ, RZ, R25 ;  /* 0x000000ffff107224 */ /* 0x000fe400078e0019 */
[----:B------:R-:W2:Y:S02]  /*15900*/  LDL.LU.64 R24, [R1+0xfc8] ;  /* 0x000fc80001187983 */ /* 0x000ea40000300a00 */
[----:B--2---:R-:W-:Y:S01]  /*15910*/  HMMA.16816.F32 R12, R20, R24, R12 ;  /* 0x00000018140c723c */ /* 0x004fe2000000180c */
[----:B-1----:R-:W-:-:S02]  /*15920*/  IMAD.MOV.U32 R19, RZ, RZ, R24 ;  /* 0x000000ffff137224 */ /* 0x002fc400078e0018 */
        /* <DEDUP_REMOVED lines=26> */
[----:B------:R-:W-:Y:S01]  /*15ad0*/  IMAD.MOV.U32 R13, RZ, RZ, R3 ;  /* 0x000000ffff0d7224 */ /* 0x000fe200078e0003 */
[----:B------:R-:W4:Y:S04]  /*15ae0*/  LDL.LU R11, [R1+0xf7c] ;  /* 0x000f7c00010b7983 */ /* 0x000f280000300800 */
[----:B------:R-:W3:Y:S04]  /*15af0*/  LDL.LU R3, [R1+0xf78] ;  /* 0x000f780001037983 */ /* 0x000ee80000300800 */
[----:B------:R0:W-:Y:S02]  /*15b00*/  STL.64 [R1+0xf08], R12 ;  /* 0x000f080c01007387 */ /* 0x0001e40000100a00 */
[----:B0-----:R-:W-:-:S02]  /*15b10*/  IMAD.MOV.U32 R12, RZ, RZ, R19 ;  /* 0x000000ffff0c7224 */ /* 0x001fc400078e0013 */
[----:B------:R-:W-:Y:S01]  /*15b20*/  IMAD.MOV.U32 R13, RZ, RZ, R18 ;  /* 0x000000ffff0d7224 */ /* 0x000fe200078e0012 */
[----:B--2---:R-:W-:-:S15]  /*15b30*/  HMMA.16816.F32 R24, R20, R4, R24 ;  /* 0x000000041418723c */ /* 0x004fde0000001818 */
[----:B------:R-:W-:-:S04]  /*15b40*/  NOP ;  /* 0x0000000000007918 */ /* 0x000fc80000000000 */
[----:B------:R-:W-:Y:S04]  /*15b50*/  STL.64 [R1+0x250], R24 ;  /* 0x0002501801007387 */ /* 0x000fe80000100a00 */
[----:B------:R-:W-:Y:S04]  /*15b60*/  STL.64 [R1+0x258], R26 ;  /* 0x0002581a01007387 */ /* 0x000fe80000100a00 */
[----:B------:R0:W-:Y:S02]  /*15b70*/  STL.64 [R1+0xf20], R12 ;  /* 0x000f200c01007387 */ /* 0x0001e40000100a00 */
[----:B0-----:R-:W-:-:S02]  /*15b80*/  IMAD.MOV.U32 R12, RZ, RZ, R17 ;  /* 0x000000ffff0c7224 */ /* 0x001fc400078e0011 */
[----:B------:R-:W-:-:S05]  /*15b90*/  IMAD.MOV.U32 R13, RZ, RZ, R16 ;  /* 0x000000ffff0d7224 */ /* 0x000fca00078e0010 */
[----:B------:R0:W-:Y:S04]  /*15ba0*/  STL.64 [R1+0xf40], R12 ;  /* 0x000f400c01007387 */ /* 0x0001e80000100a00 */
[----:B------:R-:W2:Y:S04]  /*15bb0*/  LDL.LU R24, [R1+0x470] ;  /* 0x0004700001187983 */ /* 0x000ea80000300800 */
[----:B------:R-:W2:Y:S04]  /*15bc0*/  LDL.LU R25, [R1+0x474] ;  /* 0x0004740001197983 */ /* 0x000ea80000300800 */
[----:B------:R-:W2:Y:S04]  /*15bd0*/  LDL.LU R26, [R1+0x478] ;  /* 0x00047800011a7983 */ /* 0x000ea80000300800 */
[----:B------:R-:W2:Y:S04]  /*15be0*/  LDL.LU R27, [R1+0x47c] ;  /* 0x00047c00011b7983 */ /* 0x000ea80000300800 */
[----:B------:R-:W3:Y:S04]  /*15bf0*/  LDL.LU R16, [R1+0x4c0] ;  /* 0x0004c00001107983 */ /* 0x000ee80000300800 */
[----:B------:R-:W3:Y:S04]  /*15c00*/  LDL.LU R17, [R1+0x4c4] ;  /* 0x0004c40001117983 */ /* 0x000ee80000300800 */
[----:B------:R-:W3:Y:S04]  /*15c10*/  LDL.LU R18, [R1+0x4c8] ;  /* 0x0004c80001127983 */ /* 0x000ee80000300800 */
[----:B------:R-:W3:Y:S01]  /*15c20*/  LDL.LU R19, [R1+0x4cc] ;  /* 0x0004cc0001137983 */ /* 0x000ee20000300800 */
[----:B0-----:R-:W-:-:S02]  /*15c30*/  IMAD.MOV.U32 R12, RZ, RZ, R28 ;  /* 0x000000ffff0c7224 */ /* 0x001fc400078e001c */
[----:B------:R-:W-:Y:S01]  /*15c40*/  IMAD.MOV.U32 R13, RZ, RZ, R0 ;  /* 0x000000ffff0d7224 */ /* 0x000fe200078e0000 */
[----:B--2---:R-:W-:Y:S04]  /*15c50*/  STL.64 [R1+0xf50], R26 ;  /* 0x000f501a01007387 */ /* 0x004fe80000100a00 */
[----:B------:R0:W-:Y:S04]  /*15c60*/  STL.64 [R1+0xf48], R24 ;  /* 0x000f481801007387 */ /* 0x0001e80000100a00 */
[----:B------:R-:W2:Y:S04]  /*15c70*/  LDL.LU R28, [R1+0xf74] ;  /* 0x000f7400011c7983 */ /* 0x000ea80000300800 */
[----:B------:R-:W2:Y:S04]  /*15c80*/  LDL.LU R0, [R1+0xf70] ;  /* 0x000f700001007983 */ /* 0x000ea80000300800 */
[----:B0-----:R-:W2:Y:S04]  /*15c90*/  LDL.LU R24, [R1+0x490] ;  /* 0x0004900001187983 */ /* 0x001ea80000300800 */
[----:B------:R-:W2:Y:S04]  /*15ca0*/  LDL.LU R25, [R1+0x494] ;  /* 0x0004940001197983 */ /* 0x000ea80000300800 */
[----:B------:R-:W2:Y:S04]  /*15cb0*/  LDL.LU R26, [R1+0x498] ;  /* 0x00049800011a7983 */ /* 0x000ea80000300800 */
[----:B------:R-:W2:Y:S04]  /*15cc0*/  LDL.LU R27, [R1+0x49c] ;  /* 0x00049c00011b7983 */ /* 0x000ea80000300800 */
[----:B---3--:R-:W-:Y:S04]  /*15cd0*/  STL.64 [R1+0xee0], R6 ;  /* 0x000ee00601007387 */ /* 0x008fe80000100a00 */
[----:B------:R0:W-:Y:S04]  /*15ce0*/  STL.64 [R1+0xed8], R4 ;  /* 0x000ed80401007387 */ /* 0x0001e80000100a00 */
[----:B0-----:R-:W3:Y:S04]  /*15cf0*/  LDL.LU R4, [R1+0x430] ;  /* 0x0004300001047983 */ /* 0x001ee80000300800 */
[----:B------:R-:W3:Y:S04]  /*15d00*/  LDL.LU R5, [R1+0x434] ;  /* 0x0004340001057983 */ /* 0x000ee80000300800 */
[----:B------:R-:W2:Y:S04]  /*15d10*/  LDL.LU R6, [R1+0x438] ;  /* 0x0004380001067983 */ /* 0x000ea80000300800 */
[----:B------:R-:W2:Y:S04]  /*15d20*/  LDL.LU R7, [R1+0x43c] ;  /* 0x00043c0001077983 */ /* 0x000ea80000300800 */
        /* <DEDUP_REMOVED lines=12> */
[----:B------:R-:W-:Y:S03]  /*15df0*/  HMMA.16816.F32 R20, R20, R8, R16 ;  /* 0x000000081414723c */ /* 0x000fe60000001810 */
[----:B---3--:R-:W-:Y:S04]  /*15e00*/  STL.64 [R1+0xf30], R6 ;  /* 0x000f300601007387 */ /* 0x008fe80000100a00 */
[----:B--2---:R0:W-:Y:S04]  /*15e10*/  STL.64 [R1+0xf28], R4 ;  /* 0x000f280401007387 */ /* 0x0041e80000100a00 */
[----:B0-----:R-:W2:Y:S04]  /*15e20*/  LDL.LU R4, [R1+0x480] ;  /* 0x0004800001047983 */ /* 0x001ea80000300800 */
[----:B------:R-:W2:Y:S04]  /*15e30*/  LDL.LU R5, [R1+0x484] ;  /* 0x0004840001057983 */ /* 0x000ea80000300800 */
[----:B------:R-:W2:Y:S04]  /*15e40*/  LDL.LU R6, [R1+0x488] ;  /* 0x0004880001067983 */ /* 0x000ea80000300800 */
[----:B------:R-:W2:Y:S04]  /*15e50*/  LDL.LU R7, [R1+0x48c] ;  /* 0x00048c0001077983 */ /* 0x000ea80000300800 */
[----:B------:R-:W3:Y:S04]  /*15e60*/  LDL.LU.64 R18, [R1+0xf68] ;  /* 0x000f680001127983 */ /* 0x000ee80000300a00 */
[----:B------:R-:W3:Y:S04]  /*15e70*/  LDL.LU.64 R16, [R1+0xf60] ;  /* 0x000f600001107983 */ /* 0x000ee80000300a00 */
[----:B------:R0:W-:Y:S04]  /*15e80*/  STL.64 [R1+0xe0], R20 ;  /* 0x0000e01401007387 */ /* 0x0001e80000100a00 */
[----:B------:R-:W-:Y:S01]  /*15e90*/  STL.64 [R1+0xe8], R22 ;  /* 0x0000e81601007387 */ /* 0x000fe20000100a00 */
[----:B0-----:R-:W-:-:S02]  /*15ea0*/  IMAD.MOV.U32 R20, RZ, RZ, R2 ;  /* 0x000000ffff147224 */ /* 0x001fc400078e0002 */
[----:B------:R-:W-:Y:S01]  /*15eb0*/  IMAD.MOV.U32 R21, RZ, RZ, R29 ;  /* 0x000000ffff157224 */ /* 0x000fe200078e001d */
[----:B------:R-:W2:Y:S04]  /*15ec0*/  LDL.LU R2, [R1+0xf5c] ;  /* 0x000f5c0001027983 */ /* 0x000ea80000300800 */
[----:B------:R-:W2:Y:S04]  /*15ed0*/  LDL.LU R29, [R1+0xf58] ;  /* 0x000f5800011d7983 */ /* 0x000ea80000300800 */
[----:B----4-:R-:W-:Y:S04]  /*15ee0*/  STL.64 [R1+0xed0], R10 ;  /* 0x000ed00a01007387 */ /* 0x010fe80000100a00 */
[----:B------:R0:W-:Y:S04]  /*15ef0*/  STL.64 [R1+0xec8], R8 ;  /* 0x000ec80801007387 */ /* 0x0001e80000100a00 */
[----:B0-----:R-:W4:Y:S04]  /*15f00*/  LDL.LU R8, [R1+0x440] ;  /* 0x0004400001087983 */ /* 0x001f280000300800 */
[----:B------:R-:W4:Y:S04]  /*15f10*/  LDL.LU R9, [R1+0x444] ;  /* 0x0004440001097983 */ /* 0x000f280000300800 */
[----:B------:R-:W4:Y:S04]  /*15f20*/  LDL.LU R10, [R1+0x448] ;  /* 0x00044800010a7983 */ /* 0x000f280000300800 */
[----:B------:R-:W4:Y:S01]  /*15f30*/  LDL.LU R11, [R1+0x44c] ;  /* 0x00044c00010b7983 */ /* 0x000f220000300800 */
[----:B---3--:R-:W-:Y:S03]  /*15f40*/  HMMA.16816.F32 R12, R16, R12, R24 ;  /* 0x0000000c100c723c */ /* 0x008fe60000001818 */
[----:B------:R-:W3:Y:S04]  /*15f50*/  LDL.LU.64 R26, [R1+0xf50] ;  /* 0x000f5000011a7983 */ /* 0x000ee80000300a00 */
[----:B------:R-:W3:-:S12]  /*15f60*/  LDL.LU.64 R24, [R1+0xf48] ;  /* 0x000f480001187983 */ /* 0x000ed80000300a00 */
[----:B------:R0:W-:Y:S04]  /*15f70*/  STL.64 [R1+0xc0], R12 ;  /* 0x0000c00c01007387 */ /* 0x0001e80000100a00 */
[----:B------:R2:W-:Y:S04]  /*15f80*/  STL.64 [R1+0xc8], R14 ;  /* 0x0000c80e01007387 */ /* 0x0005e80000100a00 */
[----:B0-----:R-:W2:Y:S01]  /*15f90*/  LDL.LU.64 R12, [R1+0xf40] ;  /* 0x000f4000010c7983 */ /* 0x001ea20000300a00 */
[----:B---3--:R-:W-:Y:S03]  /*15fa0*/  HMMA.16816.F32 R20, R16, R20, R24 ;  /* 0x000000141014723c */ /* 0x008fe60000001818 */
[----:B------:R-:W3:-:S15]  /*15fb0*/  LDL.LU R27, [R1+0xf38] ;  /* 0x000f3800011b7983 */ /* 0x000ede0000300800 */
[----:B------:R-:W-:Y:S01]  /*15fc0*/  NOP ;  /* 0x0000000000007918 */ /* 0x000fe20000000000 */
[----:B------:R-:W-:Y:S04]  /*15fd0*/  STL.64 [R1+0xb0], R20 ;  /* 0x0000b01401007387 */ /* 0x000fe80000100a00 */
[----:B------:R-:W-:Y:S01]  /*15fe0*/  STL.64 [R1+0xb8], R22 ;  /* 0x0000b81601007387 */ /* 0x000fe20000100a00 */
[C---:B--2---:R-:W-:Y:S03]  /*15ff0*/  HMMA.16816.F32 R12, R16.reuse, R12, R4 ;  /* 0x0000000c100c723c */ /* 0x044fe60000001804 */
[----:B---3--:R-:W-:Y:S04]  /*16000*/  LDSM.16.MT88.4 R20, [R27+UR5+0x16000] ;  /* 0x016000051b14783b */ /* 0x008fe80008004200 */
[----:B------:R-:W0:Y:S04]  /*16010*/  LDSM.16.MT88.4 R24, [R27+UR5+0x16080] ;  /* 0x016080051b18783b */ /* 0x000e280008004200 */
[----:B0-----:R-:W-:Y:S04]  /*16020*/  STL.64 [R1+0xe38], R26 ;  /* 0x000e381a01007387 */ /* 0x001fe80000100a00 */
[----:B------:R0:W-:Y:S04]  /*16030*/  STL.64 [R1+0xe30], R24 ;  /* 0x000e301801007387 */ /* 0x0001e80000100a00 */
[----:B0-----:R-:W2:Y:S04]  /*16040*/  LDL.LU R24, [R1+0x50] ;  /* 0x0000500001187983 */ /* 0x001ea80000300800 */
[----:B------:R-:W2:Y:S04]  /*16050*/  LDL.LU R25, [R1+0x54] ;  /* 0x0000540001197983 */ /* 0x000ea80000300800 */
[----:B------:R-:W2:Y:S04]  /*16060*/  LDL.LU R26, [R1+0x58] ;  /* 0x00005800011a7983 */ /* 0x000ea80000300800 */
        /* <DEDUP_REMOVED lines=16> */
[----:B0-----:R-:W2:Y:S04]  /*16170*/  LDL.LU.64 R14, [R1+0xef0] ;  /* 0x000ef000010e7983 */ /* 0x001ea80000300a00 */
[----:B------:R-:W3:Y:S02]  /*16180*/  LDL.LU.64 R12, [R1+0xee8] ;  /* 0x000ee800010c7983 */ /* 0x000ee40000300a00 */
[----:B---3--:R-:W-:-:S15]  /*16190*/  HMMA.16816.F32 R4, R16, R12, R4 ;  /* 0x0000000c1004723c */ /* 0x008fde0000001804 */
[----:B------:R-:W-:-:S04]  /*161a0*/  NOP ;  /* 0x0000000000007918 */ /* 0x000fc80000000000 */
[----:B------:R-:W-:Y:S04]  /*161b0*/  STL.64 [R1+0x430], R4 ;  /* 0x0004300401007387 */ /* 0x000fe80000100a00 */
[----:B------:R0:W-:Y:S04]  /*161c0*/  STL.64 [R1+0x438], R6 ;  /* 0x0004380601007387 */ /* 0x0001e80000100a00 */
[----:B0-----:R-:W3:Y:S04]  /*161d0*/  LDL.LU.64 R6, [R1+0xee0] ;  /* 0x000ee00001067983 */ /* 0x001ee80000300a00 */
[----:B------:R-:W4:Y:S01]  /*161e0*/  LDL.LU.64 R4, [R1+0xed8] ;  /* 0x000ed80001047983 */ /* 0x000f220000300a00 */
[----:B------:R-:W-:Y:S01]  /*161f0*/  IMAD.MOV.U32 R27, RZ, RZ, R29 ;  /* 0x000000ffff1b7224 */ /* 0x000fe200078e001d */
[----:B----4-:R-:W-:-:S15]  /*16200*/  HMMA.16816.F32 R8, R16, R4, R8 ;  /* 0x000000041008723c */ /* 0x010fde0000001808 */
[----:B------:R-:W-:-:S04]  /*16210*/  NOP ;  /* 0x0000000000007918 */ /* 0x000fc80000000000 */
[----:B------:R-:W-:Y:S04]  /*16220*/  STL.64 [R1+0x440], R8 ;  /* 0x0004400801007387 */ /* 0x000fe80000100a00 */
[----:B------:R0:W-:Y:S01]  /*16230*/  STL [R1+0x448], R10 ;  /* 0x0004480a01007387 */ /* 0x0001e20000100800 */
[----:B------:R-:W-:-:S03]  /*16240*/  IMAD.MOV.U32 R29, RZ, RZ, R11 ;  /* 0x000000ffff1d7224 */ /* 0x000fc600078e000b */
[----:B0-----:R-:W4:Y:S04]  /*16250*/  LDL.LU.64 R10, [R1+0xed0] ;  /* 0x000ed000010a7983 */ /* 0x001f280000300a00 */
[----:B------:R-:W4:Y:S04]  /*16260*/  LDL.LU.64 R8, [R1+0xec8] ;  /* 0x000ec80001087983 */ /* 0x000f280000300a00 */
[----:B---3--:R-:W-:Y:S04]  /*16270*/  STL.64 [R1+0xeb0], R6 ;  /* 0x000eb00601007387 */ /* 0x008fe80000100a00 */
[----:B------:R-:W3:Y:S04]  /*16280*/  LDL R13, [R1+0x770] ;  /* 0x00077000010d7983 */ /* 0x000ee80000100800 */
[----:B--2---:R-:W-:Y:S04]  /*16290*/  STL.64 [R1+0xe60], R14 ;  /* 0x000e600e01007387 */ /* 0x004fe80000100a00 */
[----:B---3--:R0:W-:Y:S04]  /*162a0*/  STL [R1+0xe58], R13 ;  /* 0x000e580d01007387 */ /* 0x0081e80000100800 */
[----:B------:R-:W2:Y:S04]  /*162b0*/  LDL.LU R12, [R1+0x300] ;  /* 0x00030000010c7983 */ /* 0x000ea80000300800 */
[----:B0-----:R-:W2:Y:S01]  /*162c0*/  LDL.LU R13, [R1+0x304] ;  /* 0x00030400010d7983 */ /* 0x001ea20000300800 */
[----:B------:R-:W-:-:S02]  /*162d0*/  IMAD.MOV.U32 R14, RZ, RZ, R28 ;  /* 0x000000ffff0e7224 */ /* 0x000fc400078e001c */
[----:B------:R-:W-:-:S05]  /*162e0*/  IMAD.MOV.U32 R15, RZ, RZ, R3 ;  /* 0x000000ffff0f7224 */ /* 0x000fca00078e0003 */
[----:B------:R0:W-:Y:S02]  /*162f0*/  STL.64 [R1+0xe70], R14 ;  /* 0x000e700e01007387 */ /* 0x0001e40000100a00 */
[----:B0-----:R-:W-:Y:S02]  /*16300*/  IMAD.MOV.U32 R14, RZ, RZ, R2 ;  /* 0x000000ffff0e7224 */ /* 0x001fe400078e0002 */
[----:B------:R-:W-:Y:S01]  /*16310*/  IMAD.MOV.U32 R15, RZ, RZ, R0 ;  /* 0x000000ffff0f7224 */ /* 0x000fe200078e0000 */
[----:B--2---:R-:W-:Y:S04]  /*16320*/  STL.64 [R1+0xe68], R12 ;  /* 0x000e680c01007387 */ /* 0x004fe80000100a00 */
[----:B------:R-:W-:Y:S04]  /*16330*/  STL.64 [R1+0xe88], R14 ;  /* 0x000e880e01007387 */ /* 0x000fe80000100a00 */
[----:B------:R0:W-:Y:S04]  /*16340*/  STL [R1+0xbb8], R29 ;  /* 0x000bb81d01007387 */ /* 0x0001e80000100800 */
[----:B0-----:R-:W2:Y:S04]  /*16350*/  LDL R29, [R1+0x778] ;  /* 0x00077800011d7983 */ /* 0x001ea80000100800 */
[----:B------:R-:W3:Y:S04]  /*16360*/  LDL.64 R14, [R1+0x28] ;  /* 0x00002800010e7983 */ /* 0x000ee80000100a00 */
[----:B---3--:R0:W-:Y:S04]  /*16370*/  STL.64 [R1+0xe90], R14 ;  /* 0x000e900e01007387 */ /* 0x0081e80000100a00 */
[----:B0-----:R-:W3:Y:S04]  /*16380*/  LDL R14, [R1+0x38] ;  /* 0x00003800010e7983 */ /* 0x001ee80000100800 */
[----:B------:R-:W3:Y:S01]  /*16390*/  LDL R15, [R1+0x3c] ;  /* 0x00003c00010f7983 */ /* 0x000ee20000100800 */
[----:B----4-:R-:W-:Y:S01]  /*163a0*/  HMMA.16816.F32 R4, R16, R8, R24 ;  /* 0x000000081004723c */ /* 0x010fe20000001818 */
[----:B------:R-:W-:-:S02]  /*163b0*/  IMAD.MOV.U32 R26, RZ, RZ, R11 ;  /* 0x000000ffff1a7224 */ /* 0x000fc400078e000b */
[----:B------:R-:W-:Y:S01]  /*163c0*/  IMAD.MOV.U32 R27, RZ, RZ, R10 ;  /* 0x000000ffff1b7224 */ /* 0x000fe200078e000a */
[----:B---3--:R0:W-:Y:S04]  /*163d0*/  STL.64 [R1+0xea8], R14 ;  /* 0x000ea80e01007387 */ /* 0x0081e80000100a00 */
[----:B------:R-:W3:Y:S04]  /*163e0*/  LDL.LU R24, [R1+0x2f0] ;  /* 0x0002f00001187983 */ /* 0x000ee80000300800 */
[----:B------:R-:W3:Y:S04]  /*163f0*/  LDL.LU R25, [R1+0x2f4] ;  /* 0x0002f40001197983 */ /* 0x000ee80000300800 */
[----:B------:R-:W4:Y:S04]  /*16400*/  LDL.LU R11, [R1+0xec4] ;  /* 0x000ec400010b7983 */ /* 0x000f280000300800 */
[----:B------:R-:W2:Y:S01]  /*16410*/  LDL.LU R10, [R1+0xec0] ;  /* 0x000ec000010a7983 */ /* 0x000ea20000300800 */
[----:B------:R-:W-:-:S02]  /*16420*/  IMAD.MOV.U32 R0, RZ, RZ, R4 ;  /* 0x000000ffff007224 */ /* 0x000fc400078e0004 */
[----:B------:R-:W-:Y:S01]  /*16430*/  IMAD.MOV.U32 R28, RZ, RZ, R5 ;  /* 0x000000ffff1c7224 */ /* 0x000fe200078e0005 */
[----:B------:R-:W2:Y:S01]  /*16440*/  LDL.LU R4, [R1+0x340] ;  /* 0x0003400001047983 */ /* 0x000ea20000300800 */
[----:B------:R-:W-:-:S03]  /*16450*/  IMAD.MOV.U32 R2, RZ, RZ, R6 ;  /* 0x000000ffff027224 */ /* 0x000fc600078e0006 */
[----:B------:R-:W2:Y:S01]  /*16460*/  LDL.LU R5, [R1+0x344] ;  /* 0x0003440001057983 */ /* 0x000ea20000300800 */
[----:B------:R-:W-:-:S03]  /*16470*/  IMAD.MOV.U32 R3, RZ, RZ, R7 ;  /* 0x000000ffff037224 */ /* 0x000fc600078e0007 */
[----:B------:R-:W2:Y:S04]  /*16480*/  LDL.LU R6, [R1+0x348] ;  /* 0x0003480001067983 */ /* 0x000ea80000300800 */
[----:B------:R-:W2:Y:S04]  /*16490*/  LDL.LU R7, [R1+0x34c] ;  /* 0x00034c0001077983 */ /* 0x000ea80000300800 */
[----:B0-----:R-:W2:Y:S04]  /*164a0*/  LDL.64 R14, [R1+0x48] ;  /* 0x00004800010e7983 */ /* 0x001ea80000100a00 */
[----:B------:R4:W-:Y:S04]  /*164b0*/  STL.64 [R1+0xe80], R26 ;  /* 0x000e801a01007387 */ /* 0x0009e80000100a00 */
[----:B---3--:R0:W-:Y:S01]  /*164c0*/  STL.64 [R1+0xe78], R24 ;  /* 0x000e781801007387 */ /* 0x0081e20000100a00 */
[----:B----4-:R-:W-:-:S02]  /*164d0*/  IMAD.MOV.U32 R27, RZ, RZ, R11 ;  /* 0x000000ffff1b7224 */ /* 0x010fc400078e000b */
[----:B--2---:R-:W-:Y:S01]  /*164e0*/  IMAD.MOV.U32 R26, RZ, RZ, R10 ;  /* 0x000000ffff1a7224 */ /* 0x004fe200078e000a */
[----:B0-----:R-:W2:Y:S04]  /*164f0*/  LDL.LU R24, [R1+0x310] ;  /* 0x0003100001187983 */ /* 0x001ea80000300800 */
[----:B------:R-:W2:Y:S04]  /*16500*/  LDL.LU R25, [R1+0x314] ;  /* 0x0003140001197983 */ /* 0x000ea80000300800 */
[----:B------:R-:W3:Y:S04]  /*16510*/  LDL.LU R10, [R1+0xebc] ;  /* 0x000ebc00010a7983 */ /* 0x000ee80000300800 */
[----:B------:R-:W3:Y:S04]  /*16520*/  LDL.LU R11, [R1+0xeb8] ;  /* 0x000eb800010b7983 */ /* 0x000ee80000300800 */
[----:B------:R-:W-:Y:S04]  /*16530*/  STL.64 [R1+0xea0], R26 ;  /* 0x000ea01a01007387 */ /* 0x000fe80000100a00 */
[----:B--2---:R0:W-:Y:S04]  /*16540*/  STL.64 [R1+0xe98], R24 ;  /* 0x000e981801007387 */ /* 0x0041e80000100a00 */
[----:B0-----:R-:W2:Y:S04]  /*16550*/  LDL.LU R24, [R1+0x330] ;  /* 0x0003300001187983 */ /* 0x001ea80000300800 */
[----:B------:R-:W2:Y:S04]  /*16560*/  LDL.LU R25, [R1+0x334] ;  /* 0x0003340001197983 */ /* 0x000ea80000300800 */
[----:B------:R-:W2:Y:S04]  /*16570*/  LDL.LU R26, [R1+0x338] ;  /* 0x00033800011a7983 */ /* 0x000ea80000300800 */
[----:B------:R-:W2:Y:S04]  /*16580*/  LDL.LU R27, [R1+0x33c] ;  /* 0x00033c00011b7983 */ /* 0x000ea80000300800 */
[----:B---3--:R0:W-:Y:S04]  /*16590*/  STL.64 [R1+0xe40], R10 ;  /* 0x000e400a01007387 */ /* 0x0081e80000100a00 */
[----:B------:R-:W3:Y:S04]  /*165a0*/  LDL.LU R8, [R1+0x320] ;  /* 0x0003200001087983 */ /* 0x000ee80000300800 */
[----:B------:R-:W3:Y:S04]  /*165b0*/  LDL.LU R9, [R1+0x324] ;  /* 0x0003240001097983 */ /* 0x000ee80000300800 */
[----:B0-----:R-:W3:Y:S04]  /*165c0*/  LDL.LU R10, [R1+0x328] ;  /* 0x00032800010a7983 */ /* 0x001ee80000300800 */
[----:B------:R-:W3:Y:S04]  /*165d0*/  LDL.LU R11, [R1+0x32c] ;  /* 0x00032c00010b7983 */ /* 0x000ee80000300800 */
[----:B------:R-:W4:Y:S04]  /*165e0*/  LDL.LU R16, [R1+0x60] ;  /* 0x0000600001107983 */ /* 0x000f280000300800 */
[----:B------:R-:W4:Y:S04]  /*165f0*/  LDL.LU R17, [R1+0x64] ;  /* 0x0000640001117983 */ /* 0x000f280000300800 */
[----:B------:R-:W2:Y:S04]  /*16600*/  LDL.LU R18, [R1+0x68] ;  /* 0x0000680001127983 */ /* 0x000ea80000300800 */
[----:B------:R-:W2:Y:S01]  /*16610*/  LDL.LU R19, [R1+0x6c] ;  /* 0x00006c0001137983 */ /* 0x000ea20000300800 */
[----:B------:R-:W-:Y:S03]  /*16620*/  HMMA.16816.F32 R4, R20, R14, R4 ;  /* 0x0000000e1404723c */ /* 0x000fe60000001804 */
[----:B--2---:R-:W-:Y:S04]  /*16630*/  STL.64 [R1+0xda8], R18 ;  /* 0x000da81201007387 */ /* 0x004fe80000100a00 */
[----:B----4-:R0:W-:Y:S04]  /*16640*/  STL.64 [R1+0xda0], R16 ;  /* 0x000da01001007387 */ /* 0x0101e80000100a00 */
[----:B0-----:R-:W2:Y:S04]  /*16650*/  LDL.LU R16, [R1+0x100] ;  /* 0x0001000001107983 */ /* 0x001ea80000300800 */
[----:B------:R-:W2:Y:S04]  /*16660*/  LDL.LU R17, [R1+0x104] ;  /* 0x0001040001117983 */ /* 0x000ea80000300800 */
[----:B------:R-:W4:Y:S04]  /*16670*/  LDL.LU R18, [R1+0x108] ;  /* 0x0001080001127983 */ /* 0x000f280000300800 */
[----:B------:R-:W4:Y:S04]  /*16680*/  LDL.LU R19, [R1+0x10c] ;  /* 0x00010c0001137983 */ /* 0x000f280000300800 */
[----:B----4-:R0:W-:Y:S04]  /*16690*/  STL.64 [R1+0xdb8], R18 ;  /* 0x000db81201007387 */ /* 0x0101e80000100a00 */
[----:B--2---:R-:W-:Y:S04]  /*166a0*/  STL.64 [R1+0xdb0], R16 ;  /* 0x000db01001007387 */ /* 0x004fe80000100a00 */
[----:B0-----:R-:W2:Y:S04]  /*166b0*/  LDL R18, [R1+0x8] ;  /* 0x0000080001127983 */ /* 0x001ea80000100800 */
[----:B------:R-:W2:Y:S04]  /*166c0*/  LDL R19, [R1+0xc] ;  /* 0x00000c0001137983 */ /* 0x000ea80000100800 */
[----:B------:R0:W-:Y:S04]  /*166d0*/  STL [R1+0xbbc], R0 ;  /* 0x000bbc0001007387 */ /* 0x0001e80000100800 */
[----:B------:R1:W-:Y:S04]  /*166e0*/  STL.64 [R1+0x4f0], R4 ;  /* 0x0004f00401007387 */ /* 0x0003e80000100a00 */
[----:B------:R4:W-:Y:S01]  /*166f0*/  STL.64 [R1+0x4f8], R6 ;  /* 0x0004f80601007387 */ /* 0x0009e20000100a00 */
[----:B0-----:R-:W-:-:S02]  /*16700*/  IMAD.MOV.U32 R0, RZ, RZ, R15 ;  /* 0x000000ffff007224 */ /* 0x001fc400078e000f */
[----:B-1----:R-:W-:Y:S01]  /*16710*/  IMAD.MOV.U32 R4, RZ, RZ, R14 ;  /* 0x000000ffff047224 */ /* 0x002fe200078e000e */
[----:B----4-:R-:W4:Y:S04]  /*16720*/  LDL.LU.64 R6, [R1+0xeb0] ;  /* 0x000eb00001067983 */ /* 0x010f280000300a00 */
[----:B------:R-:W2:Y:S02]  /*16730*/  LDL.LU.64 R14, [R1+0xea8] ;  /* 0x000ea800010e7983 */ /* 0x000ea40000300a00 */
[----:B--2---:R-:W-:Y:S02]  /*16740*/  HMMA.16816.F32 R12, R20, R14, R24 ;  /* 0x0000000e140c723c */ /* 0x004fe40000001818 */
[----:B------:R-:W2:Y:S04]  /*16750*/  LDL.LU.64 R26, [R1+0xea0] ;  /* 0x000ea000011a7983 */ /* 0x000ea80000300a00 */
[----:B------:R-:W2:-:S13]  /*16760*/  LDL.LU.64 R24, [R1+0xe98] ;  /* 0x000e980001187983 */ /* 0x000e9a0000300a00 */
[----:B------:R-:W-:Y:S04]  /*16770*/  STL.64 [R1+0x4e0], R12 ;  /* 0x0004e00c01007387 */ /* 0x000fe80000100a00 */
[----:B------:R0:W-:Y:S04]  /*16780*/  STL.64 [R1+0x4e8], R14 ;  /* 0x0004e80e01007387 */ /* 0x0001e80000100a00 */
[----:B0-----:R-:W3:Y:S02]  /*16790*/  LDL.LU.64 R14, [R1+0xe90] ;  /* 0x000e9000010e7983 */ /* 0x001ee40000300a00 */
[----:B---3--:R-:W-:Y:S01]  /*167a0*/  HMMA.16816.F32 R8, R20, R14, R8 ;  /* 0x0000000e1408723c */ /* 0x008fe20000001808 */
[----:B------:R-:W-:-:S15]  /*167b0*/  IMAD.MOV.U32 R5, RZ, RZ, R15 ;  /* 0x000000ffff057224 */ /* 0x000fde00078e000f */
[----:B------:R-:W-:-:S03]  /*167c0*/  NOP ;  /* 0x0000000000007918 */ /* 0x000fc60000000000 */
[----:B------:R0:W-:Y:S04]  /*167d0*/  STL.64 [R1+0x340], R8 ;  /* 0x0003400801007387 */ /* 0x0001e80000100a00 */
[----:B------:R-:W-:Y:S01]  /*167e0*/  STL.64 [R1+0x348], R10 ;  /* 0x0003480a01007387 */ /* 0x000fe20000100a00 */
[----:B0-----:R-:W-:-:S03]  /*167f0*/  IMAD.MOV.U32 R8, RZ, RZ, R14 ;  /* 0x000000ffff087224 */ /* 0x001fc600078e000e */
        /* <DEDUP_REMOVED lines=13> */
[----:B------:R-:W3:Y:S04]  /*168d0*/  LDL.LU R13, [R1+0xe58] ;  /* 0x000e5800010d7983 */ /* 0x000ee80000300800 */
[----:B------:R0:W-:Y:S04]  /*168e0*/  STL.64 [R1+0xdd0], R18 ;  /* 0x000dd01201007387 */ /* 0x0001e80000100a00 */
[----:B0-----:R-:W2:Y:S04]  /*168f0*/  LDL.64 R18, [R1+0x18] ;  /* 0x0000180001127983 */ /* 0x001ea80000100a00 */
[----:B--2---:R0:W-:Y:S02]  /*16900*/  STL.64 [R1+0xde8], R18 ;  /* 0x000de81201007387 */ /* 0x0041e40000100a00 */
[----:B0-----:R-:W-:-:S02]  /*16910*/  IMAD.MOV.U32 R18, RZ, RZ, R8 ;  /* 0x000000ffff127224 */ /* 0x001fc400078e0008 */
[----:B------:R-:W-:-:S05]  /*16920*/  IMAD.MOV.U32 R19, RZ, RZ, R5 ;  /* 0x000000ffff137224 */ /* 0x000fca00078e0005 */
[----:B------:R0:W-:Y:S04]  /*16930*/  STL.64 [R1+0xe00], R18 ;  /* 0x000e001201007387 */ /* 0x0001e80000100a00 */
[----:B0-----:R-:W2:Y:S01]  /*16940*/  LDL.64 R18, [R1+0x38] ;  /* 0x0000380001127983 */ /* 0x001ea20000100a00 */
[----:B------:R-:W-:Y:S03]  /*16950*/  HMMA.16816.F32 R8, R20, R14, R24 ;  /* 0x0000000e1408723c */ /* 0x000fe60000001818 */
[----:B--2---:R-:W-:-:S15]  /*16960*/  STL.64 [R1+0xe18], R18 ;  /* 0x000e181201007387 */ /* 0x004fde0000100a00 */
[----:B------:R-:W-:Y:S01]  /*16970*/  NOP ;  /* 0x0000000000007918 */ /* 0x000fe20000000000 */
[----:B------:R0:W-:Y:S04]  /*16980*/  STL.64 [R1+0x310], R8 ;  /* 0x0003100801007387 */ /* 0x0001e80000100a00 */
[----:B------:R1:W-:Y:S04]  /*16990*/  STL.64 [R1+0x318], R10 ;  /* 0x0003180a01007387 */ /* 0x0003e80000100a00 */
[----:B------:R-:W2:Y:S04]  /*169a0*/  LDL.LU R24, [R1+0x1d0] ;  /* 0x0001d00001187983 */ /* 0x000ea80000300800 */
[----:B------:R-:W2:Y:S04]  /*169b0*/  LDL.LU R25, [R1+0x1d4] ;  /* 0x0001d40001197983 */ /* 0x000ea80000300800 */
[----:B------:R-:W2:Y:S04]  /*169c0*/  LDL.LU R26, [R1+0x1d8] ;  /* 0x0001d800011a7983 */ /* 0x000ea80000300800 */
[----:B------:R-:W2:Y:S04]  /*169d0*/  LDL.LU R27, [R1+0x1dc] ;  /* 0x0001dc00011b7983 */ /* 0x000ea80000300800 */
[----:B0-----:R-:W2:Y:S04]  /*169e0*/  LDL.LU R8, [R1+0x2e0] ;  /* 0x0002e00001087983 */ /* 0x001ea80000300800 */
[----:B------:R-:W2:Y:S04]  /*169f0*/  LDL.LU R9, [R1+0x2e4] ;  /* 0x0002e40001097983 */ /* 0x000ea80000300800 */
[----:B-1----:R-:W2:Y:S04]  /*16a00*/  LDL.LU R10, [R1+0x2e8] ;  /* 0x0002e800010a7983 */ /* 0x002ea80000300800 */
[----:B------:R-:W2:Y:S04]  /*16a10*/  LDL.LU R11, [R1+0x2ec] ;  /* 0x0002ec00010b7983 */ /* 0x000ea80000300800 */
[----:B------:R-:W-:Y:S04]  /*16a20*/  STL.64 [R1+0xdc8], R14 ;  /* 0x000dc80e01007387 */ /* 0x000fe80000100a00 */
[----:B---3--:R0:W-:Y:S04]  /*16a30*/  STL [R1+0xdc0], R13 ;  /* 0x000dc00d01007387 */ /* 0x0081e80000100800 */
[----:B------:R-:W3:Y:S04]  /*16a40*/  LDL.LU R12, [R1+0x110] ;  /* 0x00011000010c7983 */ /* 0x000ee80000300800 */
[----:B0-----:R-:W3:Y:S04]  /*16a50*/  LDL.LU R13, [R1+0x114] ;  /* 0x00011400010d7983 */ /* 0x001ee80000300800 */
        /* <DEDUP_REMOVED lines=18> */
[----:B----4-:R-:W-:-:S03]  /*16b80*/  IMAD.MOV.U32 R14, RZ, RZ, R6 ;  /* 0x000000ffff0e7224 */ /* 0x010fc600078e0006 */
[----:B0-----:R-:W2:Y:S04]  /*16b90*/  LDL.LU R12, [R1+0x140] ;  /* 0x00014000010c7983 */ /* 0x001ea80000300800 */
[----:B------:R-:W2:Y:S04]  /*16ba0*/  LDL.LU R13, [R1+0x144] ;  /* 0x00014400010d7983 */ /* 0x000ea80000300800 */
[----:B------:R-:W4:Y:S01]  /*16bb0*/  LDL.LU R6, [R1+0xe4c] ;  /* 0x000e4c0001067983 */ /* 0x000f220000300800 */
[----:B---3--:R-:W-:-:S03]  /*16bc0*/  IMAD.MOV.U32 R15, RZ, RZ, R7 ;  /* 0x000000ffff0f7224 */ /* 0x008fc600078e0007 */
[----:B------:R-:W4:Y:S04]  /*16bd0*/  LDL.LU R7, [R1+0xe48] ;  /* 0x000e480001077983 */ /* 0x000f280000300800 */
[----:B------:R-:W-:Y:S01]  /*16be0*/  STL.64 [R1+0xe28], R14 ;  /* 0x000e280e01007387 */ /* 0x000fe20000100a00 */
[----:B----4-:R-:W-:Y:S03]  /*16bf0*/  HMMA.16816.F32 R8, R20, R6, R8 ;  /* 0x000000061408723c */ /* 0x010fe60000001808 */
        /* <DEDUP_REMOVED lines=8> */
[----:B------:R-:W-:-:S02]  /*16c80*/  IMAD.MOV.U32 R18, RZ, RZ, R4 ;  /* 0x000000ffff127224 */ /* 0x000fc400078e0004 */
[----:B------:R-:W-:Y:S01]  /*16c90*/  IMAD.MOV.U32 R19, RZ, RZ, R0 ;  /* 0x000000ffff137224 */ /* 0x000fe200078e0000 */
[----:B---3--:R-:W-:Y:S01]  /*16ca0*/  HMMA.16816.F32 R20, R20, R10, R24 ;  /* 0x0000000a1414723c */ /* 0x008fe20000001818 */
[----:B------:R-:W2:Y:S04]  /*16cb0*/  LDL.LU.64 R26, [R1+0xe38] ;  /* 0x000e3800011a7983 */ /* 0x000ea80000300a00 */
[----:B------:R-:W2:-:S14]  /*16cc0*/  LDL.LU.64 R24, [R1+0xe30] ;  /* 0x000e300001187983 */ /* 0x000e9c0000300a00 */
        /* <DEDUP_REMOVED lines=38> */
[----:B------:R-:W4:-:S13]  /*16f30*/  LDL.LU R13, [R1+0xdc0] ;  /* 0x000dc000010d7983 */ /* 0x000f1a0000300800 */
[----:B------:R-:W-:Y:S04]  /*16f40*/  STL.64 [R1+0x130], R16 ;  /* 0x0001301001007387 */ /* 0x000fe80000100a00 */
[----:B------:R0:W-:Y:S04]  /*16f50*/  STL.64 [R1+0x138], R18 ;  /* 0x0001381201007387 */ /* 0x0001e80000100a00 */
[----:B0-----:R-:W2:Y:S04]  /*16f60*/  LDL.LU.64 R18, [R1+0xdb8] ;  /* 0x000db80001127983 */ /* 0x001ea80000300a00 */
        /* <DEDUP_REMOVED lines=8> */
[----:B0-----:R-:W2:Y:S01]  /*16ff0*/  LDL.64 R14, [R1+0x8] ;  /* 0x00000800010e7983 */ /* 0x001ea20000100a00 */
[----:B---3--:R-:W-:Y:S03]  /*17000*/  HMMA.16816.F32 R20, R24, R6, R20 ;  /* 0x000000061814723c */ /* 0x008fe60000001814 */
[----:B--2---:R-:W-:Y:S04]  /*17010*/  STL.64 [R1+0xd60], R14 ;  /* 0x000d600e01007387 */ /* 0x004fe80000100a00 */
[----:B------:R-:W-:-:S12]  /*17020*/  STL.64 [R1+0xd98], R6 ;  /* 0x000d980601007387 */ /* 0x000fd80000100a00 */
[----:B------:R-:W-:Y:S04]  /*17030*/  STL.64 [R1+0x110], R20 ;  /* 0x0001101401007387 */ /* 0x000fe80000100a00 */
[----:B------:R0:W-:Y:S02]  /*17040*/  STL.64 [R1+0x118], R22 ;  /* 0x0001181601007387 */ /* 0x0001e40000100a00 */
[----:B0-----:R-:W-:Y:S01]  /*17050*/  HMMA.16816.F32 R20, R24, R10, R16 ;  /* 0x0000000a1814723c */ /* 0x001fe20000001810 */
[----:B------:R-:W-:Y:S02]  /*17060*/  IMAD.MOV.U32 R14, RZ, RZ, R5 ;  /* 0x000000ffff0e7224 */ /* 0x000fe400078e0005 */
[----:B------:R-:W-:Y:S01]  /*17070*/  IMAD.MOV.U32 R15, RZ, RZ, R4 ;  /* 0x000000ffff0f7224 */ /* 0x000fe200078e0004 */
[----:B------:R-:W-:Y:S04]  /*17080*/  STL.64 [R1+0xd78], R10 ;  /* 0x000d780a01007387 */ /* 0x000fe80000100a00 */
[----:B----4-:R-:W-:Y:S04]  /*17090*/  LDSM.16.MT88.4 R16, [R13+UR5+0x16100] ;  /* 0x016100050d10783b */ /* 0x010fe80008004200 */
[----:B------:R-:W-:Y:S07]  /*170a0*/  LDSM.16.MT88.4 R24, [R29+UR5+0x16000] ;  /* 0x016000051d18783b */ /* 0x000fee0008004200 */
[----:B------:R-:W-:Y:S04]  /*170b0*/  STL.64 [R1+0x60], R20 ;  /* 0x0000601401007387 */ /* 0x000fe80000100a00 */
[----:B------:R-:W-:Y:S04]  /*170c0*/  STL.64 [R1+0x68], R22 ;  /* 0x0000681601007387 */ /* 0x000fe80000100a00 */
[----:B------:R-:W-:Y:S04]  /*170d0*/  STL.64 [R1+0xd80], R14 ;  /* 0x000d800e01007387 */ /* 0x000fe80000100a00 */
[----:B------:R0:W1:Y:S04]  /*170e0*/  LDSM.16.MT88.4 R20, [R13+UR5+0x16180] ;  /* 0x016180050d14783b */ /* 0x0000680008004200 */
        /* <DEDUP_REMOVED lines=8> */
[----:B---3--:R0:W-:Y:S04]  /*17170*/  STL.64 [R1+0xd90], R14 ;  /* 0x000d900e01007387 */ /* 0x0081e80000100a00 */
[----:B--2---:R-:W-:Y:S04]  /*17180*/  STL.64 [R1+0xd88], R12 ;  /* 0x000d880c01007387 */ /* 0x004fe80000100a00 */
[----:B------:R-:W2:Y:S04]  /*17190*/  LDL.64 R10, [R1+0x28] ;  /* 0x00002800010a7983 */ /* 0x000ea80000100a00 */
[----:B0-----:R-:W4:Y:S04]  /*171a0*/  LDL.64 R14, [R1+0x48] ;  /* 0x00004800010e7983 */ /* 0x001f280000100a00 */
[----:B-1----:R-:W-:Y:S04]  /*171b0*/  STL.64 [R1+0xd30], R22 ;  /* 0x000d301601007387 */ /* 0x002fe80000100a00 */
        /* <DEDUP_REMOVED lines=10> */
[----:B------:R-:W3:Y:S01]  /*17260*/  LDL.LU R23, [R1+0x36c] ;  /* 0x00036c0001177983 */ /* 0x000ee20000300800 */
[----:B----4-:R-:W-:Y:S03]  /*17270*/  HMMA.16816.F32 R4, R16, R14, R4 ;  /* 0x0000000e1004723c */ /* 0x010fe60000001804 */
        /* <DEDUP_REMOVED lines=15> */
[----:B------:R1:W-:Y:S01]  /*17370*/  STL.64 [R1+0x498], R6 ;  /* 0x0004980601007387 */ /* 0x0003e20000100a00 */
[----:B0-----:R-:W-:-:S03]  /*17380*/  IMAD.MOV.U32 R5, RZ, RZ, R14 ;  /* 0x000000ffff057224 */ /* 0x001fc600078e000e */
[----:B-1----:R-:W3:Y:S01]  /*17390*/  LDL.LU.64 R6, [R1+0xd98] ;  /* 0x000d980001067983 */ /* 0x002ee20000300a00 */
[----:B------:R-:W-:-:S03]  /*173a0*/  IMAD.MOV.U32 R4, RZ, RZ, R15 ;  /* 0x000000ffff047224 */ /* 0x000fc600078e000f */
[----:B------:R-:W4:Y:S04]  /*173b0*/  LDL.LU.64 R14, [R1+0xd90] ;  /* 0x000d9000010e7983 */ /* 0x000f280000300a00 */
[----:B------:R-:W4:Y:S01]  /*173c0*/  LDL.LU.64 R12, [R1+0xd88] ;  /* 0x000d8800010c7983 */ /* 0x000f220000300a00 */
[----:B------:R-:W-:Y:S02]  /*173d0*/  IMAD.MOV.U32 R26, RZ, RZ, R8 ;  /* 0x000000ffff1a7224 */ /* 0x000fe400078e0008 */
[----:B------:R-:W-:-:S07]  /*173e0*/  IMAD.MOV.U32 R27, RZ, RZ, R0 ;  /* 0x000000ffff1b7224 */ /* 0x000fce00078e0000 */
[----:B----4-:R-:W-:-:S15]  /*173f0*/  HMMA.16816.F32 R12, R16, R26, R12 ;  /* 0x0000001a100c723c */ /* 0x010fde000000180c */
[----:B------:R-:W-:-:S04]  /*17400*/  NOP ;  /* 0x0000000000007918 */ /* 0x000fc80000000000 */
[----:B------:R-:W-:Y:S04]  /*17410*/  STL.64 [R1+0x480], R12 ;  /* 0x0004800c01007387 */ /* 0x000fe80000100a00 */
[----:B------:R0:W-:Y:S04]  /*17420*/  STL.64 [R1+0x488], R14 ;  /* 0x0004880e01007387 */ /* 0x0001e80000100a00 */
[----:B0-----:R-:W2:Y:S04]  /*17430*/  LDL.LU.64 R14, [R1+0xd80] ;  /* 0x000d8000010e7983 */ /* 0x001ea80000300a00 */
[----:B------:R0:W-:Y:S04]  /*17440*/  STL.64 [R1+0xd10], R26 ;  /* 0x000d101a01007387 */ /* 0x0001e80000100a00 */
[----:B------:R-:W4:Y:S04]  /*17450*/  LDL.LU R24, [R1+0x390] ;  /* 0x0003900001187983 */ /* 0x000f280000300800 */
[----:B------:R-:W4:Y:S04]  /*17460*/  LDL.LU R25, [R1+0x394] ;  /* 0x0003940001197983 */ /* 0x000f280000300800 */
[----:B0-----:R-:W4:Y:S04]  /*17470*/  LDL.LU R26, [R1+0x398] ;  /* 0x00039800011a7983 */ /* 0x001f280000300800 */
[----:B------:R-:W4:Y:S01]  /*17480*/  LDL.LU R27, [R1+0x39c] ;  /* 0x00039c00011b7983 */ /* 0x000f220000300800 */
[----:B------:R-:W-:Y:S01]  /*17490*/  IMAD.MOV.U32 R9, RZ, RZ, R11 ;  /* 0x000000ffff097224 */ /* 0x000fe200078e000b */
[C---:B--2---:R-:W-:Y:S08]  /*174a0*/  HMMA.16816.F32 R12, R16.reuse, R14, R20 ;  /* 0x0000000e100c723c */ /* 0x044ff00000001814 */
[----:B----4-:R-:W-:-:S15]  /*174b0*/  HMMA.16816.F32 R24, R16, R10, R24 ;  /* 0x0000000a1018723c */ /* 0x010fde0000001818 */
[----:B------:R-:W-:-:S04]  /*174c0*/  NOP ;  /* 0x0000000000007918 */ /* 0x000fc80000000000 */
[----:B------:R0:W-:Y:S04]  /*174d0*/  STL.64 [R1+0x3b0], R24 ;  /* 0x0003b01801007387 */ /* 0x0001e80000100a00 */
[----:B------:R-:W-:Y:S01]  /*174e0*/  STL.64 [R1+0x3b8], R26 ;  /* 0x0003b81a01007387 */ /* 0x000fe20000100a00 */
[----:B0-----:R-:W-:-:S03]  /*174f0*/  IMAD.MOV.U32 R24, RZ, RZ, R10 ;  /* 0x000000ffff187224 */ /* 0x001fc600078e000a */
[----:B------:R-:W2:Y:S04]  /*17500*/  LDL.LU.64 R10, [R1+0xd78] ;  /* 0x000d7800010a7983 */ /* 0x000ea80000300a00 */
[----:B------:R-:W4:Y:S04]  /*17510*/  LDL.LU.64 R22, [R1+0xd70] ;  /* 0x000d700001167983 */ /* 0x000f280000300a00 */
[----:B------:R-:W4:Y:S04]  /*17520*/  LDL.LU.64 R20, [R1+0xd68] ;  /* 0x000d680001147983 */ /* 0x000f280000300a00 */
[----:B------:R-:W-:Y:S04]  /*17530*/  STL.64 [R1+0x3a0], R12 ;  /* 0x0003a00c01007387 */ /* 0x000fe80000100a00 */
[----:B------:R0:W-:Y:S04]  /*17540*/  STL.64 [R1+0x3a8], R14 ;  /* 0x0003a80e01007387 */ /* 0x0001e80000100a00 */
        /* <DEDUP_REMOVED lines=9> */
[----:B------:R-:W4:Y:S02]  /*175e0*/  LDL.LU.64 R14, [R1+0xd48] ;  /* 0x000d4800010e7983 */ /* 0x000f240000300a00 */
[----:B----4-:R-:W-:-:S15]  /*175f0*/  HMMA.16816.F32 R20, R16, R14, R20 ;  /* 0x0000000e1014723c */ /* 0x010fde0000001814 */
[----:B------:R-:W-:-:S04]  /*17600*/  NOP ;  /* 0x0000000000007918 */ /* 0x000fc80000000000 */
[----:B------:R-:W-:Y:S04]  /*17610*/  STL.64 [R1+0x380], R20 ;  /* 0x0003801401007387 */ /* 0x000fe80000100a00 */
[----:B------:R0:W-:Y:S04]  /*17620*/  STL.64 [R1+0x388], R22 ;  /* 0x0003881601007387 */ /* 0x0001e80000100a00 */
[----:B0-----:R-:W3:Y:S04]  /*17630*/  LDL.LU.64 R22, [R1+0xd40] ;  /* 0x000d400001167983 */ /* 0x001ee80000300a00 */
[----:B------:R-:W3:Y:S04]  /*17640*/  LDL.LU.64 R20, [R1+0xd38] ;  /* 0x000d380001147983 */ /* 0x000ee80000300a00 */
[----:B------:R0:W-:Y:S04]  /*17650*/  STL.64 [R1+0xce8], R14 ;  /* 0x000ce80e01007387 */ /* 0x0001e80000100a00 */
[----:B------:R-:W2:Y:S04]  /*17660*/  LDL.LU R12, [R1+0x2c0] ;  /* 0x0002c000010c7983 */ /* 0x000ea80000300800 */
[----:B------:R-:W2:Y:S04]  /*17670*/  LDL.LU R13, [R1+0x2c4] ;  /* 0x0002c400010d7983 */ /* 0x000ea80000300800 */
[----:B0-----:R-:W2:Y:S04]  /*17680*/  LDL.LU R14, [R1+0x2c8] ;  /* 0x0002c800010e7983 */ /* 0x001ea80000300800 */
[----:B------:R-:W2:Y:S01]  /*17690*/  LDL.LU R15, [R1+0x2cc] ;  /* 0x0002cc00010f7983 */ /* 0x000ea20000300800 */
[C---:B---3--:R-:W-:Y:S08]  /*176a0*/  HMMA.16816.F32 R20, R16.reuse, R6, R20 ;  /* 0x000000061014723c */ /* 0x048ff00000001814 */
[----:B--2---:R-:W-:Y:S11]  /*176b0*/  HMMA.16816.F32 R16, R16, R10, R12 ;  /* 0x0000000a1010723c */ /* 0x004ff6000000180c */
[----:B------:R-:W-:Y:S04]  /*176c0*/  STL.64 [R1+0x370], R20 ;  /* 0x0003701401007387 */ /* 0x000fe80000100a00 */
[----:B------:R0:W-:Y:S04]  /*176d0*/  STL.64 [R1+0x378], R22 ;  /* 0x0003781601007387 */ /* 0x0001e80000100a00 */
[----:B0-----:R-:W2:Y:S04]  /*176e0*/  LDL.LU.64 R22, [R1+0xd30] ;  /* 0x000d300001167983 */ /* 0x001ea80000300a00 */
[----:B------:R-:W2:Y:S04]  /*176f0*/  LDL.LU.64 R20, [R1+0xd28] ;  /* 0x000d280001147983 */ /* 0x000ea80000300a00 */
[----:B------:R-:W-:Y:S04]  /*17700*/  STL.64 [R1+0xcc0], R6 ;  /* 0x000cc00601007387 */ /* 0x000fe80000100a00 */
[----:B------:R-:W3:Y:S04]  /*17710*/  LDL.LU R12, [R1+0x210] ;  /* 0x00021000010c7983 */ /* 0x000ee80000300800 */
[----:B------:R-:W-:Y:S04]  /*17720*/  STL.64 [R1+0x2c0], R16 ;  /* 0x0002c01001007387 */ /* 0x000fe80000100a00 */
[----:B------:R-:W-:Y:S04]  /*17730*/  STL.64 [R1+0x2c8], R18 ;  /* 0x0002c81201007387 */ /* 0x000fe80000100a00 */
[----:B------:R-:W3:Y:S04]  /*17740*/  LDL.LU R13, [R1+0x214] ;  /* 0x00021400010d7983 */ /* 0x000ee80000300800 */
[----:B------:R-:W4:Y:S04]  /*17750*/  LDL.LU R14, [R1+0x218] ;  /* 0x00021800010e7983 */ /* 0x000f280000300800 */
[----:B------:R-:W4:Y:S04]  /*17760*/  LDL.LU R15, [R1+0x21c] ;  /* 0x00021c00010f7983 */ /* 0x000f280000300800 */
[----:B----4-:R0:W-:Y:S04]  /*17770*/  STL.64 [R1+0xcf8], R14 ;  /* 0x000cf80e01007387 */ /* 0x0101e80000100a00 */
[----:B---3--:R1:W-:Y:S01]  /*17780*/  STL.64 [R1+0xcf0], R12 ;  /* 0x000cf00c01007387 */ /* 0x0083e20000100a00 */
[----:B0-----:R-:W-:-:S02]  /*17790*/  IMAD.MOV.U32 R14, RZ, RZ, R24 ;  /* 0x000000ffff0e7224 */ /* 0x001fc400078e0018 */
[----:B------:R-:W-:-:S05]  /*177a0*/  IMAD.MOV.U32 R15, RZ, RZ, R9 ;  /* 0x000000ffff0f7224 */ /* 0x000fca00078e0009 */
[----:B------:R0:W-:Y:S04]  /*177b0*/  STL.64 [R1+0xd08], R14 ;  /* 0x000d080e01007387 */ /* 0x0001e80000100a00 */
[----:B-1----:R-:W3:Y:S04]  /*177c0*/  LDL.LU R12, [R1+0x230] ;  /* 0x00023000010c7983 */ /* 0x002ee80000300800 */
[----:B------:R-:W3:Y:S04]  /*177d0*/  LDL.LU R13, [R1+0x234] ;  /* 0x00023400010d7983 */ /* 0x000ee80000300800 */
[----:B0-----:R-:W4:Y:S04]  /*177e0*/  LDL.LU R14, [R1+0x238] ;  /* 0x00023800010e7983 */ /* 0x001f280000300800 */
[----:B------:R-:W4:Y:S01]  /*177f0*/  LDL.LU R15, [R1+0x23c] ;  /* 0x00023c00010f7983 */ /* 0x000f220000300800 */
[----:B------:R-:W-:-:S02]  /*17800*/  IMAD.MOV.U32 R27, RZ, RZ, R4 ;  /* 0x000000ffff1b7224 */ /* 0x000fc400078e0004 */
[----:B------:R-:W-:Y:S01]  /*17810*/  IMAD.MOV.U32 R26, RZ, RZ, R5 ;  /* 0x000000ffff1a7224 */ /* 0x000fe200078e0005 */
[----:B----4-:R-:W-:Y:S04]  /*17820*/  STL.64 [R1+0xd20], R14 ;  /* 0x000d200e01007387 */ /* 0x010fe80000100a00 */
[----:B---3--:R0:W-:Y:S04]  /*17830*/  STL.64 [R1+0xd18], R12 ;  /* 0x000d180c01007387 */ /* 0x0081e80000100a00 */
[----:B0-----:R-:W2:Y:S04]  /*17840*/  LDL.LU R12, [R1+0x240] ;  /* 0x00024000010c7983 */ /* 0x001ea80000300800 */
[----:B------:R-:W2:Y:S04]  /*17850*/  LDL.LU R13, [R1+0x244] ;  /* 0x00024400010d7983 */ /* 0x000ea80000300800 */
[----:B------:R-:W2:Y:S04]  /*17860*/  LDL.LU R14, [R1+0x248] ;  /* 0x00024800010e7983 */ /* 0x000ea80000300800 */
[----:B------:R-:W2:Y:S04]  /*17870*/  LDL.LU R15, [R1+0x24c] ;  /* 0x00024c00010f7983 */ /* 0x000ea80000300800 */
[----:B------:R-:W3:Y:S04]  /*17880*/  LDL.LU R4, [R1+0x1f0] ;  /* 0x0001f00001047983 */ /* 0x000ee80000300800 */
        /* <DEDUP_REMOVED lines=9> */
[----:B----4-:R0:W-:Y:S04]  /*17920*/  STL.64 [R1+0xce0], R6 ;  /* 0x000ce00601007387 */ /* 0x0101e80000100a00 */
[----:B---3--:R1:W-:Y:S04]  /*17930*/  STL.64 [R1+0xcd8], R4 ;  /* 0x000cd80401007387 */ /* 0x0083e80000100a00 */
[----:B0-----:R-:W3:Y:S01]  /*17940*/  LDL.64 R6, [R1+0x18] ;  /* 0x0000180001067983 */ /* 0x001ee20000100a00 */
[----:B--2---:R-:W-:Y:S03]  /*17950*/  HMMA.16816.F32 R24, R20, R26, R12 ;  /* 0x0000001a1418723c */ /* 0x004fe6000000180c */
[----:B---3--:R0:W-:Y:S04]  /*17960*/  STL.64 [R1+0xd00], R6 ;  /* 0x000d000601007387 */ /* 0x0081e80000100a00 */
[----:B-1----:R-:W2:Y:S04]  /*17970*/  LDL.LU R4, [R1+0x220] ;  /* 0x0002200001047983 */ /* 0x002ea80000300800 */
[----:B------:R-:W2:Y:S04]  /*17980*/  LDL.LU R5, [R1+0x224] ;  /* 0x0002240001057983 */ /* 0x000ea80000300800 */
[----:B0-----:R-:W2:Y:S04]  /*17990*/  LDL.LU R6, [R1+0x228] ;  /* 0x0002280001067983 */ /* 0x001ea80000300800 */
[----:B------:R-:W2:Y:S04]  /*179a0*/  LDL.LU R7, [R1+0x22c] ;  /* 0x00022c0001077983 */ /* 0x000ea80000300800 */
[----:B------:R-:W-:Y:S04]  /*179b0*/  STL.64 [R1+0xcb8], R10 ;  /* 0x000cb80a01007387 */ /* 0x000fe80000100a00 */
[----:B------:R-:W3:Y:S04]  /*179c0*/  LDL.LU R16, [R1+0x170] ;  /* 0x0001700001107983 */ /* 0x000ee80000300800 */
[----:B------:R-:W3:Y:S04]  /*179d0*/  LDL.LU R17, [R1+0x174] ;  /* 0x0001740001117983 */ /* 0x000ee80000300800 */
[----:B------:R-:W4:Y:S04]  /*179e0*/  LDL.LU R18, [R1+0x178] ;  /* 0x0001780001127983 */ /* 0x000f280000300800 */
[----:B------:R-:W4:Y:S04]  /*179f0*/  LDL.LU R19, [R1+0x17c] ;  /* 0x00017c0001137983 */ /* 0x000f280000300800 */
[----:B----4-:R0:W-:Y:S04]  /*17a00*/  STL.64 [R1+0xc40], R18 ;  /* 0x000c401201007387 */ /* 0x0101e80000100a00 */
[----:B---3--:R-:W-:Y:S01]  /*17a10*/  STL.64 [R1+0xc38], R16 ;  /* 0x000c381001007387 */ /* 0x008fe20000100a00 */
[----:B0-----:R-:W-:-:S03]  /*17a20*/  IMAD.MOV.U32 R18, RZ, RZ, R8 ;  /* 0x000000ffff127224 */ /* 0x001fc600078e0008 */
[----:B------:R-:W3:Y:S04]  /*17a30*/  LDL.LU R8, [R1+0x1e0] ;  /* 0x0001e00001087983 */ /* 0x000ee80000300800 */
[----:B------:R-:W3:Y:S04]  /*17a40*/  LDL.LU R9, [R1+0x1e4] ;  /* 0x0001e40001097983 */ /* 0x000ee80000300800 */
[----:B------:R-:W3:Y:S04]  /*17a50*/  LDL.LU R10, [R1+0x1e8] ;  /* 0x0001e800010a7983 */ /* 0x000ee80000300800 */
[----:B------:R-:W3:Y:S04]  /*17a60*/  LDL.LU R11, [R1+0x1ec] ;  /* 0x0001ec00010b7983 */ /* 0x000ee80000300800 */
[----:B------:R-:W4:Y:S04]  /*17a70*/  LDL.LU.64 R14, [R1+0xd20] ;  /* 0x000d2000010e7983 */ /* 0x000f280000300a00 */
[----:B------:R-:W4:Y:S04]  /*17a80*/  LDL.LU.64 R12, [R1+0xd18] ;  /* 0x000d1800010c7983 */ /* 0x000f280000300a00 */
[----:B------:R-:W-:Y:S04]  /*17a90*/  STL.64 [R1+0x240], R24 ;  /* 0x0002401801007387 */ /* 0x000fe80000100a00 */
[----:B------:R0:W-:Y:S04]  /*17aa0*/  STL.64 [R1+0x248], R26 ;  /* 0x0002481a01007387 */ /* 0x0001e80000100a00 */
[----:B0-----:R-:W4:Y:S02]  /*17ab0*/  LDL.LU.64 R26, [R1+0xd10] ;  /* 0x000d1000011a7983 */ /* 0x001f240000300a00 */
[----:B----4-:R-:W-:Y:S02]  /*17ac0*/  HMMA.16816.F32 R24, R20, R26, R12 ;  /* 0x0000001a1418723c */ /* 0x010fe4000000180c */
[----:B------:R-:W2:-:S15]  /*17ad0*/  LDL.LU.64 R14, [R1+0xd08] ;  /* 0x000d0800010e7983 */ /* 0x000e9e0000300a00 */
[----:B------:R-:W-:Y:S02]  /*17ae0*/  NOP ;  /* 0x0000000000007918 */ /* 0x000fe40000000000 */
[----:B------:R0:W-:Y:S04]  /*17af0*/  STL.64 [R1+0x230], R24 ;  /* 0x0002301801007387 */ /* 0x0001e80000100a00 */
[----:B------:R1:W-:Y:S04]  /*17b00*/  STL.64 [R1+0x238], R26 ;  /* 0x0002381a01007387 */ /* 0x0003e80000100a00 */
[----:B0-----:R-:W4:Y:S04]  /*17b10*/  LDL.LU R24, [R1+0xd0] ;  /* 0x0000d00001187983 */ /* 0x001f280000300800 */
[----:B------:R-:W4:Y:S04]  /*17b20*/  LDL.LU R25, [R1+0xd4] ;  /* 0x0000d40001197983 */ /* 0x000f280000300800 */
[----:B-1----:R-:W4:Y:S04]  /*17b30*/  LDL.LU R26, [R1+0xd8] ;  /* 0x0000d800011a7983 */ /* 0x002f280000300800 */
[----:B------:R-:W4:Y:S01]  /*17b40*/  LDL.LU R27, [R1+0xdc] ;  /* 0x0000dc00011b7983 */ /* 0x000f220000300800 */
[----:B--2---:R-:W-:Y:S03]  /*17b50*/  HMMA.16816.F32 R12, R20, R14, R4 ;  /* 0x0000000e140c723c */ /* 0x004fe60000001804 */
[----:B------:R-:W2:-:S15]  /*17b60*/  LDL.LU.64 R6, [R1+0xd00] ;  /* 0x000d000001067983 */ /* 0x000e9e0000300a00 */
[----:B------:R-:W-:Y:S01]  /*17b70*/  NOP ;  /* 0x0000000000007918 */ /* 0x000fe20000000000 */
[----:B------:R-:W-:Y:S04]  /*17b80*/  STL.64 [R1+0x220], R12 ;  /* 0x0002200c01007387 */ /* 0x000fe80000100a00 */
[----:B------:R0:W-:Y:S04]  /*17b90*/  STL.64 [R1+0x228], R14 ;  /* 0x0002280e01007387 */ /* 0x0001e80000100a00 */
[----:B0-----:R-:W3:Y:S04]  /*17ba0*/  LDL.LU.64 R14, [R1+0xcf8] ;  /* 0x000cf800010e7983 */ /* 0x001ee80000300a00 */
[----:B------:R-:W3:Y:S01]  /*17bb0*/  LDL.LU.64 R12, [R1+0xcf0] ;  /* 0x000cf000010c7983 */ /* 0x000ee20000300a00 */
[----:B------:R-:W-:-:S02]  /*17bc0*/  IMAD.MOV.U32 R19, RZ, RZ, R0 ;  /* 0x000000ffff137224 */ /* 0x000fc400078e0000 */
[----:B--2---:R-:W-:Y:S01]  /*17bd0*/  IMAD.MOV.U32 R0, RZ, RZ, R7 ;  /* 0x000000ffff007224 */ /* 0x004fe200078e0007 */
[----:B---3--:R-:W-:-:S15]  /*17be0*/  HMMA.16816.F32 R12, R20, R6, R12 ;  /* 0x00000006140c723c */ /* 0x008fde000000180c */
[----:B------:R-:W-:-:S04]  /*17bf0*/  NOP ;  /* 0x0000000000007918 */ /* 0x000fc80000000000 */
[----:B------:R0:W-:Y:S04]  /*17c00*/  STL.64 [R1+0x210], R12 ;  /* 0x0002100c01007387 */ /* 0x0001e80000100a00 */
[----:B------:R1:W-:Y:S01]  /*17c10*/  STL.64 [R1+0x218], R14 ;  /* 0x0002180e01007387 */ /* 0x0003e20000100a00 */
[----:B0-----:R-:W-:-:S03]  /*17c20*/  IMAD.MOV.U32 R12, RZ, RZ, R6 ;  /* 0x000000ffff0c7224 */ /* 0x001fc600078e0006 */
[----:B-1----:R-:W2:Y:S04]  /*17c30*/  LDL.LU.64 R14, [R1+0xce8] ;  /* 0x000ce800010e7983 */ /* 0x002ea80000300a00 */
[----:B------:R-:W3:Y:S04]  /*17c40*/  LDL.LU.64 R6, [R1+0xce0] ;  /* 0x000ce00001067983 */ /* 0x000ee80000300a00 */
[----:B------:R-:W3:Y:S02]  /*17c50*/  LDL.LU.64 R4, [R1+0xcd8] ;  /* 0x000cd80001047983 */ /* 0x000ee40000300a00 */
[----:B---3--:R-:W-:-:S15]  /*17c60*/  HMMA.16816.F32 R4, R20, R18, R4 ;  /* 0x000000121404723c */ /* 0x008fde0000001804 */
        /* <DEDUP_REMOVED lines=8> */
[----:B------:R0:W-:Y:S04]  /*17cf0*/  STL.64 [R1+0xc70], R18 ;  /* 0x000c701201007387 */ /* 0x0001e80000100a00 */
[----:B0-----:R-:W3:Y:S04]  /*17d00*/  LDL.64 R18, [R1+0x28] ;  /* 0x0000280001127983 */ /* 0x001ee80000100a00 */
[----:B---3--:R0:W-:Y:S04]  /*17d10*/  STL.64 [R1+0xc80], R18 ;  /* 0x000c801201007387 */ /* 0x0081e80000100a00 */
[----:B0-----:R-:W3:Y:S01]  /*17d20*/  LDL.64 R18, [R1+0x38] ;  /* 0x0000380001127983 */ /* 0x001ee20000100a00 */
[----:B--2---:R-:W-:Y:S03]  /*17d30*/  HMMA.16816.F32 R4, R20, R14, R4 ;  /* 0x0000000e1404723c */ /* 0x004fe60000001804 */
[----:B---3--:R0:W-:Y:S04]  /*17d40*/  STL.64 [R1+0xc90], R18 ;  /* 0x000c901201007387 */ /* 0x0081e80000100a00 */
[----:B0-----:R-:W2:-:S12]  /*17d50*/  LDL.64 R18, [R1+0x48] ;  /* 0x0000480001127983 */ /* 0x001e980000100a00 */
[----:B------:R-:W-:Y:S04]  /*17d60*/  STL.64 [R1+0x1d0], R4 ;  /* 0x0001d00401007387 */ /* 0x000fe80000100a00 */
[----:B------:R0:W-:Y:S04]  /*17d70*/  STL.64 [R1+0x1d8], R6 ;  /* 0x0001d80601007387 */ /* 0x0001e80000100a00 */
[----:B0-----:R-:W3:Y:S04]  /*17d80*/  LDL.LU.64 R6, [R1+0xcc0] ;  /* 0x000cc00001067983 */ /* 0x001ee80000300a00 */
[----:B------:R0:W-:Y:S04]  /*17d90*/  STL.64 [R1+0xc88], R14 ;  /* 0x000c880e01007387 */ /* 0x0001e80000100a00 */
[----:B------:R-:W2:Y:S04]  /*17da0*/  LDL.LU R12, [R1+0x1b0] ;  /* 0x0001b000010c7983 */ /* 0x000ea80000300800 */
[----:B------:R-:W2:Y:S04]  /*17db0*/  LDL.LU R13, [R1+0x1b4] ;  /* 0x0001b400010d7983 */ /* 0x000ea80000300800 */
[----:B0-----:R-:W2:Y:S04]  /*17dc0*/  LDL.LU R14, [R1+0x1b8] ;  /* 0x0001b800010e7983 */ /* 0x001ea80000300800 */
[----:B------:R-:W2:Y:S01]  /*17dd0*/  LDL.LU R15, [R1+0x1bc] ;  /* 0x0001bc00010f7983 */ /* 0x000ea20000300800 */
[C---:B---3--:R-:W-:Y:S03]  /*17de0*/  HMMA.16816.F32 R8, R20.reuse, R6, R8 ;  /* 0x000000061408723c */ /* 0x048fe60000001808 */
[----:B--2---:R-:W-:Y:S04]  /*17df0*/  STL.64 [R1+0xca0], R14 ;  /* 0x000ca00e01007387 */ /* 0x004fe80000100a00 */
[----:B------:R0:W-:Y:S04]  /*17e00*/  STL.64 [R1+0xc98], R12 ;  /* 0x000c980c01007387 */ /* 0x0001e80000100a00 */
[----:B0-----:R-:W2:Y:S04]  /*17e10*/  LDL.LU R12, [R1+0x1c0] ;  /* 0x0001c000010c7983 */ /* 0x001ea80000300800 */
[----:B------:R-:W2:Y:S04]  /*17e20*/  LDL.LU R13, [R1+0x1c4] ;  /* 0x0001c400010d7983 */ /* 0x000ea80000300800 */
[----:B------:R-:W2:Y:S04]  /*17e30*/  LDL.LU R14, [R1+0x1c8] ;  /* 0x0001c800010e7983 */ /* 0x000ea80000300800 */
[----:B------:R-:W2:Y:S04]  /*17e40*/  LDL.LU R15, [R1+0x1cc] ;  /* 0x0001cc00010f7983 */ /* 0x000ea80000300800 */
[----:B------:R-:W-:Y:S04]  /*17e50*/  STL.64 [R1+0xf0], R8 ;  /* 0x0000f00801007387 */ /* 0x000fe80000100a00 */
[----:B------:R0:W-:Y:S04]  /*17e60*/  STL.64 [R1+0xf8], R10 ;  /* 0x0000f80a01007387 */ /* 0x0001e80000100a00 */
[----:B0-----:R-:W4:Y:S04]  /*17e70*/  LDL.LU.64 R10, [R1+0xcb8] ;  /* 0x000cb800010a7983 */ /* 0x001f280000300a00 */
[----:B------:R0:W-:Y:S04]  /*17e80*/  STL.64 [R1+0xc78], R6 ;  /* 0x000c780601007387 */ /* 0x0001e80000100a00 */
[----:B------:R-:W3:Y:S04]  /*17e90*/  LDL.LU R4, [R1+0x1a0] ;  /* 0x0001a00001047983 */ /* 0x000ee80000300800 */
[----:B------:R-:W3:Y:S04]  /*17ea0*/  LDL.LU R5, [R1+0x1a4] ;  /* 0x0001a40001057983 */ /* 0x000ee80000300800 */
[----:B0-----:R-:W3:Y:S04]  /*17eb0*/  LDL.LU R6, [R1+0x1a8] ;  /* 0x0001a80001067983 */ /* 0x001ee80000300800 */
[----:B------:R-:W3:Y:S01]  /*17ec0*/  LDL.LU R7, [R1+0x1ac] ;  /* 0x0001ac0001077983 */ /* 0x000ee20000300800 */
[----:B----4-:R-:W-:Y:S03]  /*17ed0*/  HMMA.16816.F32 R20, R20, R10, R24 ;  /* 0x0000000a1414723c */ /* 0x010fe60000001818 */
[----:B------:R-:W2:Y:S04]  /*17ee0*/  LDL.LU.64 R26, [R1+0xcb0] ;  /* 0x000cb000011a7983 */ /* 0x000ea80000300a00 */
[----:B------:R-:W2:-:S12]  /*17ef0*/  LDL.LU.64 R24, [R1+0xca8] ;  /* 0x000ca80001187983 */ /* 0x000e980000300a00 */
[----:B------:R0:W-:Y:S04]  /*17f00*/  STL.64 [R1+0xd0], R20 ;  /* 0x0000d01401007387 */ /* 0x0001e80000100a00 */
[----:B------:R1:W-:Y:S04]  /*17f10*/  STL.64 [R1+0xd8], R22 ;  /* 0x0000d81601007387 */ /* 0x0003e80000100a00 */
[----:B0-----:R-:W4:Y:S04]  /*17f20*/  LDL.LU R20, [R1+0x160] ;  /* 0x0001600001147983 */ /* 0x001f280000300800 */
[----:B------:R-:W4:Y:S04]  /*17f30*/  LDL.LU R21, [R1+0x164] ;  /* 0x0001640001157983 */ /* 0x000f280000300800 */
[----:B-1----:R-:W2:Y:S04]  /*17f40*/  LDL.LU R22, [R1+0x168] ;  /* 0x0001680001167983 */ /* 0x002ea80000300800 */
[----:B------:R-:W2:Y:S04]  /*17f50*/  LDL.LU R23, [R1+0x16c] ;  /* 0x00016c0001177983 */ /* 0x000ea80000300800 */
[----:B--2---:R-:W-:Y:S04]  /*17f60*/  STL.64 [R1+0xc50], R22 ;  /* 0x000c501601007387 */ /* 0x004fe80000100a00 */
[----:B----4-:R0:W-:Y:S04]  /*17f70*/  STL.64 [R1+0xc48], R20 ;  /* 0x000c481401007387 */ /* 0x0101e80000100a00 */
[----:B0-----:R-:W2:Y:S04]  /*17f80*/  LDL.LU R20, [R1+0x180] ;  /* 0x0001800001147983 */ /* 0x001ea80000300800 */
[----:B------:R-:W2:Y:S04]  /*17f90*/  LDL.LU R21, [R1+0x184] ;  /* 0x0001840001157983 */ /* 0x000ea80000300800 */
[----:B------:R-:W4:Y:S04]  /*17fa0*/  LDL.LU R22, [R1+0x188] ;  /* 0x0001880001167983 */ /* 0x000f280000300800 */
[----:B------:R-:W4:Y:S01]  /*17fb0*/  LDL.LU R23, [R1+0x18c] ;  /* 0x00018c0001177983 */ /* 0x000f220000300800 */
[----:B------:R-:W-:Y:S01]  /*17fc0*/  HMMA.16816.F32 R12, R24, R18, R12 ;  /* 0x00000012180c723c */ /* 0x000fe2000000180c */
[----:B------:R-:W-:-:S02]  /*17fd0*/  IMAD.MOV.U32 R8, RZ, RZ, R18 ;  /* 0x000000ffff087224 */ /* 0x000fc400078e0012 */
[----:B------:R-:W-:Y:S01]  /*17fe0*/  IMAD.MOV.U32 R0, RZ, RZ, R19 ;  /* 0x000000ffff007224 */ /* 0x000fe200078e0013 */
        /* <DEDUP_REMOVED lines=8> */
[----:B0-----:R-:W4:Y:S04]  /*18070*/  LDL.LU.64 R14, [R1+0xca0] ;  /* 0x000ca000010e7983 */ /* 0x001f280000300a00 */
[----:B------:R-:W4:Y:S04]  /*18080*/  LDL.LU.64 R12, [R1+0xc98] ;  /* 0x000c9800010c7983 */ /* 0x000f280000300a00 */
        /* <DEDUP_REMOVED lines=8> */
[----:B------:R-:W3:Y:S02]  /*18110*/  LDL.LU.64 R18, [R1+0xc80] ;  /* 0x000c800001127983 */ /* 0x000ee40000300a00 */
[----:B---3--:R-:W-:-:S15]  /*18120*/  HMMA.16816.F32 R4, R24, R18, R4 ;  /* 0x000000121804723c */ /* 0x008fde0000001804 */
[----:B------:R-:W-:-:S04]  /*18130*/  NOP ;  /* 0x0000000000007918 */ /* 0x000fc80000000000 */
[----:B------:R0:W-:Y:S04]  /*18140*/  STL.64 [R1+0x1c0], R4 ;  /* 0x0001c00401007387 */ /* 0x0001e80000100a00 */
[----:B------:R1:W-:Y:S01]  /*18150*/  STL.64 [R1+0x1c8], R6 ;  /* 0x0001c80601007387 */ /* 0x0003e20000100a00 */
[----:B0-----:R-:W-:-:S03]  /*18160*/  IMAD.MOV.U32 R5, RZ, RZ, R18 ;  /* 0x000000ffff057224 */ /* 0x001fc600078e0012 */
[----:B-1----:R-:W3:Y:S01]  /*18170*/  LDL.LU.64 R6, [R1+0xc78] ;  /* 0x000c780001067983 */ /* 0x002ee20000300a00 */
[----:B------:R-:W-:-:S03]  /*18180*/  IMAD.MOV.U32 R4, RZ, RZ, R19 ;  /* 0x000000ffff047224 */ /* 0x000fc600078e0013 */
[----:B------:R-:W2:Y:S02]  /*18190*/  LDL.LU.64 R18, [R1+0xc70] ;  /* 0x000c700001127983 */ /* 0x000ea40000300a00 */
[----:B--2---:R-:W-:Y:S02]  /*181a0*/  HMMA.16816.F32 R16, R24, R18, R20 ;  /* 0x000000121810723c */ /* 0x004fe40000001814 */
[----:B------:R-:W2:Y:S04]  /*181b0*/  LDL.LU.64 R22, [R1+0xc68] ;  /* 0x000c680001167983 */ /* 0x000ea80000300a00 */
[----:B------:R-:W2:-:S13]  /*181c0*/  LDL.LU.64 R20, [R1+0xc60] ;  /* 0x000c600001147983 */ /* 0x000e9a0000300a00 */
[----:B------:R-:W-:Y:S04]  /*181d0*/  STL.64 [R1+0x1b0], R16 ;  /* 0x0001b01001007387 */ /* 0x000fe80000100a00 */
[----:B------:R0:W-:Y:S04]  /*181e0*/  STL.64 [R1+0x1b8], R18 ;  /* 0x0001b81201007387 */ /* 0x0001e80000100a00 */
[----:B0-----:R-:W2:Y:S02]  /*181f0*/  LDL.LU.64 R18, [R1+0xc58] ;  /* 0x000c580001127983 */ /* 0x001ea40000300a00 */
[----:B--2---:R-:W-:Y:S02]  /*18200*/  HMMA.16816.F32 R16, R24, R18, R20 ;  /* 0x000000121810723c */ /* 0x004fe40000001814 */
[----:B------:R-:W3:Y:S04]  /*18210*/  LDL.LU.64 R22, [R1+0xc50] ;  /* 0x000c500001167983 */ /* 0x000ee80000300a00 */
[----:B------:R-:W3:-:S13]  /*18220*/  LDL.LU.64 R20, [R1+0xc48] ;  /* 0x000c480001147983 */ /* 0x000eda0000300a00 */
[----:B------:R-:W-:Y:S04]  /*18230*/  STL.64 [R1+0x1a0], R16 ;  /* 0x0001a01001007387 */ /* 0x000fe80000100a00 */
[----:B------:R0:W-:Y:S04]  /*18240*/  STL.64 [R1+0x1a8], R18 ;  /* 0x0001a81201007387 */ /* 0x0001e80000100a00 */
[----:B0-----:R-:W4:Y:S04]  /*18250*/  LDL.LU.64 R18, [R1+0xc40] ;  /* 0x000c400001127983 */ /* 0x001f280000300a00 */
[----:B------:R-:W4:Y:S02]  /*18260*/  LDL.LU.64 R16, [R1+0xc38] ;  /* 0x000c380001107983 */ /* 0x000f240000300a00 */
        /* <DEDUP_REMOVED lines=8> */
[----:B------:R0:W-:Y:S04]  /*182f0*/  STL.64 [R1+0xbf0], R14 ;  /* 0x000bf00e01007387 */ /* 0x0001e80000100a00 */
[----:B0-----:R-:W4:Y:S01]  /*18300*/  LDL.LU.64 R14, [R1+0x18] ;  /* 0x00001800010e7983 */ /* 0x001f220000300a00 */
[----:B---3--:R-:W-:Y:S03]  /*18310*/  HMMA.16816.F32 R20, R24, R6, R20 ;  /* 0x000000061814723c */ /* 0x008fe60000001814 */
[----:B----4-:R0:W-:-:S15]  /*18320*/  STL.64 [R1+0xc00], R14 ;  /* 0x000c000e01007387 */ /* 0x0101de0000100a00 */
[----:B------:R-:W-:Y:S01]  /*18330*/  NOP ;  /* 0x0000000000007918 */ /* 0x000fe20000000000 */
[----:B------:R-:W-:Y:S04]  /*18340*/  STL.64 [R1+0x180], R20 ;  /* 0x0001801401007387 */ /* 0x000fe80000100a00 */
[----:B------:R-:W-:Y:S01]  /*18350*/  STL.64 [R1+0x188], R22 ;  /* 0x0001881601007387 */ /* 0x000fe20000100a00 */
[----:B--2---:R-:W-:Y:S03]  /*18360*/  HMMA.16816.F32 R24, R24, R10, R16 ;  /* 0x0000000a1818723c */ /* 0x004fe60000001810 */
[----:B------:R-:W1:Y:S04]  /*18370*/  LDSM.16.MT88.4 R20, [R29+UR5+0x16100] ;  /* 0x016100051d14783b */ /* 0x000e680008004200 */
[----:B------:R-:W-:Y:S01]  /*18380*/  LDSM.16.MT88.4 R16, [R29+UR5+0x16080] ;  /* 0x016080051d10783b */ /* 0x000fe20008004200 */
[----:B0-----:R-:W-:-:S02]  /*18390*/  IMAD.MOV.U32 R14, RZ, RZ, R5 ;  /* 0x000000ffff0e7224 */ /* 0x001fc400078e0005 */
[----:B------:R-:W-:-:S05]  /*183a0*/  IMAD.MOV.U32 R15, RZ, RZ, R4 ;  /* 0x000000ffff0f7224 */ /* 0x000fca00078e0004 */
[----:B------:R-:W-:Y:S04]  /*183b0*/  STL.64 [R1+0xc18], R14 ;  /* 0x000c180e01007387 */ /* 0x000fe80000100a00 */
[----:B------:R0:W-:Y:S04]  /*183c0*/  STL.64 [R1+0xbf8], R6 ;  /* 0x000bf80601007387 */ /* 0x0001e80000100a00 */
[----:B------:R-:W2:Y:S04]  /*183d0*/  LDL.LU R4, [R1+0x3f0] ;  /* 0x0003f00001047983 */ /* 0x000ea80000300800 */
[----:B------:R-:W2:Y:S04]  /*183e0*/  LDL.LU R5, [R1+0x3f4] ;  /* 0x0003f40001057983 */ /* 0x000ea80000300800 */
[----:B0-----:R-:W3:Y:S04]  /*183f0*/  LDL.LU R6, [R1+0x3f8] ;  /* 0x0003f80001067983 */ /* 0x001ee80000300800 */
[----:B------:R-:W3:Y:S01]  /*18400*/  LDL.LU R7, [R1+0x3fc] ;  /* 0x0003fc0001077983 */ /* 0x000ee20000300800 */
[----:B------:R-:W-:-:S02]  /*18410*/  IMAD.MOV.U32 R14, RZ, RZ, R12 ;  /* 0x000000ffff0e7224 */ /* 0x000fc400078e000c */
[----:B------:R-:W-:-:S05]  /*18420*/  IMAD.MOV.U32 R15, RZ, RZ, R9 ;  /* 0x000000ffff0f7224 */ /* 0x000fca00078e0009 */
[----:B------:R0:W-:Y:S04]  /*18430*/  STL.64 [R1+0xc30], R14 ;  /* 0x000c300e01007387 */ /* 0x0001e80000100a00 */
[----:B------:R-:W4:Y:S04]  /*18440*/  LDL.LU R12, [R1+0x420] ;  /* 0x00042000010c7983 */ /* 0x000f280000300800 */
[----:B------:R-:W4:Y:S04]  /*18450*/  LDL.LU R13, [R1+0x424] ;  /* 0x00042400010d7983 */ /* 0x000f280000300800 */
[----:B0-----:R-:W4:Y:S04]  /*18460*/  LDL.LU R14, [R1+0x428] ;  /* 0x00042800010e7983 */ /* 0x001f280000300800 */
        /* <DEDUP_REMOVED lines=16> */
[----:B-1----:R-:W-:Y:S04]  /*18570*/  STL.64 [R1+0xbc8], R22 ;  /* 0x000bc81601007387 */ /* 0x002fe80000100a00 */
[----:B------:R1:W-:Y:S04]  /*18580*/  STL.64 [R1+0xbc0], R20 ;  /* 0x000bc01401007387 */ /* 0x0003e80000100a00 */
[----:B-1----:R-:W3:Y:S04]  /*18590*/  LDL.LU R20, [R1+0x3e0] ;  /* 0x0003e00001147983 */ /* 0x002ee80000300800 */
[----:B------:R-:W3:Y:S04]  /*185a0*/  LDL.LU R21, [R1+0x3e4] ;  /* 0x0003e40001157983 */ /* 0x000ee80000300800 */
[----:B------:R-:W3:Y:S04]  /*185b0*/  LDL.LU R22, [R1+0x3e8] ;  /* 0x0003e80001167983 */ /* 0x000ee80000300800 */
[----:B------:R-:W3:Y:S04]  /*185c0*/  LDL.LU R23, [R1+0x3ec] ;  /* 0x0003ec0001177983 */ /* 0x000ee80000300800 */
[----:B0-----:R0:W-:Y:S04]  /*185d0*/  STL.64 [R1+0xb40], R26 ;  /* 0x000b401a01007387 */ /* 0x0011e80000100a00 */
[----:B------:R4:W-:Y:S01]  /*185e0*/  STL.64 [R1+0xb38], R24 ;  /* 0x000b381801007387 */ /* 0x0009e20000100a00 */
[----:B0-----:R-:W-:-:S02]  /*185f0*/  IMAD.MOV.U32 R26, RZ, RZ, R8 ;  /* 0x000000ffff1a7224 */ /* 0x001fc400078e0008 */
[----:B------:R-:W-:-:S07]  /*18600*/  IMAD.MOV.U32 R27, RZ, RZ, R0 ;  /* 0x000000ffff1b7224 */ /* 0x000fce00078e0000 */
[----:B----4-:R-:W-:Y:S01]  /*18610*/  HMMA.16816.F32 R24, R16, R26, R12 ;  /* 0x0000001a1018723c */ /* 0x010fe2000000180c */
[----:B------:R-:W2:-:S15]  /*18620*/  LDL.LU.64 R14, [R1+0xc30] ;  /* 0x000c3000010e7983 */ /* 0x000e9e0000300a00 */
[----:B------:R-:W-:-:S03]  /*18630*/  NOP ;  /* 0x0000000000007918 */ /* 0x000fc60000000000 */
        /* <DEDUP_REMOVED lines=12> */
[C---:B------:R-:W-:Y:S03]  /*18700*/  HMMA.16816.F32 R12, R16.reuse, R14, R4 ;  /* 0x0000000e100c723c */ /* 0x040fe60000001804 */
[----:B----4-:R0:W-:Y:S04]  /*18710*/  STL.64 [R1+0xb60], R26 ;  /* 0x000b601a01007387 */ /* 0x0101e80000100a00 */
[----:B--2---:R-:W-:Y:S04]  /*18720*/  STL.64 [R1+0xb58], R24 ;  /* 0x000b581801007387 */ /* 0x004fe80000100a00 */
[----:B0-----:R-:W3:Y:S04]  /*18730*/  LDL.LU.64 R26, [R1+0x8] ;  /* 0x00000800011a7983 */ /* 0x001ee80000300a00 */
[----:B------:R-:W2:Y:S04]  /*18740*/  LDL.LU.64 R6, [R1+0xc28] ;  /* 0x000c280001067983 */ /* 0x000ea80000300a00 */
[----:B------:R-:W2:Y:S04]  /*18750*/  LDL.LU.64 R4, [R1+0xc20] ;  /* 0x000c200001047983 */ /* 0x000ea80000300a00 */
        /* <DEDUP_REMOVED lines=8> */
[----:B0-----:R-:W2:Y:S01]  /*187e0*/  LDL.LU.64 R14, [R1+0xc00] ;  /* 0x000c0000010e7983 */ /* 0x001ea20000300a00 */
[C---:B---3--:R-:W-:Y:S08]  /*187f0*/  HMMA.16816.F32 R20, R16.reuse, R26, R20 ;  /* 0x0000001a1014723c */ /* 0x048ff00000001814 */
[----:B--2---:R-:W-:Y:S01]  /*18800*/  HMMA.16816.F32 R4, R16, R14, R4 ;  /* 0x0000000e1004723c */ /* 0x004fe20000001804 */
[----:B------:R-:W-:-:S02]  /*18810*/  IMAD.MOV.U32 R0, RZ, RZ, R14 ;  /* 0x000000ffff007224 */ /* 0x000fc400078e000e */
[----:B------:R-:W-:-:S15]  /*18820*/  IMAD.MOV.U32 R29, RZ, RZ, R15 ;  /* 0x000000ffff1d7224 */ /* 0x000fde00078e000f */
[----:B------:R-:W-:Y:S01]  /*18830*/  NOP ;  /* 0x0000000000007918 */ /* 0x000fe20000000000 */
[----:B------:R-:W-:Y:S04]  /*18840*/  STL.64 [R1+0x400], R4 ;  /* 0x0004000401007387 */ /* 0x000fe80000100a00 */
[----:B------:R0:W-:Y:S04]  /*18850*/  STL.64 [R1+0x408], R6 ;  /* 0x0004080601007387 */ /* 0x0001e80000100a00 */
[----:B0-----:R-:W2:Y:S04]  /*18860*/  LDL.LU.64 R6, [R1+0xbf8] ;  /* 0x000bf80001067983 */ /* 0x001ea80000300a00 */
[----:B------:R-:W3:Y:S04]  /*18870*/  LDL.LU.64 R14, [R1+0xbf0] ;  /* 0x000bf000010e7983 */ /* 0x000ee80000300a00 */
[----:B------:R0:W-:Y:S04]  /*18880*/  STL.64 [R1+0xb88], R26 ;  /* 0x000b881a01007387 */ /* 0x0001e80000100a00 */
[----:B------:R-:W4:Y:S04]  /*18890*/  LDL.LU R24, [R1+0x290] ;  /* 0x0002900001187983 */ /* 0x000f280000300800 */
[----:B------:R1:W-:Y:S04]  /*188a0*/  STL.64 [R1+0x3f0], R20 ;  /* 0x0003f01401007387 */ /* 0x0003e80000100a00 */
[----:B------:R1:W-:Y:S04]  /*188b0*/  STL.64 [R1+0x3f8], R22 ;  /* 0x0003f81601007387 */ /* 0x0003e80000100a00 */
[----:B------:R-:W4:Y:S04]  /*188c0*/  LDL.LU R25, [R1+0x294] ;  /* 0x0002940001197983 */ /* 0x000f280000300800 */
[----:B0-----:R-:W2:Y:S04]  /*188d0*/  LDL.LU R26, [R1+0x298] ;  /* 0x00029800011a7983 */ /* 0x001ea80000300800 */
[----:B------:R-:W2:Y:S04]  /*188e0*/  LDL.LU R27, [R1+0x29c] ;  /* 0x00029c00011b7983 */ /* 0x000ea80000300800 */
[----:B-1----:R-:W2:Y:S04]  /*188f0*/  LDL.LU R20, [R1+0x2d0] ;  /* 0x0002d00001147983 */ /* 0x002ea80000300800 */
        /* <DEDUP_REMOVED lines=15> */
[----:B------:R0:W-:Y:S04]  /*189f0*/  STL.64 [R1+0xb98], R26 ;  /* 0x000b981a01007387 */ /* 0x0001e80000100a00 */
[----:B----4-:R-:W-:Y:S04]  /*18a00*/  STL.64 [R1+0xb90], R24 ;  /* 0x000b901801007387 */ /* 0x010fe80000100a00 */
[----:B0-----:R-:W2:Y:S01]  /*18a10*/  LDL.LU.64 R26, [R1+0x38] ;  /* 0x00003800011a7983 */ /* 0x001ea20000300a00 */
[C---:B---3--:R-:W-:Y:S03]  /*18a20*/  HMMA.16816.F32 R20, R16.reuse, R14, R20 ;  /* 0x0000000e1014723c */ /* 0x048fe60000001814 */
[----:B--2---:R0:W-:Y:S04]  /*18a30*/  STL.64 [R1+0xba8], R26 ;  /* 0x000ba81a01007387 */ /* 0x0041e80000100a00 */
[----:B0-----:R-:W2:Y:S04]  /*18a40*/  LDL.LU.64 R26, [R1+0x48] ;  /* 0x00004800011a7983 */ /* 0x001ea80000300a00 */
[----:B------:R-:W3:Y:S04]  /*18a50*/  LDL.LU R4, [R1+0x95c] ;  /* 0x00095c0001047983 */ /* 0x000ee80000300800 */
[----:B------:R-:W3:Y:S04]  /*18a60*/  LDL.LU R5, [R1+0x978] ;  /* 0x0009780001057983 */ /* 0x000ee80000300800 */
[----:B------:R-:W4:Y:S04]  /*18a70*/  LDL.LU R8, [R1+0x964] ;  /* 0x0009640001087983 */ /* 0x000f280000300800 */
[----:B------:R-:W4:Y:S04]  /*18a80*/  LDL.LU R9, [R1+0x984] ;  /* 0x0009840001097983 */ /* 0x000f280000300800 */
[----:B------:R-:W-:Y:S04]  /*18a90*/  STL.64 [R1+0x3e0], R20 ;  /* 0x0003e01401007387 */ /* 0x000fe80000100a00 */
[----:B------:R0:W-:Y:S04]  /*18aa0*/  STL.64 [R1+0x3e8], R22 ;  /* 0x0003e81601007387 */ /* 0x0001e80000100a00 */
[----:B0-----:R-:W2:Y:S04]  /*18ab0*/  LDL.LU.64 R22, [R1+0xbe8] ;  /* 0x000be80001167983 */ /* 0x001ea80000300a00 */
[----:B------:R-:W2:Y:S04]  /*18ac0*/  LDL.LU.64 R20, [R1+0xbe0] ;  /* 0x000be00001147983 */ /* 0x000ea80000300a00 */
[----:B------:R0:W-:Y:S04]  /*18ad0*/  STL.64 [R1+0xbb0], R14 ;  /* 0x000bb00e01007387 */ /* 0x0001e80000100a00 */
[----:B------:R-:W3:Y:S04]  /*18ae0*/  LDL.LU R12, [R1+0x2b0] ;  /* 0x0002b000010c7983 */ /* 0x000ee80000300800 */
[----:B------:R-:W3:Y:S04]  /*18af0*/  LDL.LU R13, [R1+0x2b4] ;  /* 0x0002b400010d7983 */ /* 0x000ee80000300800 */
[----:B0-----:R-:W3:Y:S04]  /*18b00*/  LDL.LU R14, [R1+0x2b8] ;  /* 0x0002b800010e7983 */ /* 0x001ee80000300800 */
[----:B------:R-:W3:Y:S01]  /*18b10*/  LDL.LU R15, [R1+0x2bc] ;  /* 0x0002bc00010f7983 */ /* 0x000ee20000300800 */
[----:B--2---:R-:W-:-:S15]  /*18b20*/  HMMA.16816.F32 R20, R16, R6, R20 ;  /* 0x000000061014723c */ /* 0x004fde0000001814 */
[----:B------:R-:W-:-:S04]  /*18b30*/  NOP ;  /* 0x0000000000007918 */ /* 0x000fc80000000000 */
[----:B------:R-:W-:Y:S04]  /*18b40*/  STL.64 [R1+0x2f0], R20 ;  /* 0x0002f01401007387 */ /* 0x000fe80000100a00 */
[----:B------:R0:W-:Y:S04]  /*18b50*/  STL.64 [R1+0x2f8], R22 ;  /* 0x0002f81601007387 */ /* 0x0001e80000100a00 */
[----:B0-----:R-:W2:Y:S04]  /*18b60*/  LDL.LU.64 R22, [R1+0xbd8] ;  /* 0x000bd80001167983 */ /* 0x001ea80000300a00 */
[----:B------:R-:W2:Y:S04]  /*18b70*/  LDL.LU.64 R20, [R1+0xbd0] ;  /* 0x000bd00001147983 */ /* 0x000ea80000300a00 */
[----:B------:R-:W-:Y:S04]  /*18b80*/  STL.64 [R1+0xb70], R6 ;  /* 0x000b700601007387 */ /* 0x000fe80000100a00 */
[----:B---3--:R0:W-:Y:S04]  /*18b90*/  STL.64 [R1+0xb68], R4 ;  /* 0x000b680401007387 */ /* 0x0081e80000100a00 */
[----:B0-----:R-:W3:Y:S04]  /*18ba0*/  LDL.LU R4, [R1+0x280] ;  /* 0x0002800001047983 */ /* 0x001ee80000300800 */
[----:B------:R-:W3:Y:S04]  /*18bb0*/  LDL.LU R5, [R1+0x284] ;  /* 0x0002840001057983 */ /* 0x000ee80000300800 */
[----:B------:R-:W2:Y:S04]  /*18bc0*/  LDL.LU R6, [R1+0x288] ;  /* 0x0002880001067983 */ /* 0x000ea80000300800 */
[----:B------:R-:W2:Y:S04]  /*18bd0*/  LDL.LU R7, [R1+0x28c] ;  /* 0x00028c0001077983 */ /* 0x000ea80000300800 */
[----:B--2---:R0:W-:Y:S04]  /*18be0*/  STL.64 [R1+0xb80], R6 ;  /* 0x000b800601007387 */ /* 0x0041e80000100a00 */
[----:B---3--:R1:W-:Y:S04]  /*18bf0*/  STL.64 [R1+0xb78], R4 ;  /* 0x000b780401007387 */ /* 0x0083e80000100a00 */
[----:B0-----:R-:W2:Y:S01]  /*18c00*/  LDL.LU.64 R6, [R1+0x28] ;  /* 0x0000280001067983 */ /* 0x001ea20000300a00 */
[----:B------:R-:W-:Y:S03]  /*18c10*/  HMMA.16816.F32 R16, R16, R10, R20 ;  /* 0x0000000a1010723c */ /* 0x000fe60000001814 */
[----:B--2---:R0:W-:Y:S04]  /*18c20*/  STL.64 [R1+0xba0], R6 ;  /* 0x000ba00601007387 */ /* 0x0041e80000100a00 */
[----:B-1----:R-:W2:Y:S04]  /*18c30*/  LDL.LU R4, [R1+0x2a0] ;  /* 0x0002a00001047983 */ /* 0x002ea80000300800 */
[----:B------:R-:W2:Y:S04]  /*18c40*/  LDL.LU R5, [R1+0x2a4] ;  /* 0x0002a40001057983 */ /* 0x000ea80000300800 */
[----:B0-----:R-:W2:Y:S04]  /*18c50*/  LDL.LU R6, [R1+0x2a8] ;  /* 0x0002a80001067983 */ /* 0x001ea80000300800 */
[----:B------:R-:W2:Y:S04]  /*18c60*/  LDL.LU R7, [R1+0x2ac] ;  /* 0x0002ac0001077983 */ /* 0x000ea80000300800 */
[----:B------:R-:W3:Y:S04]  /*18c70*/  LDL.LU.64 R22, [R1+0xbc8] ;  /* 0x000bc80001167983 */ /* 0x000ee80000300a00 */
[----:B------:R-:W3:Y:S04]  /*18c80*/  LDL.LU.64 R20, [R1+0xbc0] ;  /* 0x000bc00001147983 */ /* 0x000ee80000300a00 */
[----:B------:R-:W-:Y:S04]  /*18c90*/  STL.64 [R1+0x100], R16 ;  /* 0x0001001001007387 */ /* 0x000fe80000100a00 */
[----:B------:R0:W-:Y:S02]  /*18ca0*/  STL.64 [R1+0x108], R18 ;  /* 0x0001081201007387 */ /* 0x0001e40000100a00 */
[----:B0-----:R-:W-:-:S02]  /*18cb0*/  IMAD.MOV.U32 R18, RZ, RZ, R0 ;  /* 0x000000ffff127224 */ /* 0x001fc400078e0000 */
[----:B------:R-:W-:Y:S01]  /*18cc0*/  IMAD.MOV.U32 R19, RZ, RZ, R29 ;  /* 0x000000ffff137224 */ /* 0x000fe200078e001d */
[----:B------:R-:W2:Y:S04]  /*18cd0*/  LDL.LU R0, [R1+0xbbc] ;  /* 0x000bbc0001007983 */ /* 0x000ea80000300800 */
[----:B------:R-:W2:Y:S01]  /*18ce0*/  LDL.LU R29, [R1+0xbb8] ;  /* 0x000bb800011d7983 */ /* 0x000ea20000300800 */
        /* <DEDUP_REMOVED lines=21> */
[----:B0-----:R-:W-:-:S03]  /*18e40*/  IMAD.MOV.U32 R25, RZ, RZ, R6 ;  /* 0x000000ffff197224 */ /* 0x001fc600078e0006 */
[----:B-1----:R-:W2:Y:S01]  /*18e50*/  LDL.LU.64 R26, [R1+0xb88] ;  /* 0x000b8800011a7983 */ /* 0x002ea20000300a00 */
[----:B------:R-:W-:-:S03]  /*18e60*/  IMAD.MOV.U32 R24, RZ, RZ, R7 ;  /* 0x000000ffff187224 */ /* 0x000fc600078e0007 */
        /* <DEDUP_REMOVED lines=14> */
[----:B------:R0:W-:Y:S04]  /*18f50*/  STL.64 [R1+0xb20], R18 ;  /* 0x000b201201007387 */ /* 0x0001e80000100a00 */
[----:B------:R-:W2:Y:S04]  /*18f60*/  LDL.LU R16, [R1+0x270] ;  /* 0x0002700001107983 */ /* 0x000ea80000300800 */
[----:B------:R-:W2:Y:S04]  /*18f70*/  LDL.LU R17, [R1+0x274] ;  /* 0x0002740001117983 */ /* 0x000ea80000300800 */
[----:B0-----:R-:W2:Y:S04]  /*18f80*/  LDL.LU R18, [R1+0x278] ;  /* 0x0002780001127983 */ /* 0x001ea80000300800 */
[----:B------:R-:W2:Y:S02]  /*18f90*/  LDL.LU R19, [R1+0x27c] ;  /* 0x00027c0001137983 */ /* 0x000ea40000300800 */
[----:B--2---:R-:W-:-:S15]  /*18fa0*/  HMMA.16816.F32 R16, R20, R26, R16 ;  /* 0x0000001a1410723c */ /* 0x004fde0000001810 */
[----:B------:R-:W-:-:S04]  /*18fb0*/  NOP ;  /* 0x0000000000007918 */ /* 0x000fc80000000000 */
[----:B------:R0:W-:Y:S04]  /*18fc0*/  STL.64 [R1+0x290], R16 ;  /* 0x0002901001007387 */ /* 0x0001e80000100a00 */
[----:B------:R-:W-:Y:S01]  /*18fd0*/  STL.64 [R1+0x298], R18 ;  /* 0x0002981201007387 */ /* 0x000fe20000100a00 */
[----:B0-----:R-:W-:Y:S02]  /*18fe0*/  IMAD.MOV.U32 R17, RZ, RZ, R26 ;  /* 0x000000ffff117224 */ /* 0x001fe400078e001a */
[----:B------:R-:W-:Y:S02]  /*18ff0*/  IMAD.MOV.U32 R16, RZ, RZ, R27 ;  /* 0x000000ffff107224 */ /* 0x000fe400078e001b */
[----:B------:R-:W3:Y:S04]  /*19000*/  LDL.LU.64 R26, [R1+0xb60] ;  /* 0x000b6000011a7983 */ /* 0x000ee80000300a00 */
[----:B------:R-:W3:Y:S02]  /*19010*/  LDL.LU.64 R24, [R1+0xb58] ;  /* 0x000b580001187983 */ /* 0x000ee40000300a00 */
[----:B---3--:R-:W-:-:S15]  /*19020*/  HMMA.16816.F32 R24, R20, R14, R24 ;  /* 0x0000000e1418723c */ /* 0x008fde0000001818 */
[----:B------:R-:W-:-:S04]  /*19030*/  NOP ;  /* 0x0000000000007918 */ /* 0x000fc80000000000 */
[----:B------:R-:W-:Y:S04]  /*19040*/  STL.64 [R1+0x280], R24 ;  /* 0x0002801801007387 */ /* 0x000fe80000100a00 */
[----:B------:R0:W-:Y:S04]  /*19050*/  STL.64 [R1+0x288], R26 ;  /* 0x0002881a01007387 */ /* 0x0001e80000100a00 */
[----:B0-----:R-:W2:Y:S04]  /*19060*/  LDL.LU.64 R26, [R1+0xb50] ;  /* 0x000b5000011a7983 */ /* 0x001ea80000300a00 */
[----:B------:R-:W2:Y:S02]  /*19070*/  LDL.LU.64 R24, [R1+0xb48] ;  /* 0x000b480001187983 */ /* 0x000ea40000300a00 */
        /* <DEDUP_REMOVED lines=8> */
[----:B------:R-:W-:Y:S04]  /*19100*/  STL.64 [R1+0xad8], R6 ;  /* 0x000ad80601007387 */ /* 0x000fe80000100a00 */
        /* <DEDUP_REMOVED lines=23> */
[----:B------:R-:W-:-:S02]  /*19280*/  IMAD.MOV.U32 R19, RZ, RZ, R12 ;  /* 0x000000ffff137224 */ /* 0x000fc400078e000c */
[----:B------:R-:W-:Y:S01]  /*19290*/  IMAD.MOV.U32 R18, RZ, RZ, R13 ;  /* 0x000000ffff127224 */ /* 0x000fe200078e000d */
[----:B------:R-:W-:Y:S01]  /*192a0*/  HMMA.16816.F32 R20, R20, R10, R24 ;  /* 0x0000000a1414723c */ /* 0x000fe20000001818 */
[----:B---3--:R-:W-:Y:S04]  /*192b0*/  STL.64 [R1+0xb30], R6 ;  /* 0x000b300601007387 */ /* 0x008fe80000100a00 */
[----:B--2---:R0:W-:Y:S04]  /*192c0*/  STL.64 [R1+0xb28], R4 ;  /* 0x000b280401007387 */ /* 0x0041e80000100a00 */
[----:B0-----:R-:W2:Y:S04]  /*192d0*/  LDL.LU R4, [R1+0xc0] ;  /* 0x0000c00001047983 */ /* 0x001ea80000300800 */
[----:B------:R-:W2:Y:S04]  /*192e0*/  LDL.LU R5, [R1+0xc4] ;  /* 0x0000c40001057983 */ /* 0x000ea80000300800 */
[----:B------:R-:W2:Y:S04]  /*192f0*/  LDL.LU R6, [R1+0xc8] ;  /* 0x0000c80001067983 */ /* 0x000ea80000300800 */
[----:B------:R-:W2:Y:S04]  /*19300*/  LDL.LU R7, [R1+0xcc] ;  /* 0x0000cc0001077983 */ /* 0x000ea80000300800 */
[----:B------:R-:W3:Y:S04]  /*19310*/  LDL.LU R12, [R1+0x950] ;  /* 0x00095000010c7983 */ /* 0x000ee80000300800 */
[----:B------:R-:W3:Y:S04]  /*19320*/  LDL.LU R13, [R1+0x988] ;  /* 0x00098800010d7983 */ /* 0x000ee80000300800 */
[----:B------:R-:W2:Y:S04]  /*19330*/  LDL.LU.64 R26, [R1+0xb40] ;  /* 0x000b4000011a7983 */ /* 0x000ea80000300a00 */
[----:B------:R-:W2:Y:S04]  /*19340*/  LDL.LU.64 R24, [R1+0xb38] ;  /* 0x000b380001187983 */ /* 0x000ea80000300a00 */
[----:B------:R-:W-:Y:S04]  /*19350*/  STL.64 [R1+0xe0], R20 ;  /* 0x0000e01401007387 */ /* 0x000fe80000100a00 */
[----:B------:R0:W-:Y:S02]  /*19360*/  STL.64 [R1+0xe8], R22 ;  /* 0x0000e81601007387 */ /* 0x0001e40000100a00 */
[----:B0-----:R-:W-:-:S02]  /*19370*/  IMAD.MOV.U32 R22, RZ, RZ, R17 ;  /* 0x000000ffff167224 */ /* 0x001fc400078e0011 */
[----:B------:R-:W-:Y:S02]  /*19380*/  IMAD.MOV.U32 R23, RZ, RZ, R16 ;  /* 0x000000ffff177224 */ /* 0x000fe400078e0010 */
[----:B--2---:R-:W-:Y:S01]  /*19390*/  HMMA.16816.F32 R16, R24, R18, R4 ;  /* 0x000000121810723c */ /* 0x004fe20000001804 */
[----:B------:R-:W2:Y:S04]  /*193a0*/  LDL.LU.64 R6, [R1+0xb30] ;  /* 0x000b300001067983 */ /* 0x000ea80000300a00 */
[----:B------:R-:W2:-:S14]  /*193b0*/  LDL.LU.64 R4, [R1+0xb28] ;  /* 0x000b280001047983 */ /* 0x000e9c0000300a00 */
        /* <DEDUP_REMOVED lines=19> */
[----:B------:R0:W-:Y:S02]  /*194f0*/  STL.64 [R1+0xb8], R18 ;  /* 0x0000b81201007387 */ /* 0x0001e40000100a00 */
[----:B0-----:R-:W0:Y:S01]  /*19500*/  LDC R19, c[0x0][0x3ac] ;  /* 0x0000eb00ff137b82 */ /* 0x001e220000000800 */
[----:B--2---:R-:W-:Y:S01]  /*19510*/  HMMA.16816.F32 R20, R24, R22, R4 ;  /* 0x000000161814723c */ /* 0x004fe20000001804 */
[----:B------:R-:W2:Y:S04]  /*19520*/  LDL.LU.64 R6, [R1+0xad8] ;  /* 0x000ad80001067983 */ /* 0x000ea80000300a00 */
[----:B------:R-:W2:-:S14]  /*19530*/  LDL.LU.64 R4, [R1+0xad0] ;  /* 0x000ad00001047983 */ /* 0x000e9c0000300a00 */
[----:B------:R1:W-:Y:S04]  /*19540*/  STL.64 [R1+0xa0], R20 ;  /* 0x0000a01401007387 */ /* 0x0003e80000100a00 */
[----:B------:R-:W-:Y:S04]  /*19550*/  STL.64 [R1+0xa8], R22 ;  /* 0x0000a81601007387 */ /* 0x000fe80000100a00 */
[----:B-1----:R-:W2:Y:S04]  /*19560*/  LDL.LU R20, [R1+0x938] ;  /* 0x0009380001147983 */ /* 0x002ea80000300800 */
[----:B------:R-:W2:Y:S01]  /*19570*/  LDL.LU R21, [R1+0x980] ;  /* 0x0009800001157983 */ /* 0x000ea20000300800 */
[----:B------:R-:W-:-:S03]  /*19580*/  IMAD.MOV.U32 R16, RZ, RZ, R23 ;  /* 0x000000ffff107224 */ /* 0x000fc600078e0017 */
[----:B--2---:R1:W-:Y:S04]  /*19590*/  STL.64 [R1+0xac8], R20 ;  /* 0x000ac81401007387 */ /* 0x0043e80000100a00 */
[----:B-1----:R-:W2:Y:S04]  /*195a0*/  LDL.LU R20, [R1+0x430] ;  /* 0x0004300001147983 */ /* 0x002ea80000300800 */
[----:B------:R-:W2:Y:S04]  /*195b0*/  LDL.LU R21, [R1+0x434] ;  /* 0x0004340001157983 */ /* 0x000ea80000300800 */
[----:B------:R-:W2:Y:S04]  /*195c0*/  LDL.LU R22, [R1+0x438] ;  /* 0x0004380001167983 */ /* 0x000ea80000300800 */
[----:B------:R-:W2:Y:S01]  /*195d0*/  LDL.LU R23, [R1+0x43c] ;  /* 0x00043c0001177983 */ /* 0x000ea20000300800 */
[----:B------:R-:W-:-:S04]  /*195e0*/  LOP3.LUT R5, R5, R4, RZ, 0x3c, !PT ;  /* 0x0000000405057212 */ /* 0x000fc800078e3cff */
[----:B------:R-:W-:Y:S01]  /*195f0*/  LOP3.LUT R4, R5, R4, RZ, 0x3c, !PT ;  /* 0x0000000405047212 */ /* 0x000fe200078e3cff */
[----:B0-----:R-:W-:-:S03]  /*19600*/  IMAD.SHL.U32 R19, R19, 0x40, RZ ;  /* 0x0000004013137824 */ /* 0x001fc600078e00ff */
[----:B------:R-:W-:-:S03]  /*19610*/  LOP3.LUT R5, R5, R4, RZ, 0x3c, !PT ;  /* 0x0000000405057212 */ /* 0x000fc600078e3cff */
[----:B------:R-:W-:Y:S01]  /*19620*/  IMAD.WIDE R4, R19, 0x2, R4 ;  /* 0x0000000213047825 */ /* 0x000fe200078e0204 */
[----:B--2---:R-:W-:-:S15]  /*19630*/  HMMA.16816.F32 R20, R24, R14, R20 ;  /* 0x0000000e1814723c */ /* 0x004fde0000001814 */
[----:B------:R-:W-:-:S04]  /*19640*/  NOP ;  /* 0x0000000000007918 */ /* 0x000fc80000000000 */
[----:B------:R0:W-:Y:S04]  /*19650*/  STL.64 [R1+0x90], R20 ;  /* 0x0000901401007387 */ /* 0x0001e80000100a00 */
[----:B------:R-:W-:Y:S04]  /*19660*/  STL.64 [R1+0x98], R22 ;  /* 0x0000981601007387 */ /* 0x000fe80000100a00 */
[----:B0-----:R-:W2:Y:S04]  /*19670*/  LDL.LU.64 R20, [R1+0xac8] ;  /* 0x000ac80001147983 */ /* 0x001ea80000300a00 */
[----:B------:R-:W2:Y:S04]  /*19680*/  LDL.LU R15, [R1+0x974] ;  /* 0x00097400010f7983 */ /* 0x000ea80000300800 */
[----:B------:R0:W-:Y:S04]  /*19690*/  STL [R1+0x978], R4 ;  /* 0x0009780401007387 */ /* 0x0001e80000100800 */
[----:B------:R1:W-:Y:S04]  /*196a0*/  STL [R1+0x95c], R5 ;  /* 0x00095c0501007387 */ /* 0x0003e80000100800 */
[----:B0-----:R-:W2:Y:S04]  /*196b0*/  LDL.LU R4, [R1+0x940] ;  /* 0x0009400001047983 */ /* 0x001ea80000300800 */
[----:B-1----:R-:W2:Y:S01]  /*196c0*/  LDL.LU R5, [R1+0x96c] ;  /* 0x00096c0001057983 */ /* 0x002ea20000300800 */
[----:B----4-:R-:W-:-:S04]  /*196d0*/  LOP3.LUT R9, R9, R8, RZ, 0x3c, !PT ;  /* 0x0000000809097212 */ /* 0x010fc800078e3cff */
[----:B------:R-:W-:-:S04]  /*196e0*/  LOP3.LUT R8, R9, R8, RZ, 0x3c, !PT ;  /* 0x0000000809087212 */ /* 0x000fc800078e3cff */
[----:B------:R-:W-:-:S03]  /*196f0*/  LOP3.LUT R9, R9, R8, RZ, 0x3c, !PT ;  /* 0x0000000809097212 */ /* 0x000fc600078e3cff */
[----:B------:R-:W-:-:S04]  /*19700*/  IMAD.WIDE R8, R19, 0x2, R8 ;  /* 0x0000000213087825 */ /* 0x000fc800078e0208 */
[----:B------:R-:W-:Y:S01]  /*19710*/  IMAD.MOV.U32 R14, RZ, RZ, R23 ;  /* 0x000000ffff0e7224 */ /* 0x000fe200078e0017 */
[----:B------:R0:W-:Y:S04]  /*19720*/  STL [R1+0x984], R8 ;  /* 0x0009840801007387 */ /* 0x0001e80000100800 */
[----:B------:R1:W-:Y:S04]  /*19730*/  STL [R1+0x964], R9 ;  /* 0x0009640901007387 */ /* 0x0003e80000100800 */
[----:B0-----:R-:W4:Y:S04]  /*19740*/  LDL.LU R8, [R1+0x948] ;  /* 0x0009480001087983 */ /* 0x001f280000300800 */
[----:B-1----:R-:W4:Y:S04]  /*19750*/  LDL.LU R9, [R1+0x97c] ;  /* 0x00097c0001097983 */ /* 0x002f280000300800 */
[----:B------:R-:W3:Y:S04]  /*19760*/  LDL.LU R22, [R1+0x85c] ;  /* 0x00085c0001167983 */ /* 0x000ee80000300800 */
[----:B------:R-:W3:Y:S04]  /*19770*/  LDL.LU R23, [R1+0x960] ;  /* 0x0009600001177983 */ /* 0x000ee80000300800 */
[----:B------:R-:W3:Y:S04]  /*19780*/  LDL.LU R17, [R1+0x860] ;  /* 0x0008600001117983 */ /* 0x000ee80000300800 */
[----:B------:R-:W3:Y:S01]  /*19790*/  LDL.LU R18, [R1+0x968] ;  /* 0x0009680001127983 */ /* 0x000ee20000300800 */
[----:B--2---:R-:W-:-:S04]  /*197a0*/  LOP3.LUT R5, R5, R4, RZ, 0x3c, !PT ;  /* 0x0000000405057212 */ /* 0x004fc800078e3cff */
[----:B------:R-:W-:-:S04]  /*197b0*/  LOP3.LUT R4, R5, R4, RZ, 0x3c, !PT ;  /* 0x0000000405047212 */ /* 0x000fc800078e3cff */
[----:B------:R-:W-:-:S03]  /*197c0*/  LOP3.LUT R5, R5, R4, RZ, 0x3c, !PT ;  /* 0x0000000405057212 */ /* 0x000fc600078e3cff */
[----:B------:R-:W-:-:S05]  /*197d0*/  IMAD.WIDE R4, R19, 0x2, R4 ;  /* 0x0000000213047825 */ /* 0x000fca00078e0204 */
[----:B------:R0:W-:Y:S04]  /*197e0*/  STL [R1+0x96c], R4 ;  /* 0x00096c0401007387 */ /* 0x0001e80000100800 */
[----:B------:R1:W-:Y:S04]  /*197f0*/  STL [R1+0x940], R5 ;  /* 0x0009400501007387 */ /* 0x0003e80000100800 */
[----:B0-----:R-:W2:Y:S04]  /*19800*/  LDL.LU R4, [R1+0x8ec] ;  /* 0x0008ec0001047983 */ /* 0x001ea80000300800 */
[----:B-1----:R-:W2:Y:S01]  /*19810*/  LDL.LU R5, [R1+0x970] ;  /* 0x0009700001057983 */ /* 0x002ea20000300800 */
[----:B----4-:R-:W-:-:S02]  /*19820*/  LOP3.LUT R9, R9, R8, RZ, 0x3c, !PT ;  /* 0x0000000809097212 */ /* 0x010fc400078e3cff */
[----:B---3--:R-:W-:Y:S02]  /*19830*/  LOP3.LUT R13, R13, R12, RZ, 0x3c, !PT ;  /* 0x0000000c0d0d7212 */ /* 0x008fe400078e3cff */
[----:B------:R-:W-:Y:S02]  /*19840*/  LOP3.LUT R8, R9, R8, RZ, 0x3c, !PT ;  /* 0x0000000809087212 */ /* 0x000fe400078e3cff */
[----:B------:R-:W-:Y:S02]  /*19850*/  LOP3.LUT R12, R13, R12, RZ, 0x3c, !PT ;  /* 0x0000000c0d0c7212 */ /* 0x000fe400078e3cff */
[----:B------:R-:W-:Y:S02]  /*19860*/  LOP3.LUT R9, R9, R8, RZ, 0x3c, !PT ;  /* 0x0000000809097212 */ /* 0x000fe400078e3cff */
[----:B------:R-:W-:Y:S01]  /*19870*/  LOP3.LUT R13, R13, R12, RZ, 0x3c, !PT ;  /* 0x0000000c0d0d7212 */ /* 0x000fe200078e3cff */
[----:B------:R-:W-:-:S04]  /*19880*/  IMAD.WIDE R8, R19, 0x2, R8 ;  /* 0x0000000213087825 */ /* 0x000fc800078e0208 */
[----:B------:R-:W-:Y:S01]  /*19890*/  IMAD.WIDE R12, R19, 0x2, R12 ;  /* 0x00000002130c7825 */ /* 0x000fe200078e020c */
[----:B------:R-:W-:Y:S04]  /*198a0*/  STL [R1+0x97c], R8 ;  /* 0x00097c0801007387 */ /* 0x000fe80000100800 */
[----:B------:R0:W-:Y:S04]  /*198b0*/  STL [R1+0x948], R9 ;  /* 0x0009480901007387 */ /* 0x0001e80000100800 */
[----:B0-----:R-:W3:Y:S04]  /*198c0*/  LDL.LU R9, [R1+0x8f4] ;  /* 0x0008f40001097983 */ /* 0x001ee80000300800 */
[----:B------:R-:W-:Y:S04]  /*198d0*/  STL [R1+0x988], R12 ;  /* 0x0009880c01007387 */ /* 0x000fe80000100800 */
[----:B------:R-:W-:Y:S01]  /*198e0*/  STL [R1+0x950], R13 ;  /* 0x0009500d01007387 */ /* 0x000fe20000100800 */
        /* <DEDUP_REMOVED lines=8> */
[----:B------:R-:W-:-:S02]  /*19970*/  IMAD.MOV.U32 R8, RZ, RZ, R15 ;  /* 0x000000ffff087224 */ /* 0x000fc400078e000f */
[----:B------:R-:W-:Y:S02]  /*19980*/  IMAD.MOV.U32 R12, RZ, RZ, R21 ;  /* 0x000000ffff0c7224 */ /* 0x000fe400078e0015 */
[----:B------:R-:W-:Y:S02]  /*19990*/  IMAD.MOV.U32 R13, RZ, RZ, R20 ;  /* 0x000000ffff0d7224 */ /* 0x000fe400078e0014 */
[----:B---3--:R-:W-:-:S04]  /*199a0*/  IMAD.WIDE R8, R19, 0x2, R8 ;  /* 0x0000000213087825 */ /* 0x008fc800078e0208 */
[----:B------:R-:W-:Y:S01]  /*199b0*/  IMAD.WIDE R12, R19, 0x2, R12 ;  /* 0x00000002130c7825 */ /* 0x000fe200078e020c */
[----:B------:R-:W-:Y:S04]  /*199c0*/  STL [R1+0x974], R8 ;  /* 0x0009740801007387 */ /* 0x000fe80000100800 */
[----:B------:R-:W-:Y:S04]  /*199d0*/  STL [R1+0x8f4], R9 ;  /* 0x0008f40901007387 */ /* 0x000fe80000100800 */
[----:B------:R-:W-:Y:S04]  /*199e0*/  STL [R1+0x980], R12 ;  /* 0x0009800c01007387 */ /* 0x000fe80000100800 */
[----:B------:R-:W-:Y:S04]  /*199f0*/  STL [R1+0x938], R13 ;  /* 0x0009380d01007387 */ /* 0x000fe80000100800 */
[----:B------:R-:W3:Y:S04]  /*19a00*/  LDL.LU R15, [R1+0x8f8] ;  /* 0x0008f800010f7983 */ /* 0x000ee80000300800 */
[----:B------:R-:W4:Y:S04]  /*19a10*/  LDL.LU R20, [R1+0x868] ;  /* 0x0008680001147983 */ /* 0x000f280000300800 */
        /* <DEDUP_REMOVED lines=12> */
[----:B------:R-:W-:Y:S02]  /*19ae0*/  IMAD.MOV.U32 R13, RZ, RZ, R17 ;  /* 0x000000ffff0d7224 */ /* 0x000fe400078e0011 */
[----:B------:R-:W-:-:S04]  /*19af0*/  IMAD.WIDE R8, R19, 0x2, R8 ;  /* 0x0000000213087825 */ /* 0x000fc800078e0208 */
[----:B------:R-:W-:Y:S01]  /*19b00*/  IMAD.WIDE R12, R19, 0x2, R12 ;  /* 0x00000002130c7825 */ /* 0x000fe200078e020c */
[----:B------:R0:W-:Y:S04]  /*19b10*/  STL [R1+0x960], R8 ;  /* 0x0009600801007387 */ /* 0x0001e80000100800 */
[----:B------:R1:W-:Y:S04]  /*19b20*/  STL [R1+0x85c], R9 ;  /* 0x00085c0901007387 */ /* 0x0003e80000100800 */
[----:B0-----:R-:W3:Y:S04]  /*19b30*/  LDL.LU R8, [R1+0x7d4] ;  /* 0x0007d40001087983 */ /* 0x001ee80000300800 */
[----:B-1----:R-:W3:Y:S04]  /*19b40*/  LDL.LU R9, [R1+0x94c] ;  /* 0x00094c0001097983 */ /* 0x002ee80000300800 */
[----:B------:R0:W-:Y:S04]  /*19b50*/  STL [R1+0x968], R12 ;  /* 0x0009680c01007387 */ /* 0x0001e80000100800 */
[----:B------:R1:W-:Y:S04]  /*19b60*/  STL [R1+0x860], R13 ;  /* 0x0008600d01007387 */ /* 0x0003e80000100800 */
[----:B0-----:R-:W4:Y:S04]  /*19b70*/  LDL.LU R12, [R1+0x864] ;  /* 0x00086400010c7983 */ /* 0x001f280000300800 */
[----:B-1----:R-:W4:Y:S04]  /*19b80*/  LDL.LU R13, [R1+0x954] ;  /* 0x00095400010d7983 */ /* 0x002f280000300800 */
[----:B------:R-:W4:Y:S04]  /*19b90*/  LDL.LU R22, [R1+0x7e0] ;  /* 0x0007e00001167983 */ /* 0x000f280000300800 */
[----:B------:R-:W4:Y:S04]  /*19ba0*/  LDL.LU R23, [R1+0x86c] ;  /* 0x00086c0001177983 */ /* 0x000f280000300800 */
[----:B------:R-:W4:Y:S04]  /*19bb0*/  LDL.LU R17, [R1+0x870] ;  /* 0x0008700001117983 */ /* 0x000f280000300800 */
[----:B------:R-:W4:Y:S01]  /*19bc0*/  LDL.LU R18, [R1+0x8fc] ;  /* 0x0008fc0001127983 */ /* 0x000f220000300800 */
        /* <DEDUP_REMOVED lines=8> */
[----:B---3--:R-:W-:-:S04]  /*19c50*/  LOP3.LUT R9, R9, R8, RZ, 0x3c, !PT ;  /* 0x0000000809097212 */ /* 0x008fc800078e3cff */
[----:B------:R-:W-:Y:S02]  /*19c60*/  LOP3.LUT R8, R9, R8, RZ, 0x3c, !PT ;  /* 0x0000000809087212 */ /* 0x000fe400078e3cff */
[----:B----4-:R-:W-:Y:S02]  /*19c70*/  LOP3.LUT R13, R13, R12, RZ, 0x3c, !PT ;  /* 0x0000000c0d0d7212 */ /* 0x010fe400078e3cff */
[----:B------:R-:W-:Y:S02]  /*19c80*/  LOP3.LUT R9, R9, R8, RZ, 0x3c, !PT ;  /* 0x0000000809097212 */ /* 0x000fe400078e3cff */
[----:B------:R-:W-:-:S04]  /*19c90*/  LOP3.LUT R12, R13, R12, RZ, 0x3c, !PT ;  /* 0x0000000c0d0c7212 */ /* 0x000fc800078e3cff */
        /* <DEDUP_REMOVED lines=289> */
[----:B------:R0:W-:Y:S04]  /*1aeb0*/  STL [R1+0x8c4], R8 ;  /* 0x0008c40801007387 */ /* 0x0001e80000100800 */
[----:B------:R1:W-:Y:S04]  /*1aec0*/  STL [R1+0x838], R9 ;  /* 0x0008380901007387 */ /* 0x0003e80000100800 */
[----:B------:R3:W-:Y:S04]  /*1aed0*/  STL [R1+0x928], R12 ;  /* 0x0009280c01007387 */ /* 0x0007e80000100800 */
[----:B------:R4:W-:Y:S04]  /*1aee0*/  STL [R1+0x8c8], R13 ;  /* 0x0008c80d01007387 */ /* 0x0009e80000100800 */
[----:B------:R-:W2:Y:S04]  /*1aef0*/  LDL.LU R15, [R1+0x8dc] ;  /* 0x0008dc00010f7983 */ /* 0x000ea80000300800 */
[----:B------:R-:W2:Y:S04]  /*1af00*/  LDL.LU R20, [R1+0x8e0] ;  /* 0x0008e00001147983 */ /* 0x000ea80000300800 */
[----:B------:R-:W2:Y:S01]  /*1af10*/  LDL.LU R21, [R1+0x934] ;  /* 0x0009340001157983 */ /* 0x000ea20000300800 */
[----:B0-----:R-:W-:-:S02]  /*1af20*/  IMAD.MOV.U32 R8, RZ, RZ, R23 ;  /* 0x000000ffff087224 */ /* 0x001fc400078e0017 */
[----:B-1----:R-:W-:Y:S02]  /*1af30*/  IMAD.MOV.U32 R9, RZ, RZ, R22 ;  /* 0x000000ffff097224 */ /* 0x002fe400078e0016 */
[----:B---3--:R-:W-:Y:S02]  /*1af40*/  IMAD.MOV.U32 R12, RZ, RZ, R18 ;  /* 0x000000ffff0c7224 */ /* 0x008fe400078e0012 */
[----:B----4-:R-:W-:Y:S02]  /*1af50*/  IMAD.MOV.U32 R13, RZ, RZ, R17 ;  /* 0x000000ffff0d7224 */ /* 0x010fe400078e0011 */
[----:B------:R-:W-:-:S04]  /*1af60*/  IMAD.WIDE R8, R19, 0x2, R8 ;  /* 0x0000000213087825 */ /* 0x000fc800078e0208 */
[----:B------:R-:W-:Y:S01]  /*1af70*/  IMAD.WIDE R12, R19, 0x2, R12 ;  /* 0x00000002130c7825 */ /* 0x000fe200078e020c */
[----:B--2---:R-:W-:-:S04]  /*1af80*/  LOP3.LUT R5, R5, R4, RZ, 0x3c, !PT ;  /* 0x0000000405057212 */ /* 0x004fc800078e3cff */
[----:B------:R-:W-:-:S04]  /*1af90*/  LOP3.LUT R4, R5, R4, RZ, 0x3c, !PT ;  /* 0x0000000405047212 */ /* 0x000fc800078e3cff */
[----:B------:R-:W-:-:S03]  /*1afa0*/  LOP3.LUT R5, R5, R4, RZ, 0x3c, !PT ;  /* 0x0000000405057212 */ /* 0x000fc600078e3cff */
[----:B------:R-:W-:-:S05]  /*1afb0*/  IMAD.WIDE R4, R19, 0x2, R4 ;  /* 0x0000000213047825 */ /* 0x000fca00078e0204 */
[----:B------:R0:W-:Y:S04]  /*1afc0*/  STL [R1+0x83c], R4 ;  /* 0x00083c0401007387 */ /* 0x0001e80000100800 */
[----:B------:R1:W-:Y:S04]  /*1afd0*/  STL [R1+0x7c4], R5 ;  /* 0x0007c40501007387 */ /* 0x0003e80000100800 */
[----:B0-----:R-:W2:Y:S04]  /*1afe0*/  LDL.LU R4, [R1+0x7c8] ;  /* 0x0007c80001047983 */ /* 0x001ea80000300800 */
[----:B-1----:R-:W2:Y:S04]  /*1aff0*/  LDL.LU R5, [R1+0x844] ;  /* 0x0008440001057983 */ /* 0x002ea80000300800 */
[----:B------:R0:W-:Y:S04]  /*1b000*/  STL [R1+0x8cc], R8 ;  /* 0x0008cc0801007387 */ /* 0x0001e80000100800 */
[----:B------:R1:W-:Y:S04]  /*1b010*/  STL [R1+0x840], R9 ;  /* 0x0008400901007387 */ /* 0x0003e80000100800 */
[----:B0-----:R-:W3:Y:S04]  /*1b020*/  LDL.LU R8, [R1+0x848] ;  /* 0x0008480001087983 */ /* 0x001ee80000300800 */
[----:B-1----:R-:W3:Y:S04]  /*1b030*/  LDL.LU R9, [R1+0x8d4] ;  /* 0x0008d40001097983 */ /* 0x002ee80000300800 */
[----:B------:R-:W-:Y:S04]  /*1b040*/  STL [R1+0x92c], R12 ;  /* 0x00092c0c01007387 */ /* 0x000fe80000100800 */
[----:B------:R-:W4:Y:S04]  /*1b050*/  LDL.LU R22, [R1+0x854] ;  /* 0x0008540001167983 */ /* 0x000f280000300800 */
[----:B------:R-:W4:Y:S04]  /*1b060*/  LDL.LU R23, [R1+0x8e4] ;  /* 0x0008e40001177983 */ /* 0x000f280000300800 */
[----:B----4-:R-:W-:Y:S04]  /*1b070*/  STL.64 [R1+0xab8], R22 ;  /* 0x000ab81601007387 */ /* 0x010fe80000100a00 */
[----:B------:R0:W-:Y:S04]  /*1b080*/  STL.64 [R1+0xab0], R20 ;  /* 0x000ab01401007387 */ /* 0x0001e80000100a00 */
[----:B0-----:R-:W4:Y:S04]  /*1b090*/  LDL.LU R20, [R1+0x440] ;  /* 0x0004400001147983 */ /* 0x001f280000300800 */
[----:B------:R-:W4:Y:S04]  /*1b0a0*/  LDL.LU R21, [R1+0x444] ;  /* 0x0004440001157983 */ /* 0x000f280000300800 */
[----:B------:R-:W4:Y:S01]  /*1b0b0*/  LDL.LU R22, [R1+0x448] ;  /* 0x0004480001167983 */ /* 0x000f220000300800 */
[----:B------:R-:W-:-:S03]  /*1b0c0*/  IMAD.MOV.U32 R23, RZ, RZ, R29 ;  /* 0x000000ffff177224 */ /* 0x000fc600078e001d */
[----:B------:R1:W5:Y:S04]  /*1b0d0*/  LDL.LU R29, [R1+0xac0] ;  /* 0x000ac000011d7983 */ /* 0x0003680000300800 */
[----:B------:R-:W4:Y:S04]  /*1b0e0*/  LDL.LU R17, [R1+0x858] ;  /* 0x0008580001117983 */ /* 0x000f280000300800 */
[----:B------:R-:W4:Y:S04]  /*1b0f0*/  LDL.LU R18, [R1+0x8e8] ;  /* 0x0008e80001127983 */ /* 0x000f280000300800 */
[----:B------:R0:W-:Y:S04]  /*1b100*/  STL [R1+0x8d0], R13 ;  /* 0x0008d00d01007387 */ /* 0x0001e80000100800 */
[----:B------:R-:W4:Y:S04]  /*1b110*/  LDL.LU R12, [R1+0x8d8] ;  /* 0x0008d800010c7983 */ /* 0x000f280000300800 */
[----:B0-----:R-:W4:Y:S01]  /*1b120*/  LDL.LU R13, [R1+0x930] ;  /* 0x00093000010d7983 */ /* 0x001f220000300800 */
[----:B--2---:R-:W-:-:S04]  /*1b130*/  LOP3.LUT R5, R5, R4, RZ, 0x3c, !PT ;  /* 0x0000000405057212 */ /* 0x004fc800078e3cff */
[----:B------:R-:W-:-:S04]  /*1b140*/  LOP3.LUT R4, R5, R4, RZ, 0x3c, !PT ;  /* 0x0000000405047212 */ /* 0x000fc800078e3cff */
[----:B------:R-:W-:Y:S02]  /*1b150*/  LOP3.LUT R5, R5, R4, RZ, 0x3c, !PT ;  /* 0x0000000405057212 */ /* 0x000fe400078e3cff */
[----:B---3--:R-:W-:Y:S01]  /*1b160*/  LOP3.LUT R9, R9, R8, RZ, 0x3c, !PT ;  /* 0x0000000809097212 */ /* 0x008fe200078e3cff */
[----:B------:R-:W-:-:S03]  /*1b170*/  IMAD.WIDE R4, R19, 0x2, R4 ;  /* 0x0000000213047825 */ /* 0x000fc600078e0204 */
[C---:B------:R-:W-:Y:S02]  /*1b180*/  LOP3.LUT R8, R9.reuse, R8, RZ, 0x3c, !PT ;  /* 0x0000000809087212 */ /* 0x040fe400078e3cff */
[----:B------:R0:W-:Y:S04]  /*1b190*/  STL [R1+0x844], R4 ;  /* 0x0008440401007387 */ /* 0x0001e80000100800 */
[----:B------:R2:W-:Y:S01]  /*1b1a0*/  STL [R1+0x7c8], R5 ;  /* 0x0007c80501007387 */ /* 0x0005e20000100800 */
[----:B------:R-:W-:-:S03]  /*1b1b0*/  LOP3.LUT R9, R9, R8, RZ, 0x3c, !PT ;  /* 0x0000000809097212 */ /* 0x000fc600078e3cff */
[----:B------:R-:W-:Y:S01]  /*1b1c0*/  IMAD.WIDE R8, R19, 0x2, R8 ;  /* 0x0000000213087825 */ /* 0x000fe200078e0208 */
[----:B0-----:R-:W3:Y:S04]  /*1b1d0*/  LDL.LU R4, [R1+0x7cc] ;  /* 0x0007cc0001047983 */ /* 0x001ee80000300800 */
[----:B--2---:R-:W3:Y:S04]  /*1b1e0*/  LDL.LU R5, [R1+0x84c] ;  /* 0x00084c0001057983 */ /* 0x004ee80000300800 */
[----:B------:R-:W-:Y:S04]  /*1b1f0*/  STL [R1+0x8d4], R8 ;  /* 0x0008d40801007387 */ /* 0x000fe80000100800 */
[----:B------:R0:W-:Y:S04]  /*1b200*/  STL [R1+0x848], R9 ;  /* 0x0008480901007387 */ /* 0x0001e80000100800 */
[----:B0-----:R-:W2:Y:S01]  /*1b210*/  LDL.LU R9, [R1+0x850] ;  /* 0x0008500001097983 */ /* 0x001ea20000300800 */
[----:B----4-:R-:W-:Y:S01]  /*1b220*/  HMMA.16816.F32 R20, R24, R6, R20 ;  /* 0x000000061814723c */ /* 0x010fe20000001814 */
[----:B------:R-:W-:-:S04]  /*1b230*/  LOP3.LUT R13, R13, R12, RZ, 0x3c, !PT ;  /* 0x0000000c0d0d7212 */ /* 0x000fc800078e3cff */
[----:B------:R-:W-:-:S04]  /*1b240*/  LOP3.LUT R12, R13, R12, RZ, 0x3c, !PT ;  /* 0x0000000c0d0c7212 */ /* 0x000fc800078e3cff */
[----:B------:R-:W-:-:S03]  /*1b250*/  LOP3.LUT R13, R13, R12, RZ, 0x3c, !PT ;  /* 0x0000000c0d0d7212 */ /* 0x000fc600078e3cff */
[----:B------:R-:W-:-:S05]  /*1b260*/  IMAD.WIDE R12, R19, 0x2, R12 ;  /* 0x00000002130c7825 */ /* 0x000fca00078e020c */
[----:B------:R0:W-:Y:S04]  /*1b270*/  STL [R1+0x930], R12 ;  /* 0x0009300c01007387 */ /* 0x0001e80000100800 */
[----:B------:R-:W-:Y:S04]  /*1b280*/  STL [R1+0x8d8], R13 ;  /* 0x0008d80d01007387 */ /* 0x000fe80000100800 */
[----:B------:R-:W-:Y:S04]  /*1b290*/  STL.64 [R1+0x80], R20 ;  /* 0x0000801401007387 */ /* 0x000fe80000100a00 */
[----:B------:R4:W-:Y:S01]  /*1b2a0*/  STL.64 [R1+0x88], R22 ;  /* 0x0000881601007387 */ /* 0x0009e20000100a00 */
[----:B0-----:R-:W-:Y:S01]  /*1b2b0*/  IMAD.MOV.U32 R12, RZ, RZ, R23 ;  /* 0x000000ffff0c7224 */ /* 0x001fe200078e0017 */
[----:B---3--:R-:W-:-:S02]  /*1b2c0*/  LOP3.LUT R5, R5, R4, RZ, 0x3c, !PT ;  /* 0x0000000405057212 */ /* 0x008fc400078e3cff */
[----:B----4-:R-:W3:Y:S04]  /*1b2d0*/  LDL.LU.64 R22, [R1+0xab8] ;  /* 0x000ab80001167983 */ /* 0x010ee80000300a00 */
[----:B------:R-:W4:Y:S01]  /*1b2e0*/  LDL.LU.64 R20, [R1+0xab0] ;  /* 0x000ab00001147983 */ /* 0x000f220000300a00 */
[----:B------:R-:W-:Y:S01]  /*1b2f0*/  IMAD.MOV.U32 R6, RZ, RZ, R15 ;  /* 0x000000ffff067224 */ /* 0x000fe200078e000f */
[C---:B------:R-:W-:Y:S01]  /*1b300*/  LOP3.LUT R4, R5.reuse, R4, RZ, 0x3c, !PT ;  /* 0x0000000405047212 */ /* 0x040fe200078e3cff */
[----:B------:R-:W0:Y:S03]  /*1b310*/  LDC R13, c[0x0][0x3a8] ;  /* 0x0000ea00ff0d7b82 */ /* 0x000e260000000800 */
[----:B------:R-:W-:Y:S01]  /*1b320*/  LOP3.LUT R5, R5, R4, RZ, 0x3c, !PT ;  /* 0x0000000405057212 */ /* 0x000fe200078e3cff */
[----:B--2---:R-:W-:-:S02]  /*1b330*/  IMAD.MOV.U32 R7, RZ, RZ, R9 ;  /* 0x000000ffff077224 */ /* 0x004fc400078e0009 */
[----:B------:R-:W-:-:S04]  /*1b340*/  IMAD.WIDE R4, R19, 0x2, R4 ;  /* 0x0000000213047825 */ /* 0x000fc800078e0204 */
[----:B------:R-:W-:Y:S01]  /*1b350*/  IMAD.WIDE R6, R19, 0x2, R6 ;  /* 0x0000000213067825 */ /* 0x000fe200078e0206 */
[----:B------:R2:W-:Y:S04]  /*1b360*/  STL [R1+0x84c], R4 ;  /* 0x00084c0401007387 */ /* 0x0005e80000100800 */
[----:B------:R1:W-:Y:S04]  /*1b370*/  STL [R1+0x7cc], R5 ;  /* 0x0007cc0501007387 */ /* 0x0003e80000100800 */
[----:B------:R1:W-:Y:S04]  /*1b380*/  STL [R1+0x8dc], R6 ;  /* 0x0008dc0601007387 */ /* 0x0003e80000100800 */
[----:B------:R1:W-:Y:S01]  /*1b390*/  STL [R1+0x850], R7 ;  /* 0x0008500701007387 */ /* 0x0003e20000100800 */
[----:B--2---:R-:W-:-:S02]  /*1b3a0*/  IMAD.MOV.U32 R4, RZ, RZ, R0 ;  /* 0x000000ffff047224 */ /* 0x004fc400078e0000 */
[----:B-1----:R-:W-:Y:S01]  /*1b3b0*/  IMAD.MOV.U32 R5, RZ, RZ, R28 ;  /* 0x000000ffff057224 */ /* 0x002fe200078e001c */
[----:B------:R1:W5:Y:S04]  /*1b3c0*/  LDL.LU R0, [R1+0xaac] ;  /* 0x000aac0001007983 */ /* 0x0003680000300800 */
[----:B------:R1:W5:Y:S01]  /*1b3d0*/  LDL.LU R28, [R1+0xaa8] ;  /* 0x000aa800011c7983 */ /* 0x0003620000300800 */
[----:B------:R-:W-:Y:S02]  /*1b3e0*/  IMAD.MOV.U32 R6, RZ, RZ, R2 ;  /* 0x000000ffff067224 */ /* 0x000fe400078e0002 */
[----:B------:R-:W-:Y:S01]  /*1b3f0*/  IMAD.MOV.U32 R7, RZ, RZ, R3 ;  /* 0x000000ffff077224 */ /* 0x000fe200078e0003 */
[----:B------:R-:W2:Y:S04]  /*1b400*/  LDL.LU R2, [R1+0xaa4] ;  /* 0x000aa40001027983 */ /* 0x000ea80000300800 */
[----:B------:R-:W2:Y:S02]  /*1b410*/  LDL.LU R3, [R1+0xaa0] ;  /* 0x000aa00001037983 */ /* 0x000ea40000300800 */
[----:B------:R-:W-:Y:S01]  /*1b420*/  HMMA.16816.F32 R4, R24, R10, R4 ;  /* 0x0000000a1804723c */ /* 0x000fe20000001804 */
[----:B------:R-:W-:Y:S01]  /*1b430*/  UIADD3 UR6, UPT, UPT, UR6, -0x1, URZ ;  /* 0xffffffff06067890 */ /* 0x000fe2000fffe0ff */
[----:B0-----:R-:W-:-:S03]  /*1b440*/  IMAD.SHL.U32 R13, R13, 0x40, RZ ;  /* 0x000000400d0d7824 */ /* 0x001fc600078e00ff */
[----:B------:R-:W-:Y:S02]  /*1b450*/  UISETP.NE.U32.AND UP0, UPT, UR6, URZ, UPT ;  /* 0x000000ff0600728c */ /* 0x000fe4000bf05070 */
[----:B------:R-:W-:Y:S01]  /*1b460*/  UIADD3 UR7, UPT, UPT, UR7, -0x40, URZ ;  /* 0xffffffc007077890 */ /* 0x000fe2000fffe0ff */
[----:B----4-:R-:W-:Y:S02]  /*1b470*/  IMAD.MOV.U32 R8, RZ, RZ, R21 ;  /* 0x000000ffff087224 */ /* 0x010fe400078e0015 */
[----:B------:R-:W-:Y:S02]  /*1b480*/  IMAD.MOV.U32 R9, RZ, RZ, R20 ;  /* 0x000000ffff097224 */ /* 0x000fe400078e0014 */
[----:B------:R-:W-:-:S05]  /*1b490*/  IMAD.WIDE R8, R19, 0x2, R8 ;  /* 0x0000000213087825 */ /* 0x000fca00078e0208 */
[----:B------:R0:W-:Y:S04]  /*1b4a0*/  STL [R1+0x934], R8 ;  /* 0x0009340801007387 */ /* 0x0001e80000100800 */
[----:B------:R-:W-:Y:S04]  /*1b4b0*/  STL [R1+0x8e0], R9 ;  /* 0x0008e00901007387 */ /* 0x000fe80000100800 */
[----:B------:R3:W-:Y:S04]  /*1b4c0*/  STL.64 [R1+0x50], R4 ;  /* 0x0000500401007387 */ /* 0x0007e80000100a00 */
[----:B------:R4:W-:Y:S01]  /*1b4d0*/  STL.64 [R1+0x58], R6 ;  /* 0x0000580601007387 */ /* 0x0009e20000100a00 */
[----:B0-----:R-:W-:-:S02]  /*1b4e0*/  IMAD.MOV.U32 R8, RZ, RZ, R7 ;  /* 0x000000ffff087224 */ /* 0x001fc400078e0007 */
[----:B---3--:R-:W-:Y:S02]  /*1b4f0*/  IMAD.MOV.U32 R4, RZ, RZ, R23 ;  /* 0x000000ffff047224 */ /* 0x008fe400078e0017 */
[----:B------:R-:W-:Y:S02]  /*1b500*/  IMAD.MOV.U32 R5, RZ, RZ, R22 ;  /* 0x000000ffff057224 */ /* 0x000fe400078e0016 */
[----:B----4-:R-:W-:Y:S02]  /*1b510*/  IMAD.MOV.U32 R6, RZ, RZ, R18 ;  /* 0x000000ffff067224 */ /* 0x010fe400078e0012 */
[----:B------:R-:W-:Y:S02]  /*1b520*/  IMAD.MOV.U32 R7, RZ, RZ, R17 ;  /* 0x000000ffff077224 */ /* 0x000fe400078e0011 */
[----:B------:R-:W-:-:S04]  /*1b530*/  IMAD.WIDE R4, R19, 0x2, R4 ;  /* 0x0000000213047825 */ /* 0x000fc800078e0204 */
[----:B------:R-:W-:Y:S01]  /*1b540*/  IMAD.WIDE R6, R19, 0x2, R6 ;  /* 0x0000000213067825 */ /* 0x000fe200078e0206 */
[----:B------:R0:W-:Y:S04]  /*1b550*/  STL [R1+0x8e4], R4 ;  /* 0x0008e40401007387 */ /* 0x0001e80000100800 */
[----:B------:R1:W-:Y:S04]  /*1b560*/  STL [R1+0x854], R5 ;  /* 0x0008540501007387 */ /* 0x0003e80000100800 */
[----:B------:R1:W-:Y:S04]  /*1b570*/  STL [R1+0x8e8], R6 ;  /* 0x0008e80601007387 */ /* 0x0003e80000100800 */
[----:B------:R1:W-:Y:S01]  /*1b580*/  STL [R1+0x858], R7 ;  /* 0x0008580701007387 */ /* 0x0003e20000100800 */
[----:B--2---:R-:W-:-:S04]  /*1b590*/  IMAD.WIDE R2, R13, 0x2, R2 ;  /* 0x000000020d027825 */ /* 0x004fc800078e0202 */
[----:B0-----:R-:W-:Y:S02]  /*1b5a0*/  IMAD.MOV.U32 R4, RZ, RZ, R2 ;  /* 0x000000ffff047224 */ /* 0x001fe400078e0002 */
[----:B------:R-:W-:Y:S01]  /*1b5b0*/  IMAD.MOV.U32 R2, RZ, RZ, R3 ;  /* 0x000000ffff027224 */ /* 0x000fe200078e0003 */
[----:B------:R-:W-:Y:S06]  /*1b5c0*/  BRA.U UP0, `(.L_x_2) ;  /* 0xfffffed500b87547 */ /* 0x000fec000b83ffff */
[----:B------:R0:W-:Y:S04]  /*1b5d0*/  STL [R1+0xc48], R16 ;  /* 0x000c481001007387 */ /* 0x0001e80000100800 */
[----:B0-----:R-:W2:Y:S04]  /*1b5e0*/  LDL.LU R16, [R1+0x2f8] ;  /* 0x0002f80001107983 */ /* 0x001ea80000300800 */
[----:B--2---:R0:W-:Y:S04]  /*1b5f0*/  STL [R1+0xc50], R16 ;  /* 0x000c501001007387 */ /* 0x0041e80000100800 */
        /* <DEDUP_REMOVED lines=32> */
[----:B------:R2:W-:Y:S01]  /*1b800*/  STL [R1+0xc44], R14 ;  /* 0x000c440e01007387 */ /* 0x0005e20000100800 */
[----:B0-----:R-:W-:-:S03]  /*1b810*/  IMAD.MOV.U32 R16, RZ, RZ, R12 ;  /* 0x000000ffff107224 */ /* 0x001fc600078e000c */
[----:B--2---:R-:W2:Y:S04]  /*1b820*/  LDL.LU R14, [R1+0x104] ;  /* 0x00010400010e7983 */ /* 0x004ea80000300800 */
        /* <DEDUP_REMOVED lines=35> */
[----:B-----5:R-:W2:Y:S04]  /*1ba60*/  LDL.LU R29, [R1+0x2f4] ;  /* 0x0002f400011d7983 */ /* 0x020ea80000300800 */
[----:B------:R-:W3:Y:S01]  /*1ba70*/  LDL.LU R4, [R1+0x100] ;  /* 0x0001000001047983 */ /* 0x000ee20000300800 */
[----:B0-----:R-:W-:-:S03]  /*1ba80*/  IMAD.MOV.U32 R14, RZ, RZ, R8 ;  /* 0x000000ffff0e7224 */ /* 0x001fc600078e0008 */
[----:B------:R-:W3:Y:S04]  /*1ba90*/  LDL.LU R2, [R1+0x2f0] ;  /* 0x0002f00001027983 */ /* 0x000ee80000300800 */
[----:B------:R-:W4:Y:S04]  /*1baa0*/  LDL.LU R0, [R1+0x6c] ;  /* 0x00006c0001007983 */ /* 0x000f280000300800 */
[----:B------:R-:W4:Y:S04]  /*1bab0*/  LDL.LU R28, [R1+0x11c] ;  /* 0x00011c00011c7983 */ /* 0x000f280000300800 */
[----:B------:R-:W2:Y:S04]  /*1bac0*/  LDL.LU R3, [R1+0x68] ;  /* 0x0000680001037983 */ /* 0x000ea80000300800 */
[----:B-1----:R-:W2:Y:S04]  /*1bad0*/  LDL.LU R6, [R1+0x118] ;  /* 0x0001180001067983 */ /* 0x002ea80000300800 */
        /* <DEDUP_REMOVED lines=12> */
[----:B------:R-:W2:Y:S01]  /*1bba0*/  LDL.LU R15, [R1+0x2ec] ;  /* 0x0002ec00010f7983 */ /* 0x000ea20000300800 */
[----:B------:R-:W-:-:S03]  /*1bbb0*/  F2FP.F16.F32.PACK_AB R16, R14, R16 ;  /* 0x000000100e10723e */ /* 0x000fc600000000ff */
        /* <DEDUP_REMOVED lines=8> */
[----:B------:R0:W-:Y:S04]  /*1bc40*/  STL [R1+0x3cc], R16 ;  /* 0x0003cc1001007387 */ /* 0x0001e80000100800 */
[----:B0-----:R-:W2:Y:S02]  /*1bc50*/  LDL.LU R16, [R1+0xcd0] ;  /* 0x000cd00001107983 */ /* 0x001ea40000300800 */
[----:B--2---:R-:W-:-:S02]  /*1bc60*/  F2FP.F16.F32.PACK_AB R16, R14, R16 ;  /* 0x000000100e10723e */ /* 0x004fc400000000ff */
        /* <DEDUP_REMOVED lines=66> */
[----:B0-----:R-:W3:Y:S01]  /*1c090*/  LDL.LU R16, [R1+0xc48] ;  /* 0x000c480001107983 */ /* 0x001ee20000300800 */
[----:B--2---:R-:W-:-:S03]  /*1c0a0*/  F2FP.F16.F32.PACK_AB R29, R14, R29 ;  /* 0x0000001d0e1d723e */ /* 0x004fc600000000ff */
[----:B------:R-:W2:Y:S04]  /*1c0b0*/  LDL.LU R14, [R1+0xc44] ;  /* 0x000c4400010e7983 */ /* 0x000ea80000300800 */
[----:B------:R3:W-:Y:S02]  /*1c0c0*/  STL [R1+0x264], R29 ;  /* 0x0002641d01007387 */ /* 0x0007e40000100800 */
[----:B---3--:R-:W-:Y:S02]  /*1c0d0*/  F2FP.F16.F32.PACK_AB R29, R4, R2 ;  /* 0x00000002041d723e */ /* 0x008fe400000000ff */
[----:B----4-:R-:W-:Y:S02]  /*1c0e0*/  F2FP.F16.F32.PACK_AB R4, R0, R28 ;  /* 0x0000001c0004723e */ /* 0x010fe400000000ff */
[----:B------:R-:W-:-:S02]  /*1c0f0*/  F2FP.F16.F32.PACK_AB R2, R3, R6 ;  /* 0x000000060302723e */ /* 0x000fc400000000ff */
[----:B------:R-:W-:Y:S01]  /*1c100*/  F2FP.F16.F32.PACK_AB R0, R7, R5 ;  /* 0x000000050700723e */ /* 0x000fe200000000ff */
[----:B------:R-:W-:Y:S01]  /*1c110*/  STL [R1+0x260], R29 ;  /* 0x0002601d01007387 */ /* 0x000fe20000100800 */
[----:B------:R-:W-:-:S03]  /*1c120*/  F2FP.F16.F32.PACK_AB R3, R24, R25 ;  /* 0x000000191803723e */ /* 0x000fc600000000ff */
[----:B------:R-:W-:Y:S04]  /*1c130*/  STL [R1+0x25c], R4 ;  /* 0x00025c0401007387 */ /* 0x000fe80000100800 */
[----:B------:R0:W-:Y:S04]  /*1c140*/  STL [R1+0x258], R2 ;  /* 0x0002580201007387 */ /* 0x0001e80000100800 */
[----:B------:R1:W-:Y:S04]  /*1c150*/  STL [R1+0x254], R0 ;  /* 0x0002540001007387 */ /* 0x0003e80000100800 */
[----:B------:R3:W-:Y:S01]  /*1c160*/  STL [R1+0x250], R3 ;  /* 0x0002500301007387 */ /* 0x0007e20000100800 */
[----:B0-----:R-:W-:-:S02]  /*1c170*/  F2FP.F16.F32.PACK_AB R2, R26, R27 ;  /* 0x0000001b1a02723e */ /* 0x001fc400000000ff */
[----:B-1----:R-:W-:-:S03]  /*1c180*/  F2FP.F16.F32.PACK_AB R0, R10, R11 ;  /* 0x0000000b0a00723e */ /* 0x002fc600000000ff */
[----:B------:R0:W-:Y:S01]  /*1c190*/  STL [R1+0x1fc], R2 ;  /* 0x0001fc0201007387 */ /* 0x0001e20000100800 */
[----:B---3--:R-:W-:-:S03]  /*1c1a0*/  F2FP.F16.F32.PACK_AB R3, R8, R9 ;  /* 0x000000090803723e */ /* 0x008fc600000000ff */
[----:B------:R1:W-:Y:S04]  /*1c1b0*/  STL [R1+0x1f8], R0 ;  /* 0x0001f80001007387 */ /* 0x0003e80000100800 */
[----:B------:R3:W-:Y:S01]  /*1c1c0*/  STL [R1+0x1f4], R3 ;  /* 0x0001f40301007387 */ /* 0x0007e20000100800 */
[----:B0-----:R-:W-:Y:S02]  /*1c1d0*/  F2FP.F16.F32.PACK_AB R2, R12, R13 ;  /* 0x0000000d0c02723e */ /* 0x001fe400000000ff */
[----:B-1----:R-:W-:-:S03]  /*1c1e0*/  F2FP.F16.F32.PACK_AB R0, R15, R20 ;  /* 0x000000140f00723e */ /* 0x002fc600000000ff */
[----:B------:R0:W-:Y:S01]  /*1c1f0*/  STL [R1+0x1f0], R2 ;  /* 0x0001f00201007387 */ /* 0x0001e20000100800 */
[----:B---3--:R-:W-:-:S03]  /*1c200*/  F2FP.F16.F32.PACK_AB R3, R21, R22 ;  /* 0x000000161503723e */ /* 0x008fc600000000ff */
[----:B------:R1:W-:Y:S04]  /*1c210*/  STL [R1+0x18c], R0 ;  /* 0x00018c0001007387 */ /* 0x0003e80000100800 */
[----:B------:R-:W-:Y:S04]  /*1c220*/  STL [R1+0x188], R3 ;  /* 0x0001880301007387 */ /* 0x000fe80000100800 */
[----:B------:R-:W3:Y:S01]  /*1c230*/  LDL.LU R29, [R1+0x3f8] ;  /* 0x0003f800011d7983 */ /* 0x000ee20000300800 */
[----:B0-----:R-:W-:Y:S02]  /*1c240*/  F2FP.F16.F32.PACK_AB R2, R23, R17 ;  /* 0x000000111702723e */ /* 0x001fe400000000ff */
[----:B-1----:R-:W-:-:S03]  /*1c250*/  F2FP.F16.F32.PACK_AB R0, R18, R19 ;  /* 0x000000131200723e */ /* 0x002fc600000000ff */
[----:B------:R-:W-:Y:S04]  /*1c260*/  STL [R1+0x184], R2 ;  /* 0x0001840201007387 */ /* 0x000fe80000100800 */
[----:B---3--:R0:W-:Y:S04]  /*1c270*/  STL [R1+0xbbc], R29 ;  /* 0x000bbc1d01007387 */ /* 0x0081e80000100800 */
[----:B------:R-:W-:Y:S04]  /*1c280*/  STL [R1+0x180], R0 ;  /* 0x0001800001007387 */ /* 0x000fe80000100800 */
[----:B0-----:R-:W3:Y:S04]  /*1c290*/  LDL.LU R29, [R1+0x3fc] ;  /* 0x0003fc00011d7983 */ /* 0x001ee80000300800 */
[----:B---3--:R0:W-:Y:S04]  /*1c2a0*/  STL [R1+0xbc4], R29 ;  /* 0x000bc41d01007387 */ /* 0x0081e80000100800 */
        /* <DEDUP_REMOVED lines=29> */
[----:B---3--:R-:W-:Y:S04]  /*1c480*/  STL [R1+0xc3c], R29 ;  /* 0x000c3c1d01007387 */ /* 0x008fe80000100800 */
[----:B------:R-:W3:Y:S04]  /*1c490*/  LDL.LU R4, [R1+0x3e4] ;  /* 0x0003e40001047983 */ /* 0x000ee80000300800 */
        /* <DEDUP_REMOVED lines=33> */
[----:B0-----:R-:W3:Y:S01]  /*1c6b0*/  LDL.LU R4, [R1+0x98] ;  /* 0x0000980001047983 */ /* 0x001ee20000300800 */
[----:B------:R-:W-:-:S03]  /*1c6c0*/  IMAD.MOV.U32 R29, RZ, RZ, R16 ;  /* 0x000000ffff1d7224 */ /* 0x000fc600078e0010 */
[----:B---3--:R2:W-:Y:S04]  /*1c6d0*/  STL [R1+0xc40], R4 ;  /* 0x000c400401007387 */ /* 0x0085e80000100800 */
[----:B------:R-:W3:Y:S04]  /*1c6e0*/  LDL.LU R2, [R1+0x3f4] ;  /* 0x0003f40001027983 */ /* 0x000ee80000300800 */
[----:B------:R-:W4:Y:S04]  /*1c6f0*/  LDL.LU R0, [R1+0x3e0] ;  /* 0x0003e00001007983 */ /* 0x000f280000300800 */
        /* <DEDUP_REMOVED lines=11> */
[----:B--2---:R-:W-:-:S03]  /*1c7b0*/  IMAD.MOV.U32 R4, RZ, RZ, R14 ;  /* 0x000000ffff047224 */ /* 0x004fc600078e000e */
        /* <DEDUP_REMOVED lines=83> */
[----:B------:R-:W2:Y:S01]  /*1ccf0*/  LDL.LU R4, [R1+0xbb8] ;  /* 0x000bb80001047983 */ /* 0x000ea20000300800 */
[----:B----4-:R-:W-:Y:S02]  /*1cd00*/  F2FP.F16.F32.PACK_AB R0, R0, R28 ;  /* 0x0000001c0000723e */ /* 0x010fe400000000ff */
[----:B---3--:R-:W-:Y:S01]  /*1cd10*/  F2FP.F16.F32.PACK_AB R3, R3, R6 ;  /* 0x000000060303723e */ /* 0x008fe200000000ff */
[----:B------:R-:W-:Y:S01]  /*1cd20*/  STL [R1+0xf8], R29 ;  /* 0x0000f81d01007387 */ /* 0x000fe20000100800 */
[----:B--2---:R-:W-:-:S05]  /*1cd30*/  F2FP.F16.F32.PACK_AB R2, R4, R2 ;  /* 0x000000020402723e */ /* 0x004fca00000000ff */
[----:B------:R0:W-:Y:S04]  /*1cd40*/  STL [R1+0xf4], R2 ;  /* 0x0000f40201007387 */ /* 0x0001e80000100800 */
[----:B------:R1:W-:Y:S04]  /*1cd50*/  STL [R1+0xf0], R0 ;  /* 0x0000f00001007387 */ /* 0x0003e80000100800 */
[----:B------:R2:W-:Y:S01]  /*1cd60*/  STL [R1+0xec], R3 ;  /* 0x0000ec0301007387 */ /* 0x0005e20000100800 */
[----:B0-----:R-:W-:Y:S02]  /*1cd70*/  F2FP.F16.F32.PACK_AB R2, R7, R5 ;  /* 0x000000050702723e */ /* 0x001fe400000000ff */
[----:B-1----:R-:W-:-:S03]  /*1cd80*/  F2FP.F16.F32.PACK_AB R0, R24, R25 ;  /* 0x000000191800723e */ /* 0x002fc600000000ff */
[----:B------:R0:W-:Y:S01]  /*1cd90*/  STL [R1+0xe8], R2 ;  /* 0x0000e80201007387 */ /* 0x0001e20000100800 */
[----:B--2---:R-:W-:-:S03]  /*1cda0*/  F2FP.F16.F32.PACK_AB R3, R26, R27 ;  /* 0x0000001b1a03723e */ /* 0x004fc600000000ff */
        /* <DEDUP_REMOVED lines=13> */
[----:B------:R-:W-:Y:S04]  /*1ce80*/  STL [R1+0xa8], R3 ;  /* 0x0000a80301007387 */ /* 0x000fe80000100800 */
[----:B------:R-:W2:Y:S01]  /*1ce90*/  LDL.LU R29, [R1+0x418] ;  /* 0x00041800011d7983 */ /* 0x000ea20000300800 */
[----:B0-----:R-:W-:Y:S02]  /*1cea0*/  F2FP.F16.F32.PACK_AB R2, R16, R17 ;  /* 0x000000111002723e */ /* 0x001fe400000000ff */
[----:B-1----:R-:W-:-:S03]  /*1ceb0*/  F2FP.F16.F32.PACK_AB R0, R18, R19 ;  /* 0x000000131200723e */ /* 0x002fc600000000ff */
[----:B------:R-:W-:Y:S04]  /*1cec0*/  STL [R1+0xa4], R2 ;  /* 0x0000a40201007387 */ /* 0x000fe80000100800 */
[----:B--2---:R0:W-:Y:S04]  /*1ced0*/  STL [R1+0xb30], R29 ;  /* 0x000b301d01007387 */ /* 0x0041e80000100800 */
[----:B------:R-:W-:Y:S04]  /*1cee0*/  STL [R1+0xa0], R0 ;  /* 0x0000a00001007387 */ /* 0x000fe80000100800 */
        /* <DEDUP_REMOVED lines=69> */
[----:B0-----:R-:W2:Y:S04]  /*1d340*/  LDL.LU R4, [R1+0xbc] ;  /* 0x0000bc0001047983 */ /* 0x001ea80000300800 */
        /* <DEDUP_REMOVED lines=27> */
[----:B--2---:R-:W-:-:S03]  /*1d500*/  F2FP.F16.F32.PACK_AB R29, R4, R29 ;  /* 0x0000001d041d723e */ /* 0x004fc600000000ff */
        /* <DEDUP_REMOVED lines=135> */
[----:B---3--:R0:W-:Y:S04]  /*1dd80*/  STL [R1+0xae4], R5 ;  /* 0x000ae40501007387 */ /* 0x0081e80000100800 */
[----:B0-----:R-:W3:Y:S04]  /*1dd90*/  LDL.LU R5, [R1+0x478] ;  /* 0x0004780001057983 */ /* 0x001ee80000300800 */
[----:B------:R-:W4:Y:S04]  /*1dda0*/  LDL.LU R4, [R1+0x2d0] ;  /* 0x0002d00001047983 */ /* 0x000f280000300800 */
[----:B----4-:R0:W-:Y:S04]  /*1ddb0*/  STL [R1+0xae0], R4 ;  /* 0x000ae00401007387 */ /* 0x0101e80000100800 */
[----:B0-----:R-:W4:Y:S04]  /*1ddc0*/  LDL.LU R4, [R1+0x474] ;  /* 0x0004740001047983 */ /* 0x001f280000300800 */
[----:B------:R-:W2:Y:S04]  /*1ddd0*/  LDL.LU R11, [R1+0x49c] ;  /* 0x00049c00010b7983 */ /* 0x000ea80000300800 */
[----:B--2---:R0:W-:Y:S04]  /*1dde0*/  STL [R1+0xadc], R11 ;  /* 0x000adc0b01007387 */ /* 0x0041e80000100800 */
[----:B0-----:R-:W2:Y:S04]  /*1ddf0*/  LDL.LU R11, [R1+0x470] ;  /* 0x00047000010b7983 */ /* 0x001ea80000300800 */
        /* <DEDUP_REMOVED lines=42> */
[----:B------:R-:W2:Y:S01]  /*1e0a0*/  LDL.LU R29, [R1+0x4d0] ;  /* 0x0004d000011d7983 */ /* 0x000ea20000300800 */
[----:B------:R-:W-:-:S03]  /*1e0b0*/  F2FP.F16.F32.PACK_AB R7, R6, R7 ;  /* 0x000000070607723e */ /* 0x000fc600000000ff */
[----:B--2---:R0:W-:Y:S04]  /*1e0c0*/  STL [R1+0xaa0], R29 ;  /* 0x000aa01d01007387 */ /* 0x0041e80000100800 */
[----:B0-----:R-:W2:Y:S04]  /*1e0d0*/  LDL.LU R29, [R1+0x4d4] ;  /* 0x0004d400011d7983 */ /* 0x001ea80000300800 */
        /* <DEDUP_REMOVED lines=38> */
[----:B------:R0:W-:Y:S04]  /*1e340*/  STL [R1], R7 ;  /* 0x0000000701007387 */ /* 0x0001e80000100800 */
[----:B0-----:R-:W2:Y:S02]  /*1e350*/  LDL.LU R7, [R1+0xaec] ;  /* 0x000aec0001077983 */ /* 0x001ea40000300800 */
[----:B--2---:R-:W-:-:S02]  /*1e360*/  F2FP.F16.F32.PACK_AB R7, R6, R7 ;  /* 0x000000070607723e */ /* 0x004fc400000000ff */
[----:B------:R-:W3:Y:S02]  /*1e370*/  LDL.LU R6, [R1+0xae8] ;  /* 0x000ae80001067983 */ /* 0x000ee40000300800 */
[----:B---3--:R-:W-:Y:S02]  /*1e380*/  F2FP.F16.F32.PACK_AB R6, R5, R6 ;  /* 0x000000060506723e */ /* 0x008fe400000000ff */
[----:B------:R-:W4:Y:S02]  /*1e390*/  LDL.LU R5, [R1+0xae4] ;  /* 0x000ae40001057983 */ /* 0x000f240000300800 */
[----:B----4-:R-:W-:Y:S02]  /*1e3a0*/  F2FP.F16.F32.PACK_AB R5, R4, R5 ;  /* 0x000000050405723e */ /* 0x010fe400000000ff */
[----:B------:R-:W2:Y:S02]  /*1e3b0*/  LDL.LU R4, [R1+0xae0] ;  /* 0x000ae00001047983 */ /* 0x000ea40000300800 */
[----:B--2---:R-:W-:-:S02]  /*1e3c0*/  F2FP.F16.F32.PACK_AB R4, R11, R4 ;  /* 0x000000040b04723e */ /* 0x004fc400000000ff */
[----:B------:R-:W2:Y:S02]  /*1e3d0*/  LDL.LU R11, [R1+0xadc] ;  /* 0x000adc00010b7983 */ /* 0x000ea40000300800 */
[----:B--2---:R-:W-:Y:S02]  /*1e3e0*/  F2FP.F16.F32.PACK_AB R11, R10, R11 ;  /* 0x0000000b0a0b723e */ /* 0x004fe400000000ff */
[----:B------:R-:W2:Y:S02]  /*1e3f0*/  LDL.LU R10, [R1+0xad8] ;  /* 0x000ad800010a7983 */ /* 0x000ea40000300800 */
[----:B--2---:R-:W-:Y:S02]  /*1e400*/  F2FP.F16.F32.PACK_AB R10, R9, R10 ;  /* 0x0000000a090a723e */ /* 0x004fe400000000ff */
        /* <DEDUP_REMOVED lines=26> */
[----:B------:R-:W2:Y:S01]  /*1e5b0*/  LDL.LU R29, [R1+0xaa0] ;  /* 0x000aa000011d7983 */ /* 0x000ea20000300800 */
[----:B------:R-:W-:Y:S02]  /*1e5c0*/  F2FP.F16.F32.PACK_AB R27, R2, R27 ;  /* 0x0000001b021b723e */ /* 0x000fe400000000ff */
[----:B------:R-:W-:Y:S02]  /*1e5d0*/  F2FP.F16.F32.PACK_AB R26, R0, R26 ;  /* 0x0000001a001a723e */ /* 0x000fe400000000ff */
[----:B------:R-:W-:Y:S02]  /*1e5e0*/  F2FP.F16.F32.PACK_AB R25, R28, R25 ;  /* 0x000000191c19723e */ /* 0x000fe400000000ff */
[----:B------:R-:W-:Y:S02]  /*1e5f0*/  F2FP.F16.F32.PACK_AB R24, R3, R24 ;  /* 0x000000180318723e */ /* 0x000fe400000000ff */
[----:B--2---:R-:W-:-:S07]  /*1e600*/  F2FP.F16.F32.PACK_AB R20, R29, R20 ;  /* 0x000000141d14723e */ /* 0x004fce00000000ff */
.L_x_1:
[----:B------:R-:W2:Y:S01]  /*1e610*/  LDL R28, [R1+0xa1c] ;  /* 0x000a1c00011c7983 */ /* 0x000ea20000100800 */
[----:B------:R-:W2:Y:S03]  /*1e620*/  LDCU.64 UR22, c[0x0][0x398] ;  /* 0x00007300ff1677ac */ /* 0x000ea60008000a00 */
[----:B0-----:R-:W3:Y:S01]  /*1e630*/  LDL R0, [R1+0x774] ;  /* 0x0007740001007983 */ /* 0x001ee20000100800 */
[----:B------:R-:W0:Y:S01]  /*1e640*/  S2R R2, SR_TID.X ;  /* 0x0000000000027919 */ /* 0x000e220000002100 */
[----:B------:R-:W1:Y:S01]  /*1e650*/  S2R R3, SR_TID.X ;  /* 0x0000000000037919 */ /* 0x000e620000002100 */
[----:B------:R-:W4:Y:S01]  /*1e660*/  S2UR UR5, SR_CgaCtaId ;  /* 0x00000000000579c3 */ /* 0x000f220000008800 */
[----:B------:R-:W5:Y:S01]  /*1e670*/  LDCU UR4, c[0x0][0x39c] ;  /* 0x00007380ff0477ac */ /* 0x000f620008000800 */
[----:B------:R-:W4:Y:S01]  /*1e680*/  LDL.LU R29, [R1+0x99c] ;  /* 0x00099c00011d7983 */ /* 0x000f220000300800 */
[----:B------:R-:W0:Y:S01]  /*1e690*/  LDCU UR21, c[0x0][0x39c] ;  /* 0x00007380ff1577ac */ /* 0x000e220008000800 */
[----:B------:R-:W0:Y:S01]  /*1e6a0*/  LDCU.64 UR6, c[0x0][0x390] ;  /* 0x00007200ff0677ac */ /* 0x000e220008000a00 */
[----:B------:R-:W0:Y:S01]  /*1e6b0*/  LDCU UR10, c[0x0][0x3b8] ;  /* 0x00007700ff0a77ac */ /* 0x000e220008000800 */
[----:B------:R-:W0:Y:S01]  /*1e6c0*/  LDCU UR24, c[0x0][0x39c] ;  /* 0x00007380ff1877ac */ /* 0x000e220008000800 */
[----:B------:R-:W0:Y:S01]  /*1e6d0*/  LDCU UR11, c[0x0][0x3b8] ;  /* 0x00007700ff0b77ac */ /* 0x000e220008000800 */
[----:B------:R-:W0:Y:S02]  /*1e6e0*/  LDCU UR25, c[0x0][0x39c] ;  /* 0x00007380ff1977ac */ /* 0x000e240008000800 */
[----:B0-----:R-:W-:Y:S01]  /*1e6f0*/  SHF.R.U32.HI R2, RZ, 0x8, R2 ;  /* 0x00000008ff027819 */ /* 0x001fe20000011602 */
[----:B------:R-:W0:Y:S03]  /*1e700*/  LDCU UR12, c[0x0][0x3b8] ;  /* 0x00007700ff0c77ac */ /* 0x000e260008000800 */
[----:B------:R-:W-:Y:S01]  /*1e710*/  SGXT.U32 R2, R2, 0x1 ;  /* 0x000000010202781a */ /* 0x000fe20000000000 */
[----:B------:R-:W0:Y:S01]  /*1e720*/  LDCU UR13, c[0x0][0x3b8] ;  /* 0x00007700ff0d77ac */ /* 0x000e220008000800 */
        /* <DEDUP_REMOVED lines=16> */
[----:B------:R-:W-:Y:S01]  /*1e830*/  BAR.SYNC.DEFER_BLOCKING 0x0 ;  /* 0x0000000000007b1d */ /* 0x000fe20000010000 */
[----:B--2---:R-:W-:Y:S01]  /*1e840*/  ISETP.GE.AND P0, PT, R28, UR22, PT ;  /* 0x000000161c007c0c */ /* 0x004fe2000bf06270 */
[----:B-1----:R-:W-:-:S04]  /*1e850*/  IMAD.SHL.U32 R28, R3, 0x10, RZ ;  /* 0x00000010031c7824 */ /* 0x002fc800078e00ff */
[----:B------:R-:W1:Y:S01]  /*1e860*/  LDCU UR22, c[0x0][0x39c] ;  /* 0x00007380ff1677ac */ /* 0x000e620008000800 */
[----:B---3--:R-:W-:Y:S01]  /*1e870*/  LOP3.LUT R0, R0, 0x1fe, R2, 0xfe, !PT ;  /* 0x000001fe00007812 */ /* 0x008fe200078efe02 */
[C---:B------:R-:W-:Y:S01]  /*1e880*/  IMAD.SHL.U32 R2, R3.reuse, 0x200, RZ ;  /* 0x0000020003027824 */ /* 0x040fe200078e00ff */
[----:B------:R-:W-:Y:S02]  /*1e890*/  LOP3.LUT R28, R28, 0x70, RZ, 0xc0, !PT ;  /* 0x000000701c1c7812 */ /* 0x000fe400078ec0ff */
[----:B-----5:R-:W-:Y:S01]  /*1e8a0*/  ISETP.LT.AND P1, PT, R0, UR4, !P0 ;  /* 0x0000000400007c0c */ /* 0x020fe2000c721270 */
[----:B------:R-:W-:Y:S01]  /*1e8b0*/  IMAD.SHL.U32 R0, R3, 0x8, RZ ;  /* 0x0000000803007824 */ /* 0x000fe200078e00ff */
[----:B------:R-:W-:Y:S01]  /*1e8c0*/  UMOV UR4, 0x400 ;  /* 0x0000040000047882 */ /* 0x000fe20000000000 */
[----:B------:R-:W-:Y:S01]  /*1e8d0*/  LOP3.LUT R2, R2, 0x1000, RZ, 0xc0, !PT ;  /* 0x0000100002027812 */ /* 0x000fe200078ec0ff */
[----:B----4-:R-:W-:Y:S02]  /*1e8e0*/  ULEA UR4, UR5, UR4, 0x18 ;  /* 0x0000000405047291 */ /* 0x010fe4000f8ec0ff */
[----:B------:R-:W-:Y:S01]  /*1e8f0*/  LOP3.LUT R0, R0, 0x80, RZ, 0xc0, !PT ;  /* 0x0000008000007812 */ /* 0x000fe200078ec0ff */
[----:B------:R-:W2:Y:S03]  /*1e900*/  LDCU UR5, c[0x0][0x3b8] ;  /* 0x00007700ff0577ac */ /* 0x000ea60008000800 */
[----:B------:R-:W-:-:S02]  /*1e910*/  IADD3 R0, PT, PT, R0, UR4, R2 ;  /* 0x0000000400007c10 */ /* 0x000fc4000fffe002 */
[----:B------:R-:W-:-:S04]  /*1e920*/  LOP3.LUT R2, R29, 0xe000, RZ, 0xc0, !PT ;  /* 0x0000e0001d027812 */ /* 0x000fc800078ec0ff */
[----:B------:R-:W-:Y:S02]  /*1e930*/  IADD3 R0, PT, PT, R28, R0, R2 ;  /* 0x000000001c007210 */ /* 0x000fe40007ffe002 */
[----:B------:R-:W-:-:S05]  /*1e940*/  LOP3.LUT R2, R3, 0x100, RZ, 0xc0, !PT ;  /* 0x0000010003027812 */ /* 0x000fca00078ec0ff */
[----:B------:R-:W-:-:S05]  /*1e950*/  IMAD.IADD R0, R2, 0x1, R0 ;  /* 0x0000000102007824 */ /* 0x000fca00078e0200 */
[----:B------:R-:W-:Y:S04]  /*1e960*/  STSM.16.M88.4 [R0], R24 ;  /* 0x0000001800007844 */ /* 0x000fe80000000200 */
[----:B------:R3:W-:Y:S04]  /*1e970*/  STSM.16.M88.4 [R0+0x200], R20 ;  /* 0x0002001400007844 */ /* 0x0007e80000000200 */
[----:B---3--:R-:W3:Y:S04]  /*1e980*/  LDL.LU R20, [R1+0x90] ;  /* 0x0000900001147983 */ /* 0x008ee80000300800 */
[----:B------:R-:W3:Y:S04]  /*1e990*/  LDL.LU R21, [R1+0x94] ;  /* 0x0000940001157983 */ /* 0x000ee80000300800 */
[----:B------:R-:W4:Y:S04]  /*1e9a0*/  LDL.LU R22, [R1+0x98] ;  /* 0x0000980001167983 */ /* 0x000f280000300800 */
[----:B------:R-:W4:Y:S04]  /*1e9b0*/  LDL.LU R23, [R1+0x9c] ;  /* 0x00009c0001177983 */ /* 0x000f280000300800 */
[----:B------:R-:W5:Y:S04]  /*1e9c0*/  LDL.LU R24, [R1+0x10] ;  /* 0x0000100001187983 */ /* 0x000f680000300800 */
[----:B------:R-:W5:Y:S04]  /*1e9d0*/  LDL.LU R25, [R1+0x14] ;  /* 0x0000140001197983 */ /* 0x000f680000300800 */
[----:B------:R-:W5:Y:S04]  /*1e9e0*/  LDL.LU R26, [R1+0x18] ;  /* 0x00001800011a7983 */ /* 0x000f680000300800 */
[----:B------:R-:W5:Y:S01]  /*1e9f0*/  LDL.LU R27, [R1+0x1c] ;  /* 0x00001c00011b7983 */ /* 0x000f620000300800 */
[----:B------:R-:W-:-:S03]  /*1ea00*/  LOP3.LUT R3, R3, 0x1ff, RZ, 0xc0, !PT ;  /* 0x000001ff03037812 */ /* 0x000fc600078ec0ff */
[----:B------:R0:W-:Y:S01]  /*1ea10*/  STSM.16.M88.4 [R0+0x400], R16 ;  /* 0x0004001000007844 */ /* 0x0001e20000000200 */
[----:B------:R-:W-:Y:S01]  /*1ea20*/  LEA R3, R3, UR4, 0x4 ;  /* 0x0000000403037c11 */ /* 0x000fe2000f8e20ff */
[----:B------:R-:W0:Y:S02]  /*1ea30*/  LDCU UR4, c[0x0][0x3b4] ;  /* 0x00007680ff0477ac */ /* 0x000e240008000800 */
[----:B------:R0:W-:Y:S04]  /*1ea40*/  STSM.16.M88.4 [R0+0x600], R12 ;  /* 0x0006000c00007844 */ /* 0x0001e80000000200 */
[----:B----4-:R-:W-:Y:S04]  /*1ea50*/  STL.64 [R1+0xba0], R22 ;  /* 0x000ba01601007387 */ /* 0x010fe80000100a00 */
[----:B---3--:R-:W-:Y:S04]  /*1ea60*/  STL.64 [R1+0xb98], R20 ;  /* 0x000b981401007387 */ /* 0x008fe80000100a00 */
[----:B0-----:R-:W3:Y:S04]  /*1ea70*/  LDL.LU R16, [R1] ;  /* 0x0000000001107983 */ /* 0x001ee80000300800 */
[----:B------:R-:W3:Y:S04]  /*1ea80*/  LDL.LU R17, [R1+0x4] ;  /* 0x0000040001117983 */ /* 0x000ee80000300800 */
[----:B------:R-:W3:Y:S04]  /*1ea90*/  LDL.LU R18, [R1+0x8] ;  /* 0x0000080001127983 */ /* 0x000ee80000300800 */
[----:B------:R-:W3:Y:S04]  /*1eaa0*/  LDL.LU R19, [R1+0xc] ;  /* 0x00000c0001137983 */ /* 0x000ee80000300800 */
[----:B------:R-:W4:Y:S04]  /*1eab0*/  LDL.LU R12, [R1+0x80] ;  /* 0x00008000010c7983 */ /* 0x000f280000300800 */
[----:B------:R-:W4:Y:S04]  /*1eac0*/  LDL.LU R13, [R1+0x84] ;  /* 0x00008400010d7983 */ /* 0x000f280000300800 */
[----:B------:R-:W2:Y:S04]  /*1ead0*/  LDL.LU R14, [R1+0x88] ;  /* 0x00008800010e7983 */ /* 0x000ea80000300800 */
[----:B------:R-:W2:Y:S04]  /*1eae0*/  LDL.LU R15, [R1+0x8c] ;  /* 0x00008c00010f7983 */ /* 0x000ea80000300800 */
[----:B------:R0:W-:Y:S04]  /*1eaf0*/  STSM.16.M88.4 [R0+0x800], R8 ;  /* 0x0008000800007844 */ /* 0x0001e80000000200 */
[----:B--2---:R-:W-:Y:S04]  /*1eb00*/  STL.64 [R1+0xbb0], R14 ;  /* 0x000bb00e01007387 */ /* 0x004fe80000100a00 */
[----:B----4-:R2:W-:Y:S04]  /*1eb10*/  STL.64 [R1+0xba8], R12 ;  /* 0x000ba80c01007387 */ /* 0x0105e80000100a00 */
[----:B0-----:R-:W4:Y:S04]  /*1eb20*/  LDL.LU R8, [R1+0x70] ;  /* 0x0000700001087983 */ /* 0x001f280000300800 */
[----:B------:R-:W4:Y:S04]  /*1eb30*/  LDL.LU R9, [R1+0x74] ;  /* 0x0000740001097983 */ /* 0x000f280000300800 */
[----:B------:R-:W2:Y:S04]  /*1eb40*/  LDL.LU R10, [R1+0x78] ;  /* 0x00007800010a7983 */ /* 0x000ea80000300800 */
[----:B------:R-:W2:Y:S04]  /*1eb50*/  LDL.LU R11, [R1+0x7c] ;  /* 0x00007c00010b7983 */ /* 0x000ea80000300800 */
[----:B------:R0:W-:Y:S04]  /*1eb60*/  STSM.16.M88.4 [R0+0xa00], R4 ;  /* 0x000a000400007844 */ /* 0x0001e80000000200 */
[----:B---3--:R-:W-:Y:S04]  /*1eb70*/  STSM.16.M88.4 [R0+0xc00], R16 ;  /* 0x000c001000007844 */ /* 0x008fe80000000200 */
[----:B-----5:R-:W-:Y:S01]  /*1eb80*/  STSM.16.M88.4 [R0+0xe00], R24 ;  /* 0x000e001800007844 */ /* 0x020fe20000000200 */
[----:B------:R-:W-:Y:S06]  /*1eb90*/  BAR.SYNC.DEFER_BLOCKING 0x0 ;  /* 0x0000000000007b1d */ /* 0x000fec0000010000 */
[----:B------:R-:W3:Y:S04]  /*1eba0*/  LDS.128 R16, [R3] ;  /* 0x0000000003107984 */ /* 0x000ee80000000c00 */
[----:B------:R-:W5:Y:S04]  /*1ebb0*/  LDS.128 R24, [R3+0x2000] ;  /* 0x0020000003187984 */ /* 0x000f680000000c00 */
[----:B--2---:R-:W-:Y:S04]  /*1ebc0*/  STL.64 [R1+0xbc0], R10 ;  /* 0x000bc00a01007387 */ /* 0x004fe80000100a00 */
[----:B----4-:R-:W-:Y:S04]  /*1ebd0*/  STL.64 [R1+0xbb8], R8 ;  /* 0x000bb80801007387 */ /* 0x010fe80000100a00 */
[----:B------:R-:W2:Y:S04]  /*1ebe0*/  LDL.LU R20, [R1+0x30] ;  /* 0x0000300001147983 */ /* 0x000ea80000300800 */
[----:B------:R-:W2:Y:S04]  /*1ebf0*/  LDL.LU R21, [R1+0x34] ;  /* 0x0000340001157983 */ /* 0x000ea80000300800 */
[----:B------:R-:W2:Y:S04]  /*1ec00*/  LDL.LU R22, [R1+0x38] ;  /* 0x0000380001167983 */ /* 0x000ea80000300800 */
[----:B------:R-:W2:Y:S04]  /*1ec10*/  LDL.LU R23, [R1+0x3c] ;  /* 0x00003c0001177983 */ /* 0x000ea80000300800 */
[----:B------:R-:W4:Y:S04]  /*1ec20*/  LDL.LU R12, [R1+0x20] ;  /* 0x00002000010c7983 */ /* 0x000f280000300800 */
[----:B------:R-:W4:Y:S04]  /*1ec30*/  LDL.LU R13, [R1+0x24] ;  /* 0x00002400010d7983 */ /* 0x000f280000300800 */
[----:B------:R-:W4:Y:S04]  /*1ec40*/  LDL.LU R14, [R1+0x28] ;  /* 0x00002800010e7983 */ /* 0x000f280000300800 */
[----:B------:R-:W4:Y:S04]  /*1ec50*/  LDL.LU R15, [R1+0x2c] ;  /* 0x00002c00010f7983 */ /* 0x000f280000300800 */
[----:B------:R-:W1:Y:S04]  /*1ec60*/  LDS.128 R8, [R3+0x4000] ;  /* 0x0040000003087984 */ /* 0x000e680000000c00 */
        /* <DEDUP_REMOVED lines=8> */
[----:B------:R-:W3:Y:S04]  /*1ecf0*/  LDL.LU R18, [R1+0x58] ;  /* 0x0000580001127983 */ /* 0x000ee80000300800 */
[----:B------:R-:W3:Y:S04]  /*1ed00*/  LDL.LU R19, [R1+0x5c] ;  /* 0x00005c0001137983 */ /* 0x000ee80000300800 */
[----:B-----5:R-:W-:Y:S04]  /*1ed10*/  STL.64 [R1], R24 ;  /* 0x0000001801007387 */ /* 0x020fe80000100a00 */
[----:B------:R-:W-:Y:S04]  /*1ed20*/  STL.64 [R1+0x8], R26 ;  /* 0x0000081a01007387 */ /* 0x000fe80000100a00 */
[----:B------:R-:W0:Y:S04]  /*1ed30*/  LDS.128 R24, [R3+0x6000] ;  /* 0x0060000003187984 */ /* 0x000e280000000c00 */
[----:B-1----:R-:W-:Y:S04]  /*1ed40*/  STL.64 [R1+0xb0], R8 ;  /* 0x0000b00801007387 */ /* 0x002fe80000100a00 */
[----:B------:R-:W-:Y:S04]  /*1ed50*/  STL.64 [R1+0xb8], R10 ;  /* 0x0000b80a01007387 */ /* 0x000fe80000100a00 */
[----:B------:R-:W1:Y:S04]  /*1ed60*/  LDS.128 R8, [R3+0x8000] ;  /* 0x0080000003087984 */ /* 0x000e680000000c00 */
[----:B0-----:R-:W-:Y:S04]  /*1ed70*/  STL.64 [R1+0x10], R24 ;  /* 0x0000101801007387 */ /* 0x001fe80000100a00 */
[----:B------:R0:W-:Y:S04]  /*1ed80*/  STL.64 [R1+0x18], R26 ;  /* 0x0000181a01007387 */ /* 0x0001e80000100a00 */
[----:B-1----:R-:W-:Y:S01]  /*1ed90*/  STL.64 [R1+0xc0], R8 ;  /* 0x0000c00801007387 */ /* 0x002fe20000100a00 */
[----:B------:R-:W-:-:S03]  /*1eda0*/  IMAD.MOV.U32 R28, RZ, RZ, R9 ;  /* 0x000000ffff1c7224 */ /* 0x000fc600078e0009 */
[----:B------:R-:W-:Y:S01]  /*1edb0*/  STL.64 [R1+0xc8], R10 ;  /* 0x0000c80a01007387 */ /* 0x000fe20000100a00 */
[----:B0-----:R-:W-:-:S03]  /*1edc0*/  IMAD.MOV.U32 R27, RZ, RZ, R10 ;  /* 0x000000ffff1b7224 */ /* 0x001fc600078e000a */
[----:B------:R-:W0:Y:S04]  /*1edd0*/  LDS.128 R8, [R3+0xa000] ;  /* 0x00a0000003087984 */ /* 0x000e280000000c00 */
[----:B------:R1:W-:Y:S04]  /*1ede0*/  STL [R1+0xb30], R27 ;  /* 0x000b301b01007387 */ /* 0x0003e80000100800 */
[----:B------:R-:W5:Y:S04]  /*1edf0*/  LDL.LU R24, [R1+0x40] ;  /* 0x0000400001187983 */ /* 0x000f680000300800 */
[----:B------:R-:W5:Y:S04]  /*1ee00*/  LDL.LU R25, [R1+0x44] ;  /* 0x0000440001197983 */ /* 0x000f680000300800 */
[----:B------:R-:W5:Y:S04]  /*1ee10*/  LDL.LU R26, [R1+0x48] ;  /* 0x00004800011a7983 */ /* 0x000f680000300800 */
[----:B-1----:R-:W5:Y:S04]  /*1ee20*/  LDL.LU R27, [R1+0x4c] ;  /* 0x00004c00011b7983 */ /* 0x002f680000300800 */
[----:B------:R-:W-:Y:S04]  /*1ee30*/  STL [R1+0xb2c], R28 ;  /* 0x000b2c1c01007387 */ /* 0x000fe80000100800 */
[----:B0-----:R-:W-:Y:S04]  /*1ee40*/  STL.64 [R1+0x130], R8 ;  /* 0x0001300801007387 */ /* 0x001fe80000100a00 */
[----:B------:R-:W-:Y:S04]  /*1ee50*/  STL.64 [R1+0x138], R10 ;  /* 0x0001380a01007387 */ /* 0x000fe80000100a00 */
[----:B------:R-:W0:Y:S04]  /*1ee60*/  LDS.128 R8, [R3+0xc000] ;  /* 0x00c0000003087984 */ /* 0x000e280000000c00 */
[----:B0-----:R-:W-:Y:S04]  /*1ee70*/  STL.64 [R1+0x120], R8 ;  /* 0x0001200801007387 */ /* 0x001fe80000100a00 */
[----:B------:R-:W-:Y:S04]  /*1ee80*/  STL.64 [R1+0x128], R10 ;  /* 0x0001280a01007387 */ /* 0x000fe80000100a00 */
[----:B------:R-:W0:Y:S01]  /*1ee90*/  LDS.128 R8, [R3+0xe000] ;  /* 0x00e0000003087984 */ /* 0x000e220000000c00 */
[----:B------:R-:W-:Y:S06]  /*1eea0*/  BAR.SYNC.DEFER_BLOCKING 0x0 ;  /* 0x0000000000007b1d */ /* 0x000fec0000010000 */
[----:B0-----:R-:W-:Y:S04]  /*1eeb0*/  STL.64 [R1+0x140], R8 ;  /* 0x0001400801007387 */ /* 0x001fe80000100a00 */
[----:B------:R0:W-:Y:S04]  /*1eec0*/  STL.64 [R1+0x148], R10 ;  /* 0x0001480a01007387 */ /* 0x0001e80000100a00 */
[----:B0-----:R-:W3:Y:S04]  /*1eed0*/  LDL.LU.64 R10, [R1+0xbc0] ;  /* 0x000bc000010a7983 */ /* 0x001ee80000300a00 */
[----:B------:R-:W3:Y:S04]  /*1eee0*/  LDL.LU.64 R8, [R1+0xbb8] ;  /* 0x000bb80001087983 */ /* 0x000ee80000300a00 */
[----:B----4-:R0:W-:Y:S04]  /*1eef0*/  STSM.16.M88.4 [R0], R12 ;  /* 0x0000000c00007844 */ /* 0x0101e80000000200 */
[----:B--2---:R1:W-:Y:S04]  /*1ef00*/  STSM.16.M88.4 [R0+0x200], R20 ;  /* 0x0002001400007844 */ /* 0x0043e80000000200 */
[----:B0-----:R-:W2:Y:S04]  /*1ef10*/  LDL.LU.64 R14, [R1+0xbb0] ;  /* 0x000bb000010e7983 */ /* 0x001ea80000300a00 */
[----:B------:R-:W2:Y:S04]  /*1ef20*/  LDL.LU.64 R12, [R1+0xba8] ;  /* 0x000ba800010c7983 */ /* 0x000ea80000300a00 */
[----:B-1----:R-:W4:Y:S04]  /*1ef30*/  LDL.LU.64 R22, [R1+0xba0] ;  /* 0x000ba00001167983 */ /* 0x002f280000300a00 */
[----:B------:R-:W4:Y:S04]  /*1ef40*/  LDL.LU.64 R20, [R1+0xb98] ;  /* 0x000b980001147983 */ /* 0x000f280000300a00 */
[----:B-----5:R0:W-:Y:S04]  /*1ef50*/  STSM.16.M88.4 [R0+0x400], R24 ;  /* 0x0004001800007844 */ /* 0x0201e80000000200 */
[----:B---3--:R-:W-:Y:S04]  /*1ef60*/  STSM.16.M88.4 [R0+0x600], R16 ;  /* 0x0006001000007844 */ /* 0x008fe80000000200 */
[----:B------:R-:W-:Y:S04]  /*1ef70*/  STSM.16.M88.4 [R0+0x800], R4 ;  /* 0x0008000400007844 */ /* 0x000fe80000000200 */
[----:B0-----:R-:W3:Y:S04]  /*1ef80*/  LDL.LU R24, [R1+0x160] ;  /* 0x0001600001187983 */ /* 0x001ee80000300800 */
[----:B------:R-:W-:Y:S04]  /*1ef90*/  STSM.16.M88.4 [R0+0xa00], R8 ;  /* 0x000a000800007844 */ /* 0x000fe80000000200 */
[----:B--2---:R-:W-:Y:S04]  /*1efa0*/  STSM.16.M88.4 [R0+0xc00], R12 ;  /* 0x000c000c00007844 */ /* 0x004fe80000000200 */
[----:B----4-:R-:W-:Y:S01]  /*1efb0*/  STSM.16.M88.4 [R0+0xe00], R20 ;  /* 0x000e001400007844 */ /* 0x010fe20000000200 */
[----:B------:R-:W-:Y:S06]  /*1efc0*/  BAR.SYNC.DEFER_BLOCKING 0x0 ;  /* 0x0000000000007b1d */ /* 0x000fec0000010000 */
[----:B------:R-:W0:Y:S04]  /*1efd0*/  LDS.128 R8, [R3] ;  /* 0x0000000003087984 */ /* 0x000e280000000c00 */
[----:B------:R-:W1:Y:S04]  /*1efe0*/  LDS.128 R4, [R3+0x2000] ;  /* 0x0020000003047984 */ /* 0x000e680000000c00 */
[----:B0-----:R-:W-:Y:S04]  /*1eff0*/  STL.64 [R1+0x20], R8 ;  /* 0x0000200801007387 */ /* 0x001fe80000100a00 */
[----:B------:R-:W-:Y:S04]  /*1f000*/  STL.64 [R1+0x28], R10 ;  /* 0x0000280a01007387 */ /* 0x000fe80000100a00 */
[----:B-1----:R-:W-:Y:S04]  /*1f010*/  STL.64 [R1+0x40], R4 ;  /* 0x0000400401007387 */ /* 0x002fe80000100a00 */
[----:B------:R-:W-:Y:S04]  /*1f020*/  STL.64 [R1+0x48], R6 ;  /* 0x0000480601007387 */ /* 0x000fe80000100a00 */
[----:B------:R-:W3:Y:S04]  /*1f030*/  LDL.LU R25, [R1+0x164] ;  /* 0x0001640001197983 */ /* 0x000ee80000300800 */
[----:B------:R-:W2:Y:S04]  /*1f040*/  LDL.LU R26, [R1+0x168] ;  /* 0x00016800011a7983 */ /* 0x000ea80000300800 */
[----:B------:R-:W2:Y:S04]  /*1f050*/  LDL.LU R27, [R1+0x16c] ;  /* 0x00016c00011b7983 */ /* 0x000ea80000300800 */
[----:B------:R-:W0:Y:S04]  /*1f060*/  LDS.128 R4, [R3+0x4000] ;  /* 0x0040000003047984 */ /* 0x000e280000000c00 */
[----:B------:R-:W-:Y:S04]  /*1f070*/  LDS.128 R8, [R3+0x8000] ;  /* 0x0080000003087984 */ /* 0x000fe80000000c00 */
[----:B--2---:R-:W-:Y:S04]  /*1f080*/  STL.64 [R1+0xb60], R26 ;  /* 0x000b601a01007387 */ /* 0x004fe80000100a00 */
[----:B---3--:R-:W-:Y:S04]  /*1f090*/  STL.64 [R1+0xb58], R24 ;  /* 0x000b581801007387 */ /* 0x008fe80000100a00 */
[----:B------:R-:W2:Y:S04]  /*1f0a0*/  LDL.LU R12, [R1+0x170] ;  /* 0x00017000010c7983 */ /* 0x000ea80000300800 */
[----:B------:R-:W2:Y:S04]  /*1f0b0*/  LDL.LU R13, [R1+0x174] ;  /* 0x00017400010d7983 */ /* 0x000ea80000300800 */
[----:B------:R-:W3:Y:S04]  /*1f0c0*/  LDL.LU R14, [R1+0x178] ;  /* 0x00017800010e7983 */ /* 0x000ee80000300800 */
[----:B------:R-:W3:Y:S04]  /*1f0d0*/  LDL.LU R15, [R1+0x17c] ;  /* 0x00017c00010f7983 */ /* 0x000ee80000300800 */
[----:B---3--:R-:W-:Y:S04]  /*1f0e0*/  STL.64 [R1+0xb70], R14 ;  /* 0x000b700e01007387 */ /* 0x008fe80000100a00 */
[----:B--2---:R-:W-:Y:S04]  /*1f0f0*/  STL.64 [R1+0xb68], R12 ;  /* 0x000b680c01007387 */ /* 0x004fe80000100a00 */
[----:B------:R-:W1:Y:S04]  /*1f100*/  LDS.128 R12, [R3+0x6000] ;  /* 0x00600000030c7984 */ /* 0x000e680000000c00 */
[----:B0-----:R-:W-:Y:S04]  /*1f110*/  STL.64 [R1+0x30], R4 ;  /* 0x0000300401007387 */ /* 0x001fe80000100a00 */
[----:B------:R-:W-:Y:S04]  /*1f120*/  STL.64 [R1+0x38], R6 ;  /* 0x0000380601007387 */ /* 0x000fe80000100a00 */
[----:B------:R-:W0:Y:S04]  /*1f130*/  LDS.128 R4, [R3+0xa000] ;  /* 0x00a0000003047984 */ /* 0x000e280000000c00 */
[----:B-1----:R1:W-:Y:S04]  /*1f140*/  STL.64 [R1+0x50], R12 ;  /* 0x0000500c01007387 */ /* 0x0023e80000100a00 */
[----:B------:R2:W-:Y:S04]  /*1f150*/  STL.64 [R1+0x58], R14 ;  /* 0x0000580e01007387 */ /* 0x0005e80000100a00 */
[----:B-1----:R-:W3:Y:S04]  /*1f160*/  LDL.LU R12, [R1+0xe0] ;  /* 0x0000e000010c7983 */ /* 0x002ee80000300800 */
[----:B------:R-:W-:Y:S04]  /*1f170*/  STL.64 [R1+0x70], R8 ;  /* 0x0000700801007387 */ /* 0x000fe80000100a00 */
[----:B------:R-:W-:Y:S04]  /*1f180*/  STL.64 [R1+0x78], R10 ;  /* 0x0000780a01007387 */ /* 0x000fe80000100a00 */
[----:B0-----:R-:W-:Y:S04]  /*1f190*/  STL.64 [R1+0x60], R4 ;  /* 0x0000600401007387 */ /* 0x001fe80000100a00 */
[----:B------:R-:W-:Y:S04]  /*1f1a0*/  STL.64 [R1+0x68], R6 ;  /* 0x0000680601007387 */ /* 0x000fe80000100a00 */
[----:B------:R-:W3:Y:S04]  /*1f1b0*/  LDL.LU R13, [R1+0xe4] ;  /* 0x0000e400010d7983 */ /* 0x000ee80000300800 */
[----:B--2---:R-:W2:Y:S04]  /*1f1c0*/  LDL.LU R14, [R1+0xe8] ;  /* 0x0000e800010e7983 */ /* 0x004ea80000300800 */
[----:B------:R-:W2:Y:S04]  /*1f1d0*/  LDL.LU R15, [R1+0xec] ;  /* 0x0000ec00010f7983 */ /* 0x000ea80000300800 */
[----:B------:R-:W0:Y:S04]  /*1f1e0*/  LDS.128 R4, [R3+0xc000] ;  /* 0x00c0000003047984 */ /* 0x000e280000000c00 */
[----:B------:R-:W1:Y:S01]  /*1f1f0*/  LDS.128 R8, [R3+0xe000] ;  /* 0x00e0000003087984 */ /* 0x000e620000000c00 */
[----:B------:R-:W-:Y:S06]  /*1f200*/  BAR.SYNC.DEFER_BLOCKING 0x0 ;  /* 0x0000000000007b1d */ /* 0x000fec0000010000 */
[----:B--2---:R-:W-:Y:S04]  /*1f210*/  STL.64 [R1+0xb80], R14 ;  /* 0x000b800e01007387 */ /* 0x004fe80000100a00 */
[----:B---3--:R2:W-:Y:S04]  /*1f220*/  STL.64 [R1+0xb78], R12 ;  /* 0x000b780c01007387 */ /* 0x0085e80000100a00 */
[----:B--2---:R-:W2:Y:S04]  /*1f230*/  LDL.LU R12, [R1+0xd0] ;  /* 0x0000d000010c7983 */ /* 0x004ea80000300800 */
[----:B------:R-:W2:Y:S04]  /*1f240*/  LDL.LU R13, [R1+0xd4] ;  /* 0x0000d400010d7983 */ /* 0x000ea80000300800 */
[----:B------:R-:W3:Y:S04]  /*1f250*/  LDL.LU R14, [R1+0xd8] ;  /* 0x0000d800010e7983 */ /* 0x000ee80000300800 */
[----:B------:R-:W3:Y:S04]  /*1f260*/  LDL.LU R15, [R1+0xdc] ;  /* 0x0000dc00010f7983 */ /* 0x000ee80000300800 */
[----:B---3--:R-:W-:Y:S04]  /*1f270*/  STL.64 [R1+0xb90], R14 ;  /* 0x000b900e01007387 */ /* 0x008fe80000100a00 */
[----:B--2---:R2:W-:Y:S04]  /*1f280*/  STL.64 [R1+0xb88], R12 ;  /* 0x000b880c01007387 */ /* 0x0045e80000100a00 */
[----:B--2---:R-:W2:Y:S04]  /*1f290*/  LDL.LU R12, [R1+0xa0] ;  /* 0x0000a000010c7983 */ /* 0x004ea80000300800 */
[----:B------:R-:W2:Y:S04]  /*1f2a0*/  LDL.LU R13, [R1+0xa4] ;  /* 0x0000a400010d7983 */ /* 0x000ea80000300800 */
[----:B------:R-:W2:Y:S04]  /*1f2b0*/  LDL.LU R14, [R1+0xa8] ;  /* 0x0000a800010e7983 */ /* 0x000ea80000300800 */
[----:B------:R-:W2:Y:S04]  /*1f2c0*/  LDL.LU R15, [R1+0xac] ;  /* 0x0000ac00010f7983 */ /* 0x000ea80000300800 */
[----:B------:R-:W3:Y:S04]  /*1f2d0*/  LDL.LU R24, [R1+0xf0] ;  /* 0x0000f00001187983 */ /* 0x000ee80000300800 */
[----:B------:R-:W3:Y:S04]  /*1f2e0*/  LDL.LU R25, [R1+0xf4] ;  /* 0x0000f40001197983 */ /* 0x000ee80000300800 */
[----:B------:R-:W3:Y:S04]  /*1f2f0*/  LDL.LU R26, [R1+0xf8] ;  /* 0x0000f800011a7983 */ /* 0x000ee80000300800 */
[----:B------:R-:W3:Y:S04]  /*1f300*/  LDL.LU R27, [R1+0xfc] ;  /* 0x0000fc00011b7983 */ /* 0x000ee80000300800 */
[----:B------:R-:W4:Y:S04]  /*1f310*/  LDL.LU R20, [R1+0x1f0] ;  /* 0x0001f00001147983 */ /* 0x000f280000300800 */
[----:B------:R-:W4:Y:S04]  /*1f320*/  LDL.LU R21, [R1+0x1f4] ;  /* 0x0001f40001157983 */ /* 0x000f280000300800 */
[----:B------:R-:W4:Y:S04]  /*1f330*/  LDL.LU R22, [R1+0x1f8] ;  /* 0x0001f80001167983 */ /* 0x000f280000300800 */
[----:B------:R-:W4:Y:S04]  /*1f340*/  LDL.LU R23, [R1+0x1fc] ;  /* 0x0001fc0001177983 */ /* 0x000f280000300800 */
[----:B------:R-:W5:Y:S04]  /*1f350*/  LDL.LU R16, [R1+0x180] ;  /* 0x0001800001107983 */ /* 0x000f680000300800 */
[----:B------:R-:W5:Y:S04]  /*1f360*/  LDL.LU R17, [R1+0x184] ;  /* 0x0001840001117983 */ /* 0x000f680000300800 */
[----:B------:R-:W5:Y:S04]  /*1f370*/  LDL.LU R18, [R1+0x188] ;  /* 0x0001880001127983 */ /* 0x000f680000300800 */
[----:B------:R-:W5:Y:S04]  /*1f380*/  LDL.LU R19, [R1+0x18c] ;  /* 0x00018c0001137983 */ /* 0x000f680000300800 */
[----:B0-----:R0:W-:Y:S04]  /*1f390*/  STL [R1+0xb18], R4 ;  /* 0x000b180401007387 */ /* 0x0011e80000100800 */
[----:B------:R0:W-:Y:S04]  /*1f3a0*/  STL [R1+0xb14], R5 ;  /* 0x000b140501007387 */ /* 0x0001e80000100800 */
[----:B------:R1:W-:Y:S04]  /*1f3b0*/  STL [R1+0xb10], R6 ;  /* 0x000b100601007387 */ /* 0x0003e80000100800 */
[----:B------:R1:W-:Y:S04]  /*1f3c0*/  STL [R1+0xb0c], R7 ;  /* 0x000b0c0701007387 */ /* 0x0003e80000100800 */
[----:B0-----:R-:W3:Y:S04]  /*1f3d0*/  LDL.LU R4, [R1+0x110] ;  /* 0x0001100001047983 */ /* 0x001ee80000300800 */
[----:B------:R-:W3:Y:S04]  /*1f3e0*/  LDL.LU R5, [R1+0x114] ;  /* 0x0001140001057983 */ /* 0x000ee80000300800 */
[----:B-1----:R-:W3:Y:S04]  /*1f3f0*/  LDL.LU R6, [R1+0x118] ;  /* 0x0001180001067983 */ /* 0x002ee80000300800 */
[----:B------:R-:W3:Y:S04]  /*1f400*/  LDL.LU R7, [R1+0x11c] ;  /* 0x00011c0001077983 */ /* 0x000ee80000300800 */
[----:B------:R0:W-:Y:S04]  /*1f410*/  STL [R1+0xb28], R8 ;  /* 0x000b280801007387 */ /* 0x0001e80000100800 */
[----:B------:R1:W-:Y:S04]  /*1f420*/  STL [R1+0xb24], R9 ;  /* 0x000b240901007387 */ /* 0x0003e80000100800 */
[----:B------:R1:W-:Y:S04]  /*1f430*/  STL [R1+0xb20], R10 ;  /* 0x000b200a01007387 */ /* 0x0003e80000100800 */
[----:B------:R1:W-:Y:S04]  /*1f440*/  STL [R1+0xb1c], R11 ;  /* 0x000b1c0b01007387 */ /* 0x0003e80000100800 */
[----:B0-----:R-:W3:Y:S04]  /*1f450*/  LDL.LU R8, [R1+0x100] ;  /* 0x0001000001087983 */ /* 0x001ee80000300800 */
[----:B-1----:R-:W3:Y:S04]  /*1f460*/  LDL.LU R9, [R1+0x104] ;  /* 0x0001040001097983 */ /* 0x002ee80000300800 */
[----:B------:R-:W3:Y:S04]  /*1f470*/  LDL.LU R10, [R1+0x108] ;  /* 0x00010800010a7983 */ /* 0x000ee80000300800 */
[----:B------:R-:W3:Y:S04]  /*1f480*/  LDL.LU R11, [R1+0x10c] ;  /* 0x00010c00010b7983 */ /* 0x000ee80000300800 */
[----:B--2---:R0:W-:Y:S04]  /*1f490*/  STSM.16.M88.4 [R0], R12 ;  /* 0x0000000c00007844 */ /* 0x0041e80000000200 */
[----:B0-----:R-:W2:Y:S04]  /*1f4a0*/  LDL.LU.64 R14, [R1+0xb90] ;  /* 0x000b9000010e7983 */ /* 0x001ea80000300a00 */
[----:B------:R-:W2:Y:S04]  /*1f4b0*/  LDL.LU.64 R12, [R1+0xb88] ;  /* 0x000b8800010c7983 */ /* 0x000ea80000300a00 */
[----:B--2---:R0:W-:Y:S04]  /*1f4c0*/  STSM.16.M88.4 [R0+0x200], R12 ;  /* 0x0002000c00007844 */ /* 0x0041e80000000200 */
[----:B0-----:R-:W2:Y:S04]  /*1f4d0*/  LDL.LU.64 R14, [R1+0xb80] ;  /* 0x000b8000010e7983 */ /* 0x001ea80000300a00 */
[----:B------:R-:W2:Y:S04]  /*1f4e0*/  LDL.LU.64 R12, [R1+0xb78] ;  /* 0x000b7800010c7983 */ /* 0x000ea80000300a00 */
[----:B--2---:R0:W-:Y:S04]  /*1f4f0*/  STSM.16.M88.4 [R0+0x400], R12 ;  /* 0x0004000c00007844 */ /* 0x0041e80000000200 */
[----:B---3--:R1:W-:Y:S04]  /*1f500*/  STSM.16.M88.4 [R0+0x600], R24 ;  /* 0x0006001800007844 */ /* 0x0083e80000000200 */
[----:B0-----:R-:W2:Y:S04]  /*1f510*/  LDL.LU.64 R14, [R1+0xb70] ;  /* 0x000b7000010e7983 */ /* 0x001ea80000300a00 */
[----:B------:R-:W2:Y:S04]  /*1f520*/  LDL.LU.64 R12, [R1+0xb68] ;  /* 0x000b6800010c7983 */ /* 0x000ea80000300a00 */
[----:B-1----:R-:W3:Y:S04]  /*1f530*/  LDL.LU.64 R26, [R1+0xb60] ;  /* 0x000b6000011a7983 */ /* 0x002ee80000300a00 */
[----:B------:R-:W3:Y:S04]  /*1f540*/  LDL.LU.64 R24, [R1+0xb58] ;  /* 0x000b580001187983 */ /* 0x000ee80000300a00 */
[----:B------:R-:W-:Y:S04]  /*1f550*/  STSM.16.M88.4 [R0+0x800], R8 ;  /* 0x0008000800007844 */ /* 0x000fe80000000200 */
[----:B------:R-:W-:Y:S04]  /*1f560*/  STSM.16.M88.4 [R0+0xa00], R4 ;  /* 0x000a000400007844 */ /* 0x000fe80000000200 */
[----:B---3--:R-:W-:Y:S04]  /*1f570*/  STSM.16.M88.4 [R0+0xc00], R24 ;  /* 0x000c001800007844 */ /* 0x008fe80000000200 */
[----:B--2---:R-:W-:Y:S01]  /*1f580*/  STSM.16.M88.4 [R0+0xe00], R12 ;  /* 0x000e000c00007844 */ /* 0x004fe20000000200 */
[----:B------:R-:W-:Y:S06]  /*1f590*/  BAR.SYNC.DEFER_BLOCKING 0x0 ;  /* 0x0000000000007b1d */ /* 0x000fec0000010000 */
[----:B------:R-:W0:Y:S04]  /*1f5a0*/  LDS.128 R12, [R3] ;  /* 0x00000000030c7984 */ /* 0x000e280000000c00 */
[----:B------:R-:W1:Y:S04]  /*1f5b0*/  LDS.128 R4, [R3+0x2000] ;  /* 0x0020000003047984 */ /* 0x000e680000000c00 */
[----:B------:R-:W-:Y:S04]  /*1f5c0*/  LDS.128 R8, [R3+0x6000] ;  /* 0x0060000003087984 */ /* 0x000fe80000000c00 */
[----:B0-----:R-:W-:Y:S04]  /*1f5d0*/  STL [R1+0xb04], R12 ;  /* 0x000b040c01007387 */ /* 0x001fe80000100800 */
[----:B------:R-:W-:Y:S04]  /*1f5e0*/  STL [R1+0xb00], R13 ;  /* 0x000b000d01007387 */ /* 0x000fe80000100800 */
[----:B------:R-:W-:Y:S04]  /*1f5f0*/  STL [R1+0xafc], R14 ;  /* 0x000afc0e01007387 */ /* 0x000fe80000100800 */
[----:B------:R-:W-:Y:S04]  /*1f600*/  STL [R1+0xaf8], R15 ;  /* 0x000af80f01007387 */ /* 0x000fe80000100800 */
[----:B------:R-:W0:Y:S04]  /*1f610*/  LDS.128 R12, [R3+0x4000] ;  /* 0x00400000030c7984 */ /* 0x000e280000000c00 */
[----:B-1----:R-:W-:Y:S04]  /*1f620*/  STL.64 [R1+0x80], R4 ;  /* 0x0000800401007387 */ /* 0x002fe80000100a00 */
[----:B------:R-:W-:Y:S04]  /*1f630*/  STL.64 [R1+0x88], R6 ;  /* 0x0000880601007387 */ /* 0x000fe80000100a00 */
[----:B------:R-:W1:Y:S04]  /*1f640*/  LDS.128 R4, [R3+0x8000] ;  /* 0x0080000003047984 */ /* 0x000e680000000c00 */
[----:B0-----:R-:W-:Y:S04]  /*1f650*/  STL.64 [R1+0x90], R12 ;  /* 0x0000900c01007387 */ /* 0x001fe80000100a00 */
[----:B------:R-:W-:Y:S04]  /*1f660*/  STL.64 [R1+0x98], R14 ;  /* 0x0000980e01007387 */ /* 0x000fe80000100a00 */
[----:B------:R-:W-:Y:S04]  /*1f670*/  STL.64 [R1+0xa0], R8 ;  /* 0x0000a00801007387 */ /* 0x000fe80000100a00 */
[----:B------:R-:W-:Y:S04]  /*1f680*/  STL.64 [R1+0xa8], R10 ;  /* 0x0000a80a01007387 */ /* 0x000fe80000100a00 */
[----:B------:R-:W0:Y:S04]  /*1f690*/  LDS.128 R12, [R3+0xa000] ;  /* 0x00a00000030c7984 */ /* 0x000e280000000c00 */
[----:B-1----:R-:W-:Y:S04]  /*1f6a0*/  STL.64 [R1+0xd0], R4 ;  /* 0x0000d00401007387 */ /* 0x002fe80000100a00 */
[----:B------:R-:W-:Y:S04]  /*1f6b0*/  STL.64 [R1+0xd8], R6 ;  /* 0x0000d80601007387 */ /* 0x000fe80000100a00 */
[----:B------:R-:W1:Y:S04]  /*1f6c0*/  LDS.128 R4, [R3+0xe000] ;  /* 0x00e0000003047984 */ /* 0x000e680000000c00 */
[----:B------:R-:W2:Y:S01]  /*1f6d0*/  LDS.128 R8, [R3+0xc000] ;  /* 0x00c0000003087984 */ /* 0x000ea20000000c00 */
[----:B------:R-:W-:Y:S06]  /*1f6e0*/  BAR.SYNC.DEFER_BLOCKING 0x0 ;  /* 0x0000000000007b1d */ /* 0x000fec0000010000 */
[----:B0-----:R-:W-:Y:S04]  /*1f6f0*/  STL.64 [R1+0xe0], R12 ;  /* 0x0000e00c01007387 */ /* 0x001fe80000100a00 */
[----:B------:R-:W-:Y:S04]  /*1f700*/  STL.64 [R1+0xe8], R14 ;  /* 0x0000e80e01007387 */ /* 0x000fe80000100a00 */
[----:B-1----:R-:W-:Y:S01]  /*1f710*/  STL.64 [R1+0x100], R4 ;  /* 0x0001000401007387 */ /* 0x002fe20000100a00 */
[----:B------:R-:W-:-:S03]  /*1f720*/  IMAD.MOV.U32 R29, RZ, RZ, R7 ;  /* 0x000000ffff1d7224 */ /* 0x000fc600078e0007 */
[----:B--2---:R-:W-:Y:S04]  /*1f730*/  STL.64 [R1+0xf0], R8 ;  /* 0x0000f00801007387 */ /* 0x004fe80000100a00 */
[----:B------:R-:W-:Y:S04]  /*1f740*/  STL.64 [R1+0xf8], R10 ;  /* 0x0000f80a01007387 */ /* 0x000fe80000100a00 */
[----:B------:R-:W-:Y:S04]  /*1f750*/  STL.64 [R1+0x108], R6 ;  /* 0x0001080601007387 */ /* 0x000fe80000100a00 */
[----:B------:R-:W2:Y:S04]  /*1f760*/  LDL R26, [R1+0x774] ;  /* 0x00077400011a7983 */ /* 0x000ea80000100800 */
[----:B------:R-:W-:Y:S04]  /*1f770*/  STL [R1+0xb08], R29 ;  /* 0x000b081d01007387 */ /* 0x000fe80000100800 */
[----:B-----5:R-:W-:Y:S04]  /*1f780*/  STSM.16.M88.4 [R0], R16 ;  /* 0x0000001000007844 */ /* 0x020fe80000000200 */
[----:B------:R-:W-:Y:S04]  /*1f790*/  STL [R1+0xaec], R3 ;  /* 0x000aec0301007387 */ /* 0x000fe80000100800 */
[----:B----4-:R0:W-:Y:S04]  /*1f7a0*/  STSM.16.M88.4 [R0+0x200], R20 ;  /* 0x0002001400007844 */ /* 0x0101e80000000200 */
[----:B0-----:R-:W3:Y:S04]  /*1f7b0*/  LDL.LU R20, [R1+0x3c0] ;  /* 0x0003c00001147983 */ /* 0x001ee80000300800 */
[----:B------:R-:W3:Y:S04]  /*1f7c0*/  LDL.LU R21, [R1+0x3c4] ;  /* 0x0003c40001157983 */ /* 0x000ee80000300800 */
[----:B------:R-:W4:Y:S04]  /*1f7d0*/  LDL.LU R22, [R1+0x3c8] ;  /* 0x0003c80001167983 */ /* 0x000f280000300800 */
[----:B------:R-:W4:Y:S04]  /*1f7e0*/  LDL.LU R23, [R1+0x3cc] ;  /* 0x0003cc0001177983 */ /* 0x000f280000300800 */
[----:B----4-:R-:W-:Y:S04]  /*1f7f0*/  STL.64 [R1+0xb50], R22 ;  /* 0x000b501601007387 */ /* 0x010fe80000100a00 */
[----:B---3--:R0:W-:Y:S04]  /*1f800*/  STL.64 [R1+0xb48], R20 ;  /* 0x000b481401007387 */ /* 0x0081e80000100a00 */
        /* <DEDUP_REMOVED lines=12> */
[----:B------:R-:W2:Y:S04]  /*1f8d0*/  LDL.LU R16, [R1+0x260] ;  /* 0x0002600001107983 */ /* 0x000ea80000300800 */
[----:B------:R-:W2:Y:S04]  /*1f8e0*/  LDL.LU R17, [R1+0x264] ;  /* 0x0002640001117983 */ /* 0x000ea80000300800 */
[----:B------:R-:W2:Y:S04]  /*1f8f0*/  LDL.LU R18, [R1+0x268] ;  /* 0x0002680001127983 */ /* 0x000ea80000300800 */
[----:B------:R-:W2:Y:S04]  /*1f900*/  LDL.LU R19, [R1+0x26c] ;  /* 0x00026c0001137983 */ /* 0x000ea80000300800 */
[----:B0-----:R-:W2:Y:S04]  /*1f910*/  LDL.LU R20, [R1+0x250] ;  /* 0x0002500001147983 */ /* 0x001ea80000300800 */
[----:B------:R-:W2:Y:S04]  /*1f920*/  LDL.LU R21, [R1+0x254] ;  /* 0x0002540001157983 */ /* 0x000ea80000300800 */
[----:B------:R-:W2:Y:S04]  /*1f930*/  LDL.LU R22, [R1+0x258] ;  /* 0x0002580001167983 */ /* 0x000ea80000300800 */
[----:B------:R-:W2:Y:S04]  /*1f940*/  LDL.LU R23, [R1+0x25c] ;  /* 0x00025c0001177983 */ /* 0x000ea80000300800 */
[----:B------:R-:W3:Y:S01]  /*1f950*/  LDL.LU R25, [R1+0xa1c] ;  /* 0x000a1c0001197983 */ /* 0x000ee20000300800 */
[----:B------:R-:W0:Y:S03]  /*1f960*/  S2R R2, SR_TID.X ;  /* 0x0000000000027919 */ /* 0x000e260000002100 */
[----:B--2---:R1:W-:Y:S04]  /*1f970*/  STSM.16.M88.4 [R0+0x400], R20 ;  /* 0x0004001400007844 */ /* 0x0043e80000000200 */
[----:B-1----:R-:W2:Y:S04]  /*1f980*/  LDL.LU.64 R22, [R1+0xb50] ;  /* 0x000b500001167983 */ /* 0x002ea80000300a00 */
[----:B------:R-:W2:Y:S04]  /*1f990*/  LDL.LU.64 R20, [R1+0xb48] ;  /* 0x000b480001147983 */ /* 0x000ea80000300a00 */
[----:B------:R1:W-:Y:S04]  /*1f9a0*/  STSM.16.M88.4 [R0+0x600], R16 ;  /* 0x0006001000007844 */ /* 0x0003e80000000200 */
[----:B-----5:R-:W-:Y:S04]  /*1f9b0*/  STSM.16.M88.4 [R0+0x800], R12 ;  /* 0x0008000c00007844 */ /* 0x020fe80000000200 */
[----:B----4-:R4:W-:Y:S04]  /*1f9c0*/  STSM.16.M88.4 [R0+0xa00], R8 ;  /* 0x000a000800007844 */ /* 0x0109e80000000200 */
[----:B-1----:R-:W5:Y:S04]  /*1f9d0*/  LDL.LU.64 R18, [R1+0xb40] ;  /* 0x000b400001127983 */ /* 0x002f680000300a00 */
[----:B------:R-:W5:Y:S04]  /*1f9e0*/  LDL.LU.64 R16, [R1+0xb38] ;  /* 0x000b380001107983 */ /* 0x000f680000300a00 */
[----:B------:R-:W5:Y:S04]  /*1f9f0*/  LDL R28, [R1+0x8] ;  /* 0x00000800011c7983 */ /* 0x000f680000100800 */
[----:B------:R-:W5:Y:S04]  /*1fa00*/  LDL R27, [R1+0xc] ;  /* 0x00000c00011b7983 */ /* 0x000f680000100800 */
[----:B----4-:R-:W4:Y:S01]  /*1fa10*/  LDL.LU R8, [R1+0xcc] ;  /* 0x0000cc0001087983 */ /* 0x010f220000300800 */
[----:B0-----:R-:W-:-:S04]  /*1fa20*/  SHF.R.U32.HI R3, RZ, 0x8, R2 ;  /* 0x00000008ff037819 */ /* 0x001fc80000011602 */
[----:B------:R-:W-:Y:S01]  /*1fa30*/  SGXT.U32 R3, R3, 0x1 ;  /* 0x000000010303781a */ /* 0x000fe20000000000 */
[----:B---3--:R-:W-:Y:S03]  /*1fa40*/  STSM.16.M88.4 [R0+0xc00], R4 ;  /* 0x000c000400007844 */ /* 0x008fe60000000200 */
[----:B------:R-:W-:-:S04]  /*1fa50*/  LOP3.LUT R2, R26, 0x42, R3, 0xfe, !PT ;  /* 0x000000421a027812 */ /* 0x000fc800078efe03 */
[----:B------:R-:W-:Y:S01]  /*1fa60*/  ISETP.LT.AND P3, PT, R2, UR21, !P0 ;  /* 0x0000001502007c0c */ /* 0x000fe2000c761270 */
[----:B------:R-:W0:Y:S01]  /*1fa70*/  LDCU UR21, c[0x0][0x3b8] ;  /* 0x00007700ff1577ac */ /* 0x000e220008000800 */
[----:B------:R-:W-:-:S04]  /*1fa80*/  LOP3.LUT R2, R26, R3, RZ, 0xfc, !PT ;  /* 0x000000031a027212 */ /* 0x000fc800078efcff */
[----:B------:R-:W-:Y:S01]  /*1fa90*/  ISETP.LT.AND P4, PT, R2, UR23, !P0 ;  /* 0x0000001702007c0c */ /* 0x000fe2000c781270 */
[----:B------:R-:W1:Y:S01]  /*1faa0*/  LDCU UR23, c[0x0][0x39c] ;  /* 0x00007380ff1777ac */ /* 0x000e620008000800 */
[C-C-:B------:R-:W-:Y:S01]  /*1fab0*/  LOP3.LUT R24, R26.reuse, 0x4, R3.reuse, 0xfe, !PT ;  /* 0x000000041a187812 */ /* 0x140fe200078efe03 */
[----:B--2---:R2:W-:Y:S02]  /*1fac0*/  STSM.16.M88.4 [R0+0xe00], R20 ;  /* 0x000e001400007844 */ /* 0x0045e40000000200 */
[----:B--2---:R-:W-:Y:S01]  /*1fad0*/  IMAD R0, R25, UR4, RZ ;  /* 0x0000000419007c24 */ /* 0x004fe2000f8e02ff */
[----:B------:R-:W-:Y:S01]  /*1fae0*/  LOP3.LUT R23, R26, 0x2, R3, 0xfe, !PT ;  /* 0x000000021a177812 */ /* 0x000fe200078efe03 */
[----:B------:R-:W-:Y:S01]  /*1faf0*/  IMAD R21, R2, UR5, RZ ;  /* 0x0000000502157c24 */ /* 0x000fe2000f8e02ff */
[----:B----4-:R2:W-:Y:S01]  /*1fb00*/  STL [R1+0xb34], R8 ;  /* 0x000b340801007387 */ /* 0x0105e20000100800 */
[----:B------:R-:W-:Y:S01]  /*1fb10*/  BAR.SYNC.DEFER_BLOCKING 0x0 ;  /* 0x0000000000007b1d */ /* 0x000fe20000010000 */
[----:B------:R-:W-:-:S02]  /*1fb20*/  LEA R2, P2, R0, UR6, 0x1 ;  /* 0x0000000600027c11 */ /* 0x000fc4000f8408ff */
[C---:B------:R-:W-:Y:S01]  /*1fb30*/  ISETP.LT.AND P5, PT, R23.reuse, UR22, !P0 ;  /* 0x0000001617007c0c */ /* 0x040fe2000c7a1270 */
[----:B------:R-:W-:Y:S01]  /*1fb40*/  IMAD R23, R23, UR10, RZ ;  /* 0x0000000a17177c24 */ /* 0x000fe2000f8e02ff */
[----:B------:R-:W-:Y:S01]  /*1fb50*/  LEA.HI.X.SX32 R0, R0, UR7, 0x1, P2 ;  /* 0x0000000700007c11 */ /* 0x000fe200090f0eff */
[----:B------:R-:W3:Y:S01]  /*1fb60*/  LDCU UR4, c[0x0][0x3b8] ;  /* 0x00007700ff0477ac */ /* 0x000ee20008000800 */
[-C--:B------:R-:W-:Y:S01]  /*1fb70*/  LEA R20, P2, R21, R2.reuse, 0x1 ;  /* 0x0000000215147211 */ /* 0x080fe200078408ff */
[----:B--2---:R-:W2:Y:S01]  /*1fb80*/  LDL R8, [R1+0xb4] ;  /* 0x0000b40001087983 */ /* 0x004ea20000100800 */
[----:B------:R-:W-:Y:S01]  /*1fb90*/  LEA R22, P6, R23, R2, 0x1 ;  /* 0x0000000217167211 */ /* 0x000fe200078c08ff */
[----:B------:R-:W4:Y:S01]  /*1fba0*/  LDCU UR5, c[0x0][0x3b8] ;  /* 0x00007700ff0577ac */ /* 0x000f220008000800 */
[-C--:B------:R-:W-:Y:S01]  /*1fbb0*/  LEA.HI.X.SX32 R21, R21, R0.reuse, 0x1, P2 ;  /* 0x0000000015157211 */ /* 0x080fe200010f0eff */
[----:B------:R-:W2:Y:S01]  /*1fbc0*/  LDL.LU R9, [R1+0x130] ;  /* 0x0001300001097983 */ /* 0x000ea20000300800 */
[C---:B------:R-:W-:Y:S01]  /*1fbd0*/  ISETP.LT.AND P2, PT, R24.reuse, UR24, !P0 ;  /* 0x0000001818007c0c */ /* 0x040fe2000c741270 */
[----:B------:R-:W-:Y:S01]  /*1fbe0*/  IMAD R24, R24, UR11, RZ ;  /* 0x0000000b18187c24 */ /* 0x000fe2000f8e02ff */
[----:B------:R-:W-:Y:S01]  /*1fbf0*/  LEA.HI.X.SX32 R23, R23, R0, 0x1, P6 ;  /* 0x0000000017177211 */ /* 0x000fe200030f0eff */
[----:B------:R-:W2:Y:S01]  /*1fc00*/  LDL.LU R10, [R1+0x134] ;  /* 0x00013400010a7983 */ /* 0x000ea20000300800 */
[----:B------:R-:W-:Y:S01]  /*1fc10*/  LOP3.LUT R25, R26, 0xa, R3, 0xfe, !PT ;  /* 0x0000000a1a197812 */ /* 0x000fe200078efe03 */
[----:B------:R-:W0:Y:S02]  /*1fc20*/  LDCU UR22, c[0x0][0x39c] ;  /* 0x00007380ff1677ac */ /* 0x000e240008000800 */
[----:B------:R-:W2:Y:S01]  /*1fc30*/  LDL.LU R11, [R1+0x138] ;  /* 0x00013800010b7983 */ /* 0x000ea20000300800 */
[----:B------:R-:W0:Y:S03]  /*1fc40*/  LDCU UR24, c[0x0][0x39c] ;  /* 0x00007380ff1877ac */ /* 0x000e260008000800 */
[----:B-----5:R5:W-:Y:S01]  /*1fc50*/  @P4 STG.E.U16 desc[UR8][R20.64], R16 ;  /* 0x0000001014004986 */ /* 0x020be2000c101508 */
[----:B------:R-:W0:Y:S03]  /*1fc60*/  LDCU UR6, c[0x0][0x3b8] ;  /* 0x00007700ff0677ac */ /* 0x000e260008000800 */
[----:B------:R1:W-:Y:S01]  /*1fc70*/  @P5 STG.E.U16 desc[UR8][R22.64], R17 ;  /* 0x0000001116005986 */ /* 0x0003e2000c101508 */
[----:B------:R-:W0:Y:S03]  /*1fc80*/  LDCU UR7, c[0x0][0x3b8] ;  /* 0x00007700ff0777ac */ /* 0x000e260008000800 */
[----:B------:R-:W2:Y:S01]  /*1fc90*/  LDL.LU R4, [R1+0x13c] ;  /* 0x00013c0001047983 */ /* 0x000ea20000300800 */
[----:B------:R-:W0:Y:S01]  /*1fca0*/  LDCU UR10, c[0x0][0x3b8] ;  /* 0x00007700ff0a77ac */ /* 0x000e220008000800 */
[----:B-----5:R-:W-:-:S02]  /*1fcb0*/  LEA R20, P4, R24, R2, 0x1 ;  /* 0x0000000218147211 */ /* 0x020fc400078808ff */
[----:B------:R-:W5:Y:S01]  /*1fcc0*/  LDL.LU R5, [R1+0x120] ;  /* 0x0001200001057983 */ /* 0x000f620000300800 */
[----:B------:R-:W0:Y:S01]  /*1fcd0*/  LDCU UR11, c[0x0][0x3b8] ;  /* 0x00007700ff0b77ac */ /* 0x000e220008000800 */
[--C-:B-1----:R-:W-:Y:S02]  /*1fce0*/  LOP3.LUT R23, R26, 0x6, R3.reuse, 0xfe, !PT ;  /* 0x000000061a177812 */ /* 0x102fe400078efe03 */
[----:B------:R-:W2:Y:S01]  /*1fcf0*/  LDL.LU R6, [R1+0x124] ;  /* 0x0001240001067983 */ /* 0x000ea20000300800 */
[----:B------:R-:W-:Y:S02]  /*1fd00*/  LEA.HI.X.SX32 R21, R24, R0, 0x1, P4 ;  /* 0x0000000018157211 */ /* 0x000fe400020f0eff */
[C---:B------:R-:W-:Y:S01]  /*1fd10*/  ISETP.LT.AND P5, PT, R23.reuse, UR25, !P0 ;  /* 0x0000001917007c0c */ /* 0x040fe2000c7a1270 */
[----:B------:R-:W-:Y:S01]  /*1fd20*/  IMAD R23, R23, UR12, RZ ;  /* 0x0000000c17177c24 */ /* 0x000fe2000f8e02ff */
[----:B------:R-:W2:Y:S01]  /*1fd30*/  LDL.LU R7, [R1+0x128] ;  /* 0x0001280001077983 */ /* 0x000ea20000300800 */
[----:B------:R-:W-:Y:S01]  /*1fd40*/  LOP3.LUT R22, R26, 0x8, R3, 0xfe, !PT ;  /* 0x000000081a167812 */ /* 0x000fe200078efe03 */
[----:B------:R-:W1:Y:S02]  /*1fd50*/  LDCU UR25, c[0x0][0x39c] ;  /* 0x00007380ff1977ac */ /* 0x000e640008000800 */
[----:B------:R0:W-:Y:S01]  /*1fd60*/  @P2 STG.E.U16 desc[UR8][R20.64], R18 ;  /* 0x0000001214002986 */ /* 0x0001e2000c101508 */
[----:B------:R-:W1:Y:S03]  /*1fd70*/  LDCU UR12, c[0x0][0x3b8] ;  /* 0x00007700ff0c77ac */ /* 0x000e660008000800 */
[----:B------:R-:W2:Y:S01]  /*1fd80*/  LDL.LU R29, [R1+0x12c] ;  /* 0x00012c00011d7983 */ /* 0x000ea20000300800 */
[C---:B------:R-:W-:Y:S01]  /*1fd90*/  IMAD R24, R22.reuse, UR13, RZ ;  /* 0x0000000d16187c24 */ /* 0x040fe2000f8e02ff */
[----:B------:R-:W-:Y:S01]  /*1fda0*/  ISETP.LT.AND P4, PT, R22, UR26, !P0 ;  /* 0x0000001a16007c0c */ /* 0x000fe2000c781270 */
[----:B------:R-:W1:Y:S01]  /*1fdb0*/  LDCU UR26, c[0x0][0x39c] ;  /* 0x00007380ff1a77ac */ /* 0x000e620008000800 */
[----:B------:R-:W2:Y:S01]  /*1fdc0*/  LDL.LU R15, [R1+0x140] ;  /* 0x00014000010f7983 */ /* 0x000ea20000300800 */
[----:B------:R-:W1:Y:S01]  /*1fdd0*/  LDCU UR13, c[0x0][0x3b8] ;  /* 0x00007700ff0d77ac */ /* 0x000e620008000800 */
[----:B0-----:R-:W-:-:S02]  /*1fde0*/  LEA R20, P2, R23, R2, 0x1 ;  /* 0x0000000217147211 */ /* 0x001fc400078408ff */
[----:B------:R-:W2:Y:S02]  /*1fdf0*/  LDL.LU R14, [R1+0x144] ;  /* 0x00014400010e7983 */ /* 0x000ea40000300800 */
[----:B------:R-:W-:Y:S02]  /*1fe00*/  LEA.HI.X.SX32 R21, R23, R0, 0x1, P2 ;  /* 0x0000000017157211 */ /* 0x000fe400010f0eff */
[----:B------:R-:W2:Y:S04]  /*1fe10*/  LDL.LU R13, [R1+0x148] ;  /* 0x00014800010d7983 */ /* 0x000ea80000300800 */
[----:B------:R-:W2:Y:S04]  /*1fe20*/  LDL.LU R12, [R1+0x14c] ;  /* 0x00014c00010c7983 */ /* 0x000ea80000300800 */
[----:B------:R0:W-:Y:S01]  /*1fe30*/  @P5 STG.E.U16 desc[UR8][R20.64], R19 ;  /* 0x0000001314005986 */ /* 0x0001e2000c101508 */
[----:B------:R-:W-:-:S02]  /*1fe40*/  LEA R22, P6, R24, R2, 0x1 ;  /* 0x0000000218167211 */ /* 0x000fc400078c08ff */
[C---:B------:R-:W-:Y:S01]  /*1fe50*/  ISETP.LT.AND P2, PT, R25.reuse, UR27, !P0 ;  /* 0x0000001b19007c0c */ /* 0x040fe2000c741270 */
[----:B0-----:R-:W2:Y:S01]  /*1fe60*/  LDL R21, [R1] ;  /* 0x0000000001157983 */ /* 0x001ea20000100800 */
[----:B------:R-:W-:Y:S01]  /*1fe70*/  LEA.HI.X.SX32 R23, R24, R0, 0x1, P6 ;  /* 0x0000000018177211 */ /* 0x000fe200030f0eff */
[----:B------:R-:W-:Y:S01]  /*1fe80*/  IMAD R24, R25, UR14, RZ ;  /* 0x0000000e19187c24 */ /* 0x000fe2000f8e02ff */
[----:B------:R-:W0:Y:S01]  /*1fe90*/  LDCU UR14, c[0x0][0x3b8] ;  /* 0x00007700ff0e77ac */ /* 0x000e220008000800 */
[----:B------:R-:W3:Y:S04]  /*1fea0*/  LDL R25, [R1+0x4] ;  /* 0x0000040001197983 */ /* 0x000ee80000100800 */
[----:B--2---:R2:W-:Y:S01]  /*1feb0*/  @P4 STG.E.U16 desc[UR8][R22.64], R21 ;  /* 0x0000001516004986 */ /* 0x0045e2000c101508 */
[----:B------:R-:W-:-:S02]  /*1fec0*/  LEA R20, P4, R24, R2, 0x1 ;  /* 0x0000000218147211 */ /* 0x000fc400078808ff */
[C-C-:B--2---:R-:W-:Y:S02]  /*1fed0*/  LOP3.LUT R23, R26.reuse, 0xc, R3.reuse, 0xfe, !PT ;  /* 0x0000000c1a177812 */ /* 0x144fe400078efe03 */
[----:B------:R-:W-:Y:S02]  /*1fee0*/  LOP3.LUT R22, R26, 0xe, R3, 0xfe, !PT ;  /* 0x0000000e1a167812 */ /* 0x000fe400078efe03 */
[----:B------:R-:W-:Y:S02]  /*1fef0*/  LEA.HI.X.SX32 R21, R24, R0, 0x1, P4 ;  /* 0x0000000018157211 */ /* 0x000fe400020f0eff */
[C---:B------:R-:W-:Y:S01]  /*1ff00*/  ISETP.LT.AND P5, PT, R23.reuse, UR28, !P0 ;  /* 0x0000001c17007c0c */ /* 0x040fe2000c7a1270 */
[----:B------:R-:W-:Y:S02]  /*1ff10*/  IMAD R23, R23, UR15, RZ ;  /* 0x0000000f17177c24 */ /* 0x000fe4000f8e02ff */
[C---:B------:R-:W-:Y:S01]  /*1ff20*/  IMAD R24, R22.reuse, UR16, RZ ;  /* 0x0000001016187c24 */ /* 0x040fe2000f8e02ff */
[----:B---3--:R2:W-:Y:S01]  /*1ff30*/  @P2 STG.E.U16 desc[UR8][R20.64], R25 ;  /* 0x0000001914002986 */ /* 0x0085e2000c101508 */
[----:B------:R-:W-:Y:S01]  /*1ff40*/  ISETP.LT.AND P4, PT, R22, UR29, !P0 ;  /* 0x0000001d16007c0c */ /* 0x000fe2000c781270 */
[----:B------:R-:W3:Y:S02]  /*1ff50*/  LDCU UR15, c[0x0][0x39c] ;  /* 0x00007380ff0f77ac */ /* 0x000ee40008000800 */
[-C--:B------:R-:W-:Y:S01]  /*1ff60*/  LEA R22, P6, R24, R2.reuse, 0x1 ;  /* 0x0000000218167211 */ /* 0x080fe200078c08ff */
[----:B------:R-:W0:Y:S01]  /*1ff70*/  LDCU UR16, c[0x0][0x39c] ;  /* 0x00007380ff1077ac */ /* 0x000e220008000800 */
[----:B--2---:R-:W-:-:S02]  /*1ff80*/  LEA R20, P2, R23, R2, 0x1 ;  /* 0x0000000217147211 */ /* 0x004fc400078408ff */
[----:B------:R-:W-:Y:S02]  /*1ff90*/  LOP3.LUT R25, R26, 0x10, R3, 0xfe, !PT ;  /* 0x000000101a197812 */ /* 0x000fe400078efe03 */
[-C--:B------:R-:W-:Y:S02]  /*1ffa0*/  LEA.HI.X.SX32 R21, R23, R0.reuse, 0x1, P2 ;  /* 0x0000000017157211 */ /* 0x080fe400010f0eff */
[----:B------:R-:W-:Y:S01]  /*1ffb0*/  LEA.HI.X.SX32 R23, R24, R0, 0x1, P6 ;  /* 0x0000000018177211 */ /* 0x000fe200030f0eff */
[C---:B------:R-:W-:Y:S01]  /*1ffc0*/  IMAD R24, R25.reuse, UR17, RZ ;  /* 0x0000001119187c24 */ /* 0x040fe2000f8e02ff */
[----:B------:R-:W-:Y:S01]  /*1ffd0*/  ISETP.LT.AND P2, PT, R25, UR30, !P0 ;  /* 0x0000001e19007c0c */ /* 0x000fe2000c741270 */
[----:B------:R2:W-:Y:S01]  /*1ffe0*/  @P5 STG.E.U16 desc[UR8][R20.64], R28 ;  /* 0x0000001c14005986 */ /* 0x0005e2000c101508 */
[----:B------:R-:W0:Y:S03]  /*1fff0*/  LDCU UR17, c[0x0][0x39c] ;  /* 0x00007380ff1177ac */ /* 0x000e260008000800 */
[----:B------:R-:W3:Y:S04]  /*20000*/  LDL R25, [R1+0xb0] ;  /* 0x0000b00001197983 */ /* 0x000ee80000100800 */
[----:B------:R0:W-:Y:S01]  /*20010*/  @P4 STG.E.U16 desc[UR8][R22.64], R27 ;  /* 0x0000001b16004986 */ /* 0x0001e2000c101508 */
[----:B--2---:R-:W-:-:S03]  /*20020*/  LEA R20, P4, R24, R2, 0x1 ;  /* 0x0000000218147211 */ /* 0x004fc600078808ff */
[----:B------:R-:W2:Y:S01]  /*20030*/  LDL R28, [R1+0xbc] ;  /* 0x0000bc00011c7983 */ /* 0x000ea20000100800 */
[----:B------:R-:W-:Y:S02]  /*20040*/  LEA.HI.X.SX32 R21, R24, R0, 0x1, P4 ;  /* 0x0000000018157211 */ /* 0x000fe400020f0eff */
[C-C-:B0-----:R-:W-:Y:S01]  /*20050*/  LOP3.LUT R23, R26.reuse, 0x12, R3.reuse, 0xfe, !PT ;  /* 0x000000121a177812 */ /* 0x141fe200078efe03 */
[----:B------:R-:W2:Y:S01]  /*20060*/  LDL R27, [R1+0x10] ;  /* 0x00001000011b7983 */ /* 0x000ea20000100800 */
[----:B------:R-:W-:Y:S02]  /*20070*/  LOP3.LUT R22, R26, 0x14, R3, 0xfe, !PT ;  /* 0x000000141a167812 */ /* 0x000fe400078efe03 */
[C---:B------:R-:W-:Y:S01]  /*20080*/  ISETP.LT.AND P5, PT, R23.reuse, UR31, !P0 ;  /* 0x0000001f17007c0c */ /* 0x040fe2000c7a1270 */
[----:B------:R-:W-:Y:S02]  /*20090*/  IMAD R23, R23, UR18, RZ ;  /* 0x0000001217177c24 */ /* 0x000fe4000f8e02ff */
[C---:B------:R-:W-:Y:S01]  /*200a0*/  IMAD R24, R22.reuse, UR19, RZ ;  /* 0x0000001316187c24 */ /* 0x040fe2000f8e02ff */
[----:B------:R-:W-:Y:S01]  /*200b0*/  ISETP.LT.AND P4, PT, R22, UR32, !P0 ;  /* 0x0000002016007c0c */ /* 0x000fe2000c781270 */
[----:B------:R-:W0:Y:S03]  /*200c0*/  LDCU UR18, c[0x0][0x39c] ;  /* 0x00007380ff1277ac */ /* 0x000e260008000800 */
[-C--:B------:R-:W-:Y:S01]  /*200d0*/  LEA R22, P6, R24, R2.reuse, 0x1 ;  /* 0x0000000218167211 */ /* 0x080fe200078c08ff */
[----:B------:R-:W0:Y:S01]  /*200e0*/  LDCU UR19, c[0x0][0x39c] ;  /* 0x00007380ff1377ac */ /* 0x000e220008000800 */
[----:B---3--:R3:W-:Y:S02]  /*200f0*/  @P2 STG.E.U16 desc[UR8][R20.64], R25 ;  /* 0x0000001914002986 */ /* 0x0087e4000c101508 */
[----:B---3--:R-:W-:-:S02]  /*20100*/  LEA R20, P2, R23, R2, 0x1 ;  /* 0x0000000217147211 */ /* 0x008fc400078408ff */
[----:B------:R-:W-:Y:S02]  /*20110*/  LOP3.LUT R25, R26, 0x16, R3, 0xfe, !PT ;  /* 0x000000161a197812 */ /* 0x000fe400078efe03 */
[-C--:B------:R-:W-:Y:S02]  /*20120*/  LEA.HI.X.SX32 R21, R23, R0.reuse, 0x1, P2 ;  /* 0x0000000017157211 */ /* 0x080fe400010f0eff */
[----:B------:R-:W-:Y:S01]  /*20130*/  LEA.HI.X.SX32 R23, R24, R0, 0x1, P6 ;  /* 0x0000000018177211 */ /* 0x000fe200030f0eff */
[C---:B------:R-:W-:Y:S01]  /*20140*/  IMAD R24, R25.reuse, UR20, RZ ;  /* 0x0000001419187c24 */ /* 0x040fe2000f8e02ff */
[----:B------:R-:W-:Y:S01]  /*20150*/  ISETP.LT.AND P2, PT, R25, UR33, !P0 ;  /* 0x0000002119007c0c */ /* 0x000fe2000c741270 */
[----:B------:R3:W-:Y:S01]  /*20160*/  @P5 STG.E.U16 desc[UR8][R20.64], R8 ;  /* 0x0000000814005986 */ /* 0x0007e2000c101508 */
[----:B------:R-:W0:Y:S03]  /*20170*/  LDCU UR20, c[0x0][0x39c] ;  /* 0x00007380ff1477ac */ /* 0x000e260008000800 */
[----:B------:R-:W2:Y:S04]  /*20180*/  LDL R25, [R1+0xb8] ;  /* 0x0000b80001197983 */ /* 0x000ea80000100800 */
[----:B---3--:R-:W3:Y:S04]  /*20190*/  LDL.LU R8, [R1+0xb34] ;  /* 0x000b340001087983 */ /* 0x008ee80000300800 */
[----:B--2---:R2:W-:Y:S01]  /*201a0*/  @P4 STG.E.U16 desc[UR8][R22.64], R25 ;  /* 0x0000001916004986 */ /* 0x0045e2000c101508 */
[----:B------:R-:W-:-:S04]  /*201b0*/  LEA R20, P4, R24, R2, 0x1 ;  /* 0x0000000218147211 */ /* 0x000fc800078808ff */
[----:B------:R-:W-:Y:S02]  /*201c0*/  LEA.HI.X.SX32 R21, R24, R0, 0x1, P4 ;  /* 0x0000000018157211 */ /* 0x000fe400020f0eff */
[C-C-:B--2---:R-:W-:Y:S02]  /*201d0*/  LOP3.LUT R23, R26.reuse, 0x18, R3.reuse, 0xfe, !PT ;  /* 0x000000181a177812 */ /* 0x144fe400078efe03 */
[--C-:B------:R-:W-:Y:S02]  /*201e0*/  LOP3.LUT R22, R26, 0x1a, R3.reuse, 0xfe, !PT ;  /* 0x0000001a1a167812 */ /* 0x100fe400078efe03 */
[C---:B------:R-:W-:Y:S01]  /*201f0*/  ISETP.LT.AND P5, PT, R23.reuse, UR34, !P0 ;  /* 0x0000002217007c0c */ /* 0x040fe2000c7a1270 */
[----:B------:R-:W-:Y:S01]  /*20200*/  IMAD R23, R23, UR21, RZ ;  /* 0x0000001517177c24 */ /* 0x000fe2000f8e02ff */
[----:B------:R2:W-:Y:S01]  /*20210*/  @P2 STG.E.U16 desc[UR8][R20.64], R28 ;  /* 0x0000001c14002986 */ /* 0x0005e2000c101508 */
[C---:B------:R-:W-:Y:S01]  /*20220*/  IMAD R24, R22.reuse, UR4, RZ ;  /* 0x0000000416187c24 */ /* 0x040fe2000f8e02ff */
[----:B------:R-:W-:Y:S01]  /*20230*/  ISETP.LT.AND P4, PT, R22, UR23, !P0 ;  /* 0x0000001716007c0c */ /* 0x000fe2000c781270 */
[----:B------:R-:W0:Y:S01]  /*20240*/  LDCU UR4, c[0x0][0x3b8] ;  /* 0x00007700ff0477ac */ /* 0x000e220008000800 */
[----:B------:R-:W-:-:S02]  /*20250*/  LOP3.LUT R25, R26, 0x1c, R3, 0xfe, !PT ;  /* 0x0000001c1a197812 */ /* 0x000fc400078efe03 */
[CC--:B------:R-:W-:Y:S01]  /*20260*/  LEA R22, P6, R24.reuse, R2.reuse, 0x1 ;  /* 0x0000000218167211 */ /* 0x0c0fe200078c08ff */
[----:B------:R-:W0:Y:S01]  /*20270*/  LDCU UR21, c[0x0][0x39c] ;  /* 0x00007380ff1577ac */ /* 0x000e220008000800 */
[C---:B--2---:R-:W-:Y:S01]  /*20280*/  LEA R20, P2, R23.reuse, R2, 0x1 ;  /* 0x0000000217147211 */ /* 0x044fe200078408ff */
[----:B------:R-:W2:Y:S03]  /*20290*/  LDL R28, [R1+0x1c] ;  /* 0x00001c00011c7983 */ /* 0x000ea60000100800 */
[-C--:B------:R-:W-:Y:S02]  /*202a0*/  LEA.HI.X.SX32 R21, R23, R0.reuse, 0x1, P2 ;  /* 0x0000000017157211 */ /* 0x080fe400010f0eff */
[----:B------:R-:W-:Y:S01]  /*202b0*/  LEA.HI.X.SX32 R23, R24, R0, 0x1, P6 ;  /* 0x0000000018177211 */ /* 0x000fe200030f0eff */
[C---:B----4-:R-:W-:Y:S01]  /*202c0*/  IMAD R24, R25.reuse, UR5, RZ ;  /* 0x0000000519187c24 */ /* 0x050fe2000f8e02ff */
[----:B------:R-:W-:Y:S01]  /*202d0*/  ISETP.LT.AND P2, PT, R25, UR22, !P0 ;  /* 0x0000001619007c0c */ /* 0x000fe2000c741270 */
[----:B------:R4:W-:Y:S01]  /*202e0*/  @P5 STG.E.U16 desc[UR8][R20.64], R27 ;  /* 0x0000001b14005986 */ /* 0x0009e2000c101508 */
[----:B------:R-:W0:Y:S03]  /*202f0*/  LDCU UR5, c[0x0][0x3b8] ;  /* 0x00007700ff0577ac */ /* 0x000e260008000800 */
[----:B------:R-:W2:Y:S01]  /*20300*/  LDL R25, [R1+0x18] ;  /* 0x0000180001197983 */ /* 0x000ea20000100800 */
[----:B------:R-:W0:Y:S03]  /*20310*/  LDCU UR22, c[0x0][0x39c] ;  /* 0x00007380ff1677ac */ /* 0x000e260008000800 */
[----:B----4-:R-:W4:Y:S04]  /*20320*/  LDL.LU R27, [R1+0xb30] ;  /* 0x000b3000011b7983 */ /* 0x010f280000300800 */
[----:B------:R-:W2:Y:S04]  /*20330*/  LDL R21, [R1+0x14] ;  /* 0x0000140001157983 */ /* 0x000ea80000100800 */
        /* <DEDUP_REMOVED lines=8> */
[----:B------:R2:W-:Y:S01]  /*203c0*/  @P2 STG.E.U16 desc[UR8][R20.64], R25 ;  /* 0x0000001914002986 */ /* 0x0005e2000c101508 */
[----:B-1----:R-:W-:Y:S01]  /*203d0*/  ISETP.LT.AND P4, PT, R22, UR25, !P0 ;  /* 0x0000001916007c0c */ /* 0x002fe2000c781270 */
[----:B------:R-:W1:Y:S02]  /*203e0*/  LDCU UR6, c[0x0][0x3b8] ;  /* 0x00007700ff0677ac */ /* 0x000e640008000800 */
        /* <DEDUP_REMOVED lines=11> */
[----:B--2---:R-:W2:Y:S04]  /*204a0*/  LDL.LU R28, [R1+0xb2c] ;  /* 0x000b2c00011c7983 */ /* 0x004ea80000300800 */
[----:B---3--:R3:W-:Y:S01]  /*204b0*/  @P4 STG.E.U16 desc[UR8][R22.64], R25 ;  /* 0x0000001916004986 */ /* 0x0087e2000c101508 */
[----:B------:R-:W-:-:S04]  /*204c0*/  LEA R20, P4, R24, R2, 0x1 ;  /* 0x0000000218147211 */ /* 0x000fc800078808ff */
[----:B------:R-:W-:Y:S02]  /*204d0*/  LEA.HI.X.SX32 R21, R24, R0, 0x1, P4 ;  /* 0x0000000018157211 */ /* 0x000fe400020f0eff */
[C-C-:B---3--:R-:W-:Y:S02]  /*204e0*/  LOP3.LUT R23, R26.reuse, 0x24, R3.reuse, 0xfe, !PT ;  /* 0x000000241a177812 */ /* 0x148fe400078efe03 */
[--C-:B------:R-:W-:Y:S02]  /*204f0*/  LOP3.LUT R22, R26, 0x26, R3.reuse, 0xfe, !PT ;  /* 0x000000261a167812 */ /* 0x100fe400078efe03 */
[C---:B------:R-:W-:Y:S01]  /*20500*/  ISETP.LT.AND P5, PT, R23.reuse, UR15, !P0 ;  /* 0x0000000f17007c0c */ /* 0x040fe2000c7a1270 */
[----:B------:R-:W-:Y:S01]  /*20510*/  IMAD R23, R23, UR11, RZ ;  /* 0x0000000b17177c24 */ /* 0x000fe2000f8e02ff */
[C---:B------:R-:W-:Y:S01]  /*20520*/  ISETP.LT.AND P4, PT, R22.reuse, UR16, !P0 ;  /* 0x0000001016007c0c */ /* 0x040fe2000c781270 */
[----:B------:R-:W-:Y:S01]  /*20530*/  IMAD R24, R22, UR12, RZ ;  /* 0x0000000c16187c24 */ /* 0x000fe2000f8e02ff */
[----:B--2---:R2:W-:Y:S01]  /*20540*/  @P2 STG.E.U16 desc[UR8][R20.64], R28 ;  /* 0x0000001c14002986 */ /* 0x0045e2000c101508 */
[----:B------:R-:W-:Y:S01]  /*20550*/  LOP3.LUT R25, R26, 0x28, R3, 0xfe, !PT ;  /* 0x000000281a197812 */ /* 0x000fe200078efe03 */
[----:B------:R-:W3:Y:S02]  /*20560*/  LDCU UR12, c[0x0][0x39c] ;  /* 0x00007380ff0c77ac */ /* 0x000ee40008000800 */
[-C--:B------:R-:W-:Y:S01]  /*20570*/  LEA R22, P6, R24, R2.reuse, 0x1 ;  /* 0x0000000218167211 */ /* 0x080fe200078c08ff */
[----:B------:R-:W0:Y:S01]  /*20580*/  LDCU UR11, c[0x0][0x3b8] ;  /* 0x00007700ff0b77ac */ /* 0x000e220008000800 */
[----:B------:R-:W0:Y:S01]  /*20590*/  LDCU UR15, c[0x0][0x39c] ;  /* 0x00007380ff0f77ac */ /* 0x000e220008000800 */
[C---:B--2---:R-:W-:Y:S01]  /*205a0*/  LEA R20, P2, R23.reuse, R2, 0x1 ;  /* 0x0000000217147211 */ /* 0x044fe200078408ff */
[----:B------:R-:W2:Y:S01]  /*205b0*/  LDC R28, c[0x0][0x3b8] ;  /* 0x0000ee00ff1c7b82 */ /* 0x000ea20000000800 */
[----:B------:R-:W0:Y:S02]  /*205c0*/  LDCU UR16, c[0x0][0x39c] ;  /* 0x00007380ff1077ac */ /* 0x000e240008000800 */
[----:B------:R-:W-:-:S02]  /*205d0*/  LEA.HI.X.SX32 R21, R23, R0, 0x1, P2 ;  /* 0x0000000017157211 */ /* 0x000fc400010f0eff */
[----:B------:R-:W-:Y:S01]  /*205e0*/  LEA.HI.X.SX32 R23, R24, R0, 0x1, P6 ;  /* 0x0000000018177211 */ /* 0x000fe200030f0eff */
[C---:B------:R-:W-:Y:S01]  /*205f0*/  IMAD R24, R25.reuse, UR13, RZ ;  /* 0x0000000d19187c24 */ /* 0x040fe2000f8e02ff */
[----:B------:R-:W-:Y:S01]  /*20600*/  ISETP.LT.AND P2, PT, R25, UR17, !P0 ;  /* 0x0000001119007c0c */ /* 0x000fe2000c741270 */
[----:B----4-:R4:W-:Y:S01]  /*20610*/  @P5 STG.E.U16 desc[UR8][R20.64], R27 ;  /* 0x0000001b14005986 */ /* 0x0109e2000c101508 */
[----:B------:R-:W0:Y:S03]  /*20620*/  LDCU UR13, c[0x0][0x39c] ;  /* 0x00007380ff0d77ac */ /* 0x000e260008000800 */
[----:B------:R1:W-:Y:S01]  /*20630*/  @P4 STG.E.U16 desc[UR8][R22.64], R8 ;  /* 0x0000000816004986 */ /* 0x0003e2000c101508 */
[----:B----4-:R-:W-:Y:S01]  /*20640*/  LEA R20, P4, R24, R2, 0x1 ;  /* 0x0000000218147211 */ /* 0x010fe200078808ff */
[----:B------:R-:W4:Y:S01]  /*20650*/  LDC R27, c[0x0][0x3b8] ;  /* 0x0000ee00ff1b7b82 */ /* 0x000f220000000800 */
[----:B-1----:R-:W-:-:S02]  /*20660*/  LOP3.LUT R23, R26, 0x2a, R3, 0xfe, !PT ;  /* 0x0000002a1a177812 */ /* 0x002fc400078efe03 */
[--C-:B------:R-:W-:Y:S02]  /*20670*/  LOP3.LUT R22, R26, 0x2c, R3.reuse, 0xfe, !PT ;  /* 0x0000002c1a167812 */ /* 0x100fe400078efe03 */
[----:B------:R-:W-:Y:S02]  /*20680*/  LEA.HI.X.SX32 R21, R24, R0, 0x1, P4 ;  /* 0x0000000018157211 */ /* 0x000fe400020f0eff */
[C---:B0-----:R-:W-:Y:S01]  /*20690*/  ISETP.LT.AND P5, PT, R23.reuse, UR18, !P0 ;  /* 0x0000001217007c0c */ /* 0x041fe2000c7a1270 */
[----:B------:R-:W-:Y:S01]  /*206a0*/  IMAD R23, R23, UR14, RZ ;  /* 0x0000000e17177c24 */ /* 0x000fe2000f8e02ff */
[C---:B------:R-:W-:Y:S01]  /*206b0*/  ISETP.LT.AND P4, PT, R22.reuse, UR19, !P0 ;  /* 0x0000001316007c0c */ /* 0x040fe2000c781270 */
[----:B------:R-:W-:Y:S01]  /*206c0*/  IMAD R24, R22, UR4, RZ ;  /* 0x0000000416187c24 */ /* 0x000fe2000f8e02ff */
[----:B------:R0:W-:Y:S01]  /*206d0*/  @P2 STG.E.U16 desc[UR8][R20.64], R9 ;  /* 0x0000000914002986 */ /* 0x0001e2000c101508 */
[----:B------:R-:W-:Y:S01]  /*206e0*/  LOP3.LUT R25, R26, 0x2e, R3, 0xfe, !PT ;  /* 0x0000002e1a197812 */ /* 0x000fe200078efe03 */
[----:B------:R-:W1:Y:S02]  /*206f0*/  LDCU UR4, c[0x0][0x3b8] ;  /* 0x00007700ff0477ac */ /* 0x000e640008000800 */
[-C--:B------:R-:W-:Y:S01]  /*20700*/  LEA R22, P6, R24, R2.reuse, 0x1 ;  /* 0x0000000218167211 */ /* 0x080fe200078c08ff */
[----:B------:R-:W1:Y:S01]  /*20710*/  LDCU UR14, c[0x0][0x39c] ;  /* 0x00007380ff0e77ac */ /* 0x000e620008000800 */
[----:B0-----:R-:W-:-:S04]  /*20720*/  LEA R20, P2, R23, R2, 0x1 ;  /* 0x0000000217147211 */ /* 0x001fc800078408ff */
[-C--:B------:R-:W-:Y:S02]  /*20730*/  LEA.HI.X.SX32 R21, R23, R0.reuse, 0x1, P2 ;  /* 0x0000000017157211 */ /* 0x080fe400010f0eff */
[----:B------:R-:W-:Y:S01]  /*20740*/  LEA.HI.X.SX32 R23, R24, R0, 0x1, P6 ;  /* 0x0000000018177211 */ /* 0x000fe200030f0eff */
[C---:B------:R-:W-:Y:S01]  /*20750*/  IMAD R24, R25.reuse, UR5, RZ ;  /* 0x0000000519187c24 */ /* 0x040fe2000f8e02ff */
[----:B------:R-:W-:Y:S01]  /*20760*/  ISETP.LT.AND P2, PT, R25, UR20, !P0 ;  /* 0x0000001419007c0c */ /* 0x000fe2000c741270 */
[----:B------:R0:W-:Y:S01]  /*20770*/  @P5 STG.E.U16 desc[UR8][R20.64], R10 ;  /* 0x0000000a14005986 */ /* 0x0001e2000c101508 */
[----:B------:R-:W1:Y:S03]  /*20780*/  LDCU UR5, c[0x0][0x3b8] ;  /* 0x00007700ff0577ac */ /* 0x000e660008000800 */
[----:B------:R2:W-:Y:S01]  /*20790*/  @P4 STG.E.U16 desc[UR8][R22.64], R11 ;  /* 0x0000000b16004986 */ /* 0x0005e2000c101508 */
[----:B0-----:R-:W-:-:S02]  /*207a0*/  LEA R20, P4, R24, R2, 0x1 ;  /* 0x0000000218147211 */ /* 0x001fc400078808ff */
[C-C-:B--2---:R-:W-:Y:S02]  /*207b0*/  LOP3.LUT R23, R26.reuse, 0x30, R3.reuse, 0xfe, !PT ;  /* 0x000000301a177812 */ /* 0x144fe400078efe03 */
[--C-:B------:R-:W-:Y:S02]  /*207c0*/  LOP3.LUT R22, R26, 0x32, R3.reuse, 0xfe, !PT ;  /* 0x000000321a167812 */ /* 0x100fe400078efe03 */
[----:B------:R-:W-:Y:S02]  /*207d0*/  LEA.HI.X.SX32 R21, R24, R0, 0x1, P4 ;  /* 0x0000000018157211 */ /* 0x000fe400020f0eff */
[C---:B------:R-:W-:Y:S01]  /*207e0*/  ISETP.LT.AND P5, PT, R23.reuse, UR21, !P0 ;  /* 0x0000001517007c0c */ /* 0x040fe2000c7a1270 */
[----:B------:R-:W-:Y:S01]  /*207f0*/  IMAD R23, R23, UR6, RZ ;  /* 0x0000000617177c24 */ /* 0x000fe2000f8e02ff */
[C---:B------:R-:W-:Y:S01]  /*20800*/  ISETP.LT.AND P4, PT, R22.reuse, UR22, !P0 ;  /* 0x0000001616007c0c */ /* 0x040fe2000c781270 */
[----:B------:R-:W-:Y:S01]  /*20810*/  IMAD R24, R22, UR7, RZ ;  /* 0x0000000716187c24 */ /* 0x000fe2000f8e02ff */
[----:B------:R0:W-:Y:S01]  /*20820*/  @P2 STG.E.U16 desc[UR8][R20.64], R4 ;  /* 0x0000000414002986 */ /* 0x0001e2000c101508 */
[----:B------:R-:W-:Y:S01]  /*20830*/  LOP3.LUT R25, R26, 0x34, R3, 0xfe, !PT ;  /* 0x000000341a197812 */ /* 0x000fe200078efe03 */
[----:B------:R-:W2:Y:S02]  /*20840*/  LDCU UR6, c[0x0][0x3b8] ;  /* 0x00007700ff0677ac */ /* 0x000ea40008000800 */
[-C--:B------:R-:W-:Y:S01]  /*20850*/  LEA R22, P6, R24, R2.reuse, 0x1 ;  /* 0x0000000218167211 */ /* 0x080fe200078c08ff */
[----:B------:R-:W1:Y:S01]  /*20860*/  LDCU UR7, c[0x0][0x3b8] ;  /* 0x00007700ff0777ac */ /* 0x000e620008000800 */
[----:B0-----:R-:W-:-:S04]  /*20870*/  LEA R20, P2, R23, R2, 0x1 ;  /* 0x0000000217147211 */ /* 0x001fc800078408ff */
[-C--:B------:R-:W-:Y:S02]  /*20880*/  LEA.HI.X.SX32 R21, R23, R0.reuse, 0x1, P2 ;  /* 0x0000000017157211 */ /* 0x080fe400010f0eff */
[----:B------:R-:W-:Y:S01]  /*20890*/  LEA.HI.X.SX32 R23, R24, R0, 0x1, P6 ;  /* 0x0000000018177211 */ /* 0x000fe200030f0eff */
[C---:B------:R-:W-:Y:S01]  /*208a0*/  IMAD R24, R25.reuse, UR10, RZ ;  /* 0x0000000a19187c24 */ /* 0x040fe2000f8e02ff */
[----:B---3--:R-:W-:Y:S01]  /*208b0*/  ISETP.LT.AND P2, PT, R25, UR12, !P0 ;  /* 0x0000000c19007c0c */ /* 0x008fe2000c741270 */
[----:B-----5:R0:W-:Y:S01]  /*208c0*/  @P5 STG.E.U16 desc[UR8][R20.64], R5 ;  /* 0x0000000514005986 */ /* 0x0201e2000c101508 */
[----:B------:R-:W3:Y:S03]  /*208d0*/  LDCU UR10, c[0x0][0x39c] ;  /* 0x00007380ff0a77ac */ /* 0x000ee60008000800 */
[----:B------:R5:W-:Y:S01]  /*208e0*/  @P4 STG.E.U16 desc[UR8][R22.64], R6 ;  /* 0x0000000616004986 */ /* 0x000be2000c101508 */
[----:B------:R-:W-:Y:S01]  /*208f0*/  LOP3.LUT R25, R26, 0x3a, R3, 0xfe, !PT ;  /* 0x0000003a1a197812 */ /* 0x000fe200078efe03 */
[----:B------:R-:W1:Y:S01]  /*20900*/  LDCU UR12, c[0x0][0x39c] ;  /* 0x00007380ff0c77ac */ /* 0x000e620008000800 */
[----:B0-----:R-:W-:-:S02]  /*20910*/  LEA R20, P4, R24, R2, 0x1 ;  /* 0x0000000218147211 */ /* 0x001fc400078808ff */
[C-C-:B-----5:R-:W-:Y:S02]  /*20920*/  LOP3.LUT R23, R26.reuse, 0x36, R3.reuse, 0xfe, !PT ;  /* 0x000000361a177812 */ /* 0x160fe400078efe03 */
[----:B------:R-:W-:Y:S02]  /*20930*/  LOP3.LUT R22, R26, 0x38, R3, 0xfe, !PT ;  /* 0x000000381a167812 */ /* 0x000fe400078efe03 */
[----:B------:R-:W-:Y:S02]  /*20940*/  LEA.HI.X.SX32 R21, R24, R0, 0x1, P4 ;  /* 0x0000000018157211 */ /* 0x000fe400020f0eff */
[C---:B------:R-:W-:Y:S01]  /*20950*/  ISETP.LT.AND P5, PT, R23.reuse, UR13, !P0 ;  /* 0x0000000d17007c0c */ /* 0x040fe2000c7a1270 */
[----:B------:R-:W-:Y:S01]  /*20960*/  IMAD R23, R23, UR11, RZ ;  /* 0x0000000b17177c24 */ /* 0x000fe2000f8e02ff */
[C---:B-1----:R-:W-:Y:S01]  /*20970*/  ISETP.LT.AND P4, PT, R22.reuse, UR14, !P0 ;  /* 0x0000000e16007c0c */ /* 0x042fe2000c781270 */
[----:B------:R-:W-:Y:S01]  /*20980*/  IMAD R24, R22, UR4, RZ ;  /* 0x0000000416187c24 */ /* 0x000fe2000f8e02ff */
[----:B------:R0:W-:Y:S01]  /*20990*/  @P2 STG.E.U16 desc[UR8][R20.64], R7 ;  /* 0x0000000714002986 */ /* 0x0001e2000c101508 */
[----:B------:R-:W1:Y:S03]  /*209a0*/  LDCU UR11, c[0x0][0x39c] ;  /* 0x00007380ff0b77ac */ /* 0x000e660008000800 */
[-C--:B------:R-:W-:Y:S01]  /*209b0*/  LEA R22, P6, R24, R2.reuse, 0x1 ;  /* 0x0000000218167211 */ /* 0x080fe200078c08ff */
[----:B------:R-:W5:Y:S01]  /*209c0*/  LDCU UR4, c[0x0][0x3b8] ;  /* 0x00007700ff0477ac */ /* 0x000f620008000800 */
        /* <DEDUP_REMOVED lines=11> */
[----:B------:R-:W-:Y:S01]  /*20a80*/  LEA.HI.X.SX32 R21, R24, R0, 0x1, P4 ;  /* 0x0000000018157211 */ /* 0x000fe200020f0eff */
[C---:B------:R-:W-:Y:S01]  /*20a90*/  IMAD R24, R22.reuse, UR6, RZ ;  /* 0x0000000616187c24 */ /* 0x040fe2000f8e02ff */
[C---:B---3--:R-:W-:Y:S01]  /*20aa0*/  ISETP.LT.AND P5, PT, R23.reuse, UR10, !P0 ;  /* 0x0000000a17007c0c */ /* 0x048fe2000c7a1270 */
[----:B------:R-:W-:Y:S01]  /*20ab0*/  IMAD R23, R23, UR7, RZ ;  /* 0x0000000717177c24 */ /* 0x000fe2000f8e02ff */
[----:B------:R-:W-:Y:S01]  /*20ac0*/  ISETP.LT.AND P4, PT, R22, UR16, !P0 ;  /* 0x0000001016007c0c */ /* 0x000fe2000c781270 */
[----:B------:R0:W-:Y:S01]  /*20ad0*/  @P2 STG.E.U16 desc[UR8][R20.64], R14 ;  /* 0x0000000e14002986 */ /* 0x0001e2000c101508 */
[----:B------:R-:W-:Y:S01]  /*20ae0*/  LOP3.LUT R25, R26, 0x40, R3, 0xfe, !PT ;  /* 0x000000401a197812 */ /* 0x000fe200078efe03 */
[----:B------:R-:W2:Y:S01]  /*20af0*/  LDCU UR6, c[0x0][0x39c] ;  /* 0x00007380ff0677ac */ /* 0x000ea20008000800 */
[----:B------:R-:W-:-:S02]  /*20b00*/  LEA R22, P6, R23, R2, 0x1 ;  /* 0x0000000217167211 */ /* 0x000fc400078c08ff */
[----:B------:R-:W-:Y:S01]  /*20b10*/  PRMT R16, R16, 0x7632, R16 ;  /* 0x0000763210107816 */ /* 0x000fe20000000010 */
[----:B------:R-:W3:Y:S01]  /*20b20*/  LDCU UR7, c[0x0][0x39c] ;  /* 0x00007380ff0777ac */ /* 0x000ee20008000800 */
[----:B------:R-:W-:Y:S02]  /*20b30*/  LEA.HI.X.SX32 R23, R23, R0, 0x1, P6 ;  /* 0x0000000017177211 */ /* 0x000fe400030f0eff */
[----:B0-----:R-:W-:-:S04]  /*20b40*/  LEA R20, P2, R24, R2, 0x1 ;  /* 0x0000000218147211 */ /* 0x001fc800078408ff */
[----:B------:R-:W-:Y:S02]  /*20b50*/  LEA.HI.X.SX32 R21, R24, R0, 0x1, P2 ;  /* 0x0000000018157211 */ /* 0x000fe400010f0eff */
[----:B------:R-:W-:-:S03]  /*20b60*/  LOP3.LUT R24, R26, 0x44, R3, 0xfe, !PT ;  /* 0x000000441a187812 */ /* 0x000fc600078efe03 */
[----:B------:R0:W-:Y:S04]  /*20b70*/  @P4 STG.E.U16 desc[UR8][R20.64], R13 ;  /* 0x0000000d14004986 */ /* 0x0001e8000c101508 */
[----:B------:R1:W-:Y:S01]  /*20b80*/  @P5 STG.E.U16 desc[UR8][R22.64], R12 ;  /* 0x0000000c16005986 */ /* 0x0003e2000c101508 */
[C-C-:B0-----:R-:W-:Y:S02]  /*20b90*/  LOP3.LUT R21, R26.reuse, 0x46, R3.reuse, 0xfe, !PT ;  /* 0x000000461a157812 */ /* 0x141fe400078efe03 */
[----:B-1----:R-:W-:Y:S02]  /*20ba0*/  LOP3.LUT R22, R26, 0x48, R3, 0xfe, !PT ;  /* 0x000000481a167812 */ /* 0x002fe400078efe03 */
[----:B------:R-:W0:Y:S01]  /*20bb0*/  LDC R26, c[0x0][0x3b8] ;  /* 0x0000ee00ff1a7b82 */ /* 0x000e220000000800 */
[C---:B------:R-:W-:Y:S01]  /*20bc0*/  ISETP.LT.AND P6, PT, R25.reuse, UR11, !P0 ;  /* 0x0000000b19007c0c */ /* 0x040fe2000c7c1270 */
[----:B-----5:R-:W-:Y:S01]  /*20bd0*/  IMAD R25, R25, UR4, RZ ;  /* 0x0000000419197c24 */ /* 0x020fe2000f8e02ff */
[----:B------:R-:W-:Y:S01]  /*20be0*/  ISETP.LT.AND P2, PT, R21, UR12, !P0 ;  /* 0x0000000c15007c0c */ /* 0x000fe2000c741270 */
[----:B------:R-:W1:Y:S03]  /*20bf0*/  LDCU UR4, c[0x0][0x39c] ;  /* 0x00007380ff0477ac */ /* 0x000e660008000800 */
[----:B------:R-:W-:-:S04]  /*20c00*/  LEA R20, P5, R25, R2, 0x1 ;  /* 0x0000000219147211 */ /* 0x000fc800078a08ff */
[----:B------:R-:W-:Y:S02]  /*20c10*/  LEA.HI.X.SX32 R21, R25, R0, 0x1, P5 ;  /* 0x0000000019157211 */ /* 0x000fe400028f0eff */
[----:B--2---:R-:W-:Y:S01]  /*20c20*/  ISETP.LT.AND P5, PT, R22, UR6, !P0 ;  /* 0x0000000616007c0c */ /* 0x004fe2000c7a1270 */
[----:B------:R-:W2:Y:S01]  /*20c30*/  LDCU UR6, c[0x0][0x39c] ;  /* 0x00007380ff0677ac */ /* 0x000ea20008000800 */
[----:B0-----:R-:W-:Y:S01]  /*20c40*/  IMAD R22, R26, 0x2, R25 ;  /* 0x000000021a167824 */ /* 0x001fe200078e0219 */
[----:B------:R-:W-:Y:S01]  /*20c50*/  ISETP.LT.AND P4, PT, R24, UR5, !P0 ;  /* 0x0000000518007c0c */ /* 0x000fe2000c781270 */
[----:B------:R0:W-:Y:S01]  /*20c60*/  @P6 STG.E.U16 desc[UR8][R20.64], R16 ;  /* 0x0000001014006986 */ /* 0x0001e2000c101508 */
[----:B------:R-:W5:Y:S01]  /*20c70*/  LDC R24, c[0x0][0x3b8] ;  /* 0x0000ee00ff187b82 */ /* 0x000f620000000800 */
[----:B------:R-:W-:Y:S01]  /*20c80*/  IMAD R23, R28, 0x2, R22 ;  /* 0x000000021c177824 */ /* 0x000fe200078e0216 */
[----:B------:R-:W1:Y:S01]  /*20c90*/  LDCU UR5, c[0x0][0x39c] ;  /* 0x00007380ff0577ac */ /* 0x000e620008000800 */
[----:B------:R-:W2:Y:S01]  /*20ca0*/  LDL.LU R28, [R1+0x774] ;  /* 0x00077400011c7983 */ /* 0x000ea20000300800 */
[----:B------:R-:W-:-:S04]  /*20cb0*/  PRMT R19, R17, 0x7632, R19 ;  /* 0x0000763211137816 */ /* 0x000fc80000000013 */
[----:B------:R-:W1:Y:S01]  /*20cc0*/  LDC R26, c[0x0][0x3b8] ;  /* 0x0000ee00ff1a7b82 */ /* 0x000e620000000800 */
[----:B0-----:R-:W-:-:S04]  /*20cd0*/  LEA R16, P6, R22, R2, 0x1 ;  /* 0x0000000216107211 */ /* 0x001fc800078c08ff */
[----:B------:R-:W-:-:S03]  /*20ce0*/  LEA.HI.X.SX32 R17, R22, R0, 0x1, P6 ;  /* 0x0000000016117211 */ /* 0x000fc600030f0eff */
[----:B------:R-:W0:Y:S01]  /*20cf0*/  LDC R25, c[0x0][0x3b8] ;  /* 0x0000ee00ff197b82 */ /* 0x000e220000000800 */
[----:B------:R-:W-:Y:S02]  /*20d00*/  PRMT R22, R18, 0x7632, R22 ;  /* 0x0000763212167816 */ /* 0x000fe40000000016 */
[C---:B------:R-:W-:Y:S01]  /*20d10*/  LEA R20, P6, R23.reuse, R2, 0x1 ;  /* 0x0000000217147211 */ /* 0x040fe200078c08ff */
[----:B------:R-:W-:Y:S03]  /*20d20*/  @P3 STG.E.U16 desc[UR8][R16.64], R19 ;  /* 0x0000001310003986 */ /* 0x000fe6000c101508 */
[----:B------:R-:W-:-:S05]  /*20d30*/  LEA.HI.X.SX32 R21, R23, R0, 0x1, P6 ;  /* 0x0000000017157211 */ /* 0x000fca00030f0eff */
[----:B------:R3:W-:Y:S02]  /*20d40*/  @P4 STG.E.U16 desc[UR8][R20.64], R22 ;  /* 0x0000001614004986 */ /* 0x0007e4000c101508 */
[----:B---3--:R-:W-:Y:S02]  /*20d50*/  PRMT R21, R19, 0x7632, R21 ;  /* 0x0000763213157816 */ /* 0x008fe40000000015 */
[----:B--2---:R-:W-:-:S04]  /*20d60*/  LOP3.LUT R18, R28, 0x4a, R3, 0xfe, !PT ;  /* 0x0000004a1c127812 */ /* 0x004fc800078efe03 */
[----:B-1----:R-:W-:Y:S01]  /*20d70*/  ISETP.LT.AND P3, PT, R18, UR4, !P0 ;  /* 0x0000000412007c0c */ /* 0x002fe2000c761270 */
[----:B----4-:R-:W-:Y:S01]  /*20d80*/  IMAD R18, R27, 0x2, R23 ;  /* 0x000000021b127824 */ /* 0x010fe200078e0217 */
[C-C-:B------:R-:W-:Y:S01]  /*20d90*/  LOP3.LUT R17, R28.reuse, 0x4c, R3.reuse, 0xfe, !PT ;  /* 0x0000004c1c117812 */ /* 0x140fe200078efe03 */
[----:B------:R-:W2:Y:S01]  /*20da0*/  LDL.LU R27, [R1+0xc] ;  /* 0x00000c00011b7983 */ /* 0x000ea20000300800 */
[----:B------:R-:W-:Y:S01]  /*20db0*/  LOP3.LUT R20, R28, 0x4e, R3, 0xfe, !PT ;  /* 0x0000004e1c147812 */ /* 0x000fe200078efe03 */
[----:B------:R-:W1:Y:S01]  /*20dc0*/  LDCU UR4, c[0x0][0x39c] ;  /* 0x00007380ff0477ac */ /* 0x000e620008000800 */
[----:B------:R-:W-:Y:S02]  /*20dd0*/  LEA R16, P6, R18, R2, 0x1 ;  /* 0x0000000212107211 */ /* 0x000fe400078c08ff */
[----:B------:R-:W-:Y:S01]  /*20de0*/  ISETP.LT.AND P4, PT, R17, UR5, !P0 ;  /* 0x0000000511007c0c */ /* 0x000fe2000c781270 */
[----:B-----5:R-:W-:Y:S01]  /*20df0*/  IMAD R19, R24, 0x2, R18 ;  /* 0x0000000218137824 */ /* 0x020fe200078e0212 */
[----:B------:R-:W-:Y:S01]  /*20e00*/  LEA.HI.X.SX32 R17, R18, R0, 0x1, P6 ;  /* 0x0000000012117211 */ /* 0x000fe200030f0eff */
[----:B------:R-:W3:Y:S01]  /*20e10*/  LDL.LU R24, [R1+0x8] ;  /* 0x0000080001187983 */ /* 0x000ee20000300800 */
[----:B------:R-:W4:Y:S03]  /*20e20*/  LDCU UR5, c[0x0][0x39c] ;  /* 0x00007380ff0577ac */ /* 0x000f260008000800 */
[----:B------:R5:W-:Y:S04]  /*20e30*/  @P2 STG.E.U16 desc[UR8][R16.64], R21 ;  /* 0x0000001510002986 */ /* 0x000be8000c101508 */
[----:B-----5:R-:W5:Y:S04]  /*20e40*/  LDL.LU R17, [R1] ;  /* 0x0000000001117983 */ /* 0x020f680000300800 */
[----:B------:R-:W2:Y:S01]  /*20e50*/  LDL.LU R21, [R1+0x4] ;  /* 0x0000040001157983 */ /* 0x000ea20000300800 */
[----:B------:R-:W-:Y:S01]  /*20e60*/  ISETP.LT.AND P6, PT, R20, UR6, !P0 ;  /* 0x0000000614007c0c */ /* 0x000fe2000c7c1270 */
[----:B------:R-:W-:Y:S01]  /*20e70*/  IMAD R20, R26, 0x2, R19 ;  /* 0x000000021a147824 */ /* 0x000fe200078e0213 */
[C---:B------:R-:W-:Y:S01]  /*20e80*/  LEA R18, P2, R19.reuse, R2, 0x1 ;  /* 0x0000000213127211 */ /* 0x040fe200078408ff */
[----:B------:R-:W0:Y:S01]  /*20e90*/  LDC R26, c[0x0][0x3b8] ;  /* 0x0000ee00ff1a7b82 */ /* 0x000e220000000800 */
[----:B------:R-:W0:Y:S02]  /*20ea0*/  LDCU UR6, c[0x0][0x39c] ;  /* 0x00007380ff0677ac */ /* 0x000e240008000800 */
[----:B------:R-:W-:-:S02]  /*20eb0*/  LEA.HI.X.SX32 R19, R19, R0, 0x1, P2 ;  /* 0x0000000013137211 */ /* 0x000fc400010f0eff */
[C---:B------:R-:W-:Y:S02]  /*20ec0*/  LEA R16, P2, R20.reuse, R2, 0x1 ;  /* 0x0000000214107211 */ /* 0x040fe400078408ff */
[----:B-----5:R-:W-:Y:S02]  /*20ed0*/  PRMT R22, R17, 0x7632, R22 ;  /* 0x0000763211167816 */ /* 0x020fe40000000016 */
[----:B------:R-:W-:-:S03]  /*20ee0*/  LEA.HI.X.SX32 R17, R20, R0, 0x1, P2 ;  /* 0x0000000014117211 */ /* 0x000fc600010f0eff */
[----:B------:R0:W-:Y:S02]  /*20ef0*/  @P5 STG.E.U16 desc[UR8][R18.64], R22 ;  /* 0x0000001612005986 */ /* 0x0001e4000c101508 */
[--C-:B0-----:R-:W-:Y:S01]  /*20f00*/  IMAD R18, R25, 0x2, R20.reuse ;  /* 0x0000000219127824 */ /* 0x101fe200078e0214 */
[----:B---3--:R-:W-:Y:S01]  /*20f10*/  PRMT R20, R24, 0x7632, R20 ;  /* 0x0000763218147816 */ /* 0x008fe20000000014 */
[----:B------:R-:W0:Y:S08]  /*20f20*/  LDC R25, c[0x0][0x3b8] ;  /* 0x0000ee00ff197b82 */ /* 0x000e300000000800 */
[----:B------:R-:W3:Y:S01]  /*20f30*/  LDC R24, c[0x0][0x3b8] ;  /* 0x0000ee00ff187b82 */ /* 0x000ee20000000800 */
[----:B--2---:R-:W-:-:S02]  /*20f40*/  PRMT R23, R21, 0x7632, R23 ;  /* 0x0000763215177816 */ /* 0x004fc40000000017 */
[----:B------:R-:W-:-:S03]  /*20f50*/  LOP3.LUT R21, R28, 0x50, R3, 0xfe, !PT ;  /* 0x000000501c157812 */ /* 0x000fc600078efe03 */
[----:B------:R2:W-:Y:S01]  /*20f60*/  @P3 STG.E.U16 desc[UR8][R16.64], R23 ;  /* 0x0000001710003986 */ /* 0x0005e2000c101508 */
[----:B-1----:R-:W-:Y:S01]  /*20f70*/  ISETP.LT.AND P2, PT, R21, UR4, !P0 ;  /* 0x0000000415007c0c */ /* 0x002fe2000c741270 */
[----:B------:R-:W1:Y:S02]  /*20f80*/  LDCU UR4, c[0x0][0x39c] ;  /* 0x00007380ff0477ac */ /* 0x000e640008000800 */
[----:B------:R-:W5:Y:S01]  /*20f90*/  LDL.LU R21, [R1+0xb0] ;  /* 0x0000b00001157983 */ /* 0x000f620000300800 */
[----:B--2---:R-:W-:Y:S02]  /*20fa0*/  LOP3.LUT R17, R28, 0x52, R3, 0xfe, !PT ;  /* 0x000000521c117812 */ /* 0x004fe400078efe03 */
[C---:B------:R-:W-:Y:S02]  /*20fb0*/  LEA R16, P5, R18.reuse, R2, 0x1 ;  /* 0x0000000212107211 */ /* 0x040fe400078a08ff */
[----:B----4-:R-:W-:Y:S01]  /*20fc0*/  ISETP.LT.AND P3, PT, R17, UR5, !P0 ;  /* 0x0000000511007c0c */ /* 0x010fe2000c761270 */
[----:B------:R-:W2:Y:S01]  /*20fd0*/  LDCU UR5, c[0x0][0x39c] ;  /* 0x00007380ff0577ac */ /* 0x000ea20008000800 */
[----:B------:R-:W-:Y:S01]  /*20fe0*/  LEA.HI.X.SX32 R17, R18, R0, 0x1, P5 ;  /* 0x0000000012117211 */ /* 0x000fe200028f0eff */
[----:B---3--:R-:W-:-:S02]  /*20ff0*/  IMAD R18, R24, 0x2, R18 ;  /* 0x0000000218127824 */ /* 0x008fc400078e0212 */
[----:B------:R-:W3:Y:S04]  /*21000*/  LDL.LU R24, [R1+0xb4] ;  /* 0x0000b40001187983 */ /* 0x000ee80000300800 */
[----:B------:R4:W-:Y:S01]  /*21010*/  @P4 STG.E.U16 desc[UR8][R16.64], R20 ;  /* 0x0000001410004986 */ /* 0x0009e2000c101508 */
[----:B------:R-:W-:Y:S02]  /*21020*/  LOP3.LUT R19, R28, 0x54, R3, 0xfe, !PT ;  /* 0x000000541c137812 */ /* 0x000fe400078efe03 */
[----:B------:R-:W-:Y:S02]  /*21030*/  PRMT R22, R27, 0x7632, R22 ;  /* 0x000076321b167816 */ /* 0x000fe40000000016 */
[----:B----4-:R-:W-:Y:S01]  /*21040*/  LEA R16, P4, R18, R2, 0x1 ;  /* 0x0000000212107211 */ /* 0x010fe200078808ff */
[----:B------:R-:W-:Y:S01]  /*21050*/  IMAD R20, R26, 0x2, R18 ;  /* 0x000000021a147824 */ /* 0x000fe200078e0212 */
[----:B------:R-:W-:Y:S01]  /*21060*/  ISETP.LT.AND P5, PT, R19, UR6, !P0 ;  /* 0x0000000613007c0c */ /* 0x000fe2000c7a1270 */
[----:B------:R-:W4:Y:S01]  /*21070*/  LDCU UR6, c[0x0][0x39c] ;  /* 0x00007380ff0677ac */ /* 0x000f220008000800 */
[----:B------:R-:W-:Y:S01]  /*21080*/  LEA.HI.X.SX32 R17, R18, R0, 0x1, P4 ;  /* 0x0000000012117211 */ /* 0x000fe200020f0eff */
[----:B------:R-:W4:Y:S01]  /*21090*/  LDL.LU R27, [R1+0xbc] ;  /* 0x0000bc00011b7983 */ /* 0x000f220000300800 */
[C---:B------:R-:W-:Y:S01]  /*210a0*/  LEA R18, P4, R20.reuse, R2, 0x1 ;  /* 0x0000000214127211 */ /* 0x040fe200078808ff */
[----:B------:R-:W1:Y:S03]  /*210b0*/  LDC R26, c[0x0][0x3b8] ;  /* 0x0000ee00ff1a7b82 */ /* 0x000e660000000800 */
[----:B------:R-:W-:Y:S01]  /*210c0*/  LEA.HI.X.SX32 R19, R20, R0, 0x1, P4 ;  /* 0x0000000014137211 */ /* 0x000fe200020f0eff */
[----:B------:R2:W-:Y:S01]  /*210d0*/  @P6 STG.E.U16 desc[UR8][R16.64], R22 ;  /* 0x0000001610006986 */ /* 0x0005e2000c101508 */
[----:B0-----:R-:W-:-:S03]  /*210e0*/  IMAD R20, R25, 0x2, R20 ;  /* 0x0000000219147824 */ /* 0x001fc600078e0214 */
[----:B------:R-:W0:Y:S01]  /*210f0*/  LDC R25, c[0x0][0x3b8] ;  /* 0x0000ee00ff197b82 */ /* 0x000e220000000800 */
[----:B--2---:R-:W-:Y:S02]  /*21100*/  LOP3.LUT R17, R28, 0x58, R3, 0xfe, !PT ;  /* 0x000000581c117812 */ /* 0x004fe400078efe03 */
[----:B------:R-:W-:Y:S02]  /*21110*/  LEA R16, P6, R20, R2, 0x1 ;  /* 0x0000000214107211 */ /* 0x000fe400078c08ff */
[----:B-----5:R-:W-:-:S05]  /*21120*/  PRMT R23, R21, 0x7632, R23 ;  /* 0x0000763215177816 */ /* 0x020fca0000000017 */
[----:B------:R3:W-:Y:S01]  /*21130*/  @P2 STG.E.U16 desc[UR8][R18.64], R23 ;  /* 0x0000001712002986 */ /* 0x0007e2000c101508 */
[----:B------:R-:W-:Y:S02]  /*21140*/  LOP3.LUT R21, R28, 0x56, R3, 0xfe, !PT ;  /* 0x000000561c157812 */ /* 0x000fe400078efe03 */
[----:B---3--:R-:W-:Y:S02]  /*21150*/  PRMT R19, R24, 0x7632, R19 ;  /* 0x0000763218137816 */ /* 0x008fe40000000013 */
[----:B------:R-:W2:Y:S01]  /*21160*/  LDC R24, c[0x0][0x3b8] ;  /* 0x0000ee00ff187b82 */ /* 0x000ea20000000800 */
[----:B-1----:R-:W-:Y:S01]  /*21170*/  ISETP.LT.AND P4, PT, R21, UR4, !P0 ;  /* 0x0000000415007c0c */ /* 0x002fe2000c781270 */
[----:B------:R-:W1:Y:S01]  /*21180*/  LDCU UR4, c[0x0][0x39c] ;  /* 0x00007380ff0477ac */ /* 0x000e620008000800 */
[----:B------:R-:W3:Y:S01]  /*21190*/  LDL.LU R21, [R1+0xb8] ;  /* 0x0000b80001157983 */ /* 0x000ee20000300800 */
[----:B------:R-:W-:Y:S02]  /*211a0*/  LOP3.LUT R18, R28, 0x5a, R3, 0xfe, !PT ;  /* 0x0000005a1c127812 */ /* 0x000fe400078efe03 */
[----:B------:R-:W-:Y:S01]  /*211b0*/  ISETP.LT.AND P2, PT, R17, UR5, !P0 ;  /* 0x0000000511007c0c */ /* 0x000fe2000c741270 */
[----:B------:R-:W5:Y:S01]  /*211c0*/  LDCU UR5, c[0x0][0x39c] ;  /* 0x00007380ff0577ac */ /* 0x000f620008000800 */
[----:B------:R-:W-:-:S02]  /*211d0*/  LEA.HI.X.SX32 R17, R20, R0, 0x1, P6 ;  /* 0x0000000014117211 */ /* 0x000fc400030f0eff */
[----:B----4-:R-:W-:Y:S01]  /*211e0*/  ISETP.LT.AND P6, PT, R18, UR6, !P0 ;  /* 0x0000000612007c0c */ /* 0x010fe2000c7c1270 */
[----:B------:R-:W4:Y:S01]  /*211f0*/  LDCU UR6, c[0x0][0x39c] ;  /* 0x00007380ff0677ac */ /* 0x000f220008000800 */
[----:B--2---:R-:W-:Y:S02]  /*21200*/  IMAD R18, R24, 0x2, R20 ;  /* 0x0000000218127824 */ /* 0x004fe400078e0214 */
[----:B------:R-:W2:Y:S02]  /*21210*/  LDL.LU R24, [R1+0x10] ;  /* 0x0000100001187983 */ /* 0x000ea40000300800 */
[----:B------:R-:W-:Y:S02]  /*21220*/  IMAD R20, R26, 0x2, R18 ;  /* 0x000000021a147824 */ /* 0x000fe400078e0212 */
[----:B------:R0:W-:Y:S01]  /*21230*/  @P3 STG.E.U16 desc[UR8][R16.64], R19 ;  /* 0x0000001310003986 */ /* 0x0001e2000c101508 */
[----:B------:R-:W-:Y:S01]  /*21240*/  PRMT R23, R27, 0x7632, R23 ;  /* 0x000076321b177816 */ /* 0x000fe20000000017 */
[----:B------:R-:W1:Y:S02]  /*21250*/  LDC R26, c[0x0][0x3b8] ;  /* 0x0000ee00ff1a7b82 */ /* 0x000e640000000800 */
[----:B------:R-:W4:Y:S01]  /*21260*/  LDL.LU R27, [R1+0xc8] ;  /* 0x0000c800011b7983 */ /* 0x000f220000300800 */
[----:B0-----:R-:W-:-:S04]  /*21270*/  LEA R16, P3, R18, R2, 0x1 ;  /* 0x0000000212107211 */ /* 0x001fc800078608ff */
[----:B------:R-:W-:Y:S02]  /*21280*/  LEA.HI.X.SX32 R17, R18, R0, 0x1, P3 ;  /* 0x0000000012117211 */ /* 0x000fe400018f0eff */
[----:B------:R-:W-:-:S04]  /*21290*/  LEA R18, P3, R20, R2, 0x1 ;  /* 0x0000000214127211 */ /* 0x000fc800078608ff */
[----:B------:R-:W-:Y:S01]  /*212a0*/  LEA.HI.X.SX32 R19, R20, R0, 0x1, P3 ;  /* 0x0000000014137211 */ /* 0x000fe200018f0eff */
[----:B------:R-:W-:Y:S02]  /*212b0*/  IMAD R20, R25, 0x2, R20 ;  /* 0x0000000219147824 */ /* 0x000fe400078e0214 */
[----:B------:R-:W0:Y:S01]  /*212c0*/  LDC R25, c[0x0][0x3b8] ;  /* 0x0000ee00ff197b82 */ /* 0x000e220000000800 */
[----:B---3--:R-:W-:-:S05]  /*212d0*/  PRMT R22, R21, 0x7632, R22 ;  /* 0x0000763215167816 */ /* 0x008fca0000000016 */
[----:B------:R3:W-:Y:S01]  /*212e0*/  @P5 STG.E.U16 desc[UR8][R16.64], R22 ;  /* 0x0000001610005986 */ /* 0x0007e2000c101508 */
[----:B------:R-:W-:-:S03]  /*212f0*/  LOP3.LUT R21, R28, 0x5c, R3, 0xfe, !PT ;  /* 0x0000005c1c157812 */ /* 0x000fc600078efe03 */
[----:B------:R2:W-:Y:S01]  /*21300*/  @P4 STG.E.U16 desc[UR8][R18.64], R23 ;  /* 0x0000001712004986 */ /* 0x0005e2000c101508 */
[----:B---3--:R-:W-:Y:S02]  /*21310*/  LOP3.LUT R17, R28, 0x5e, R3, 0xfe, !PT ;  /* 0x0000005e1c117812 */ /* 0x008fe400078efe03 */
[C---:B------:R-:W-:Y:S02]  /*21320*/  LEA R16, P5, R20.reuse, R2, 0x1 ;  /* 0x0000000214107211 */ /* 0x040fe400078a08ff */
[----:B-----5:R-:W-:Y:S01]  /*21330*/  ISETP.LT.AND P4, PT, R17, UR5, !P0 ;  /* 0x0000000511007c0c */ /* 0x020fe2000c781270 */
[----:B------:R-:W3:Y:S01]  /*21340*/  LDCU UR5, c[0x0][0x39c] ;  /* 0x00007380ff0577ac */ /* 0x000ee20008000800 */
[----:B------:R-:W-:Y:S02]  /*21350*/  LEA.HI.X.SX32 R17, R20, R0, 0x1, P5 ;  /* 0x0000000014117211 */ /* 0x000fe400028f0eff */
[----:B--2---:R-:W-:Y:S02]  /*21360*/  PRMT R19, R24, 0x7632, R19 ;  /* 0x0000763218137816 */ /* 0x004fe40000000013 */
[----:B-1----:R-:W-:Y:S01]  /*21370*/  ISETP.LT.AND P3, PT, R21, UR4, !P0 ;  /* 0x0000000415007c0c */ /* 0x002fe2000c761270 */
[----:B------:R-:W1:Y:S01]  /*21380*/  LDC R24, c[0x0][0x3b8] ;  /* 0x0000ee00ff187b82 */ /* 0x000e620000000800 */
[----:B------:R-:W2:Y:S01]  /*21390*/  LDL.LU R21, [R1+0x18] ;  /* 0x0000180001157983 */ /* 0x000ea20000300800 */
[----:B------:R-:W-:Y:S01]  /*213a0*/  LOP3.LUT R18, R28, 0x60, R3, 0xfe, !PT ;  /* 0x000000601c127812 */ /* 0x000fe200078efe03 */
[----:B------:R-:W5:Y:S02]  /*213b0*/  LDCU UR4, c[0x0][0x39c] ;  /* 0x00007380ff0477ac */ /* 0x000f640008000800 */
[----:B------:R0:W-:Y:S04]  /*213c0*/  @P2 STG.E.U16 desc[UR8][R16.64], R19 ;  /* 0x0000001310002986 */ /* 0x0001e8000c101508 */
[----:B0-----:R-:W3:Y:S01]  /*213d0*/  LDL.LU R19, [R1+0x14] ;  /* 0x0000140001137983 */ /* 0x001ee20000300800 */
[----:B----4-:R-:W-:Y:S01]  /*213e0*/  ISETP.LT.AND P5, PT, R18, UR6, !P0 ;  /* 0x0000000612007c0c */ /* 0x010fe2000c7a1270 */
[----:B------:R-:W0:Y:S01]  /*213f0*/  LDCU UR6, c[0x0][0x39c] ;  /* 0x00007380ff0677ac */ /* 0x000e220008000800 */
[----:B-1----:R-:W-:-:S02]  /*21400*/  IMAD R18, R24, 0x2, R20 ;  /* 0x0000000218127824 */ /* 0x002fc400078e0214 */
[----:B------:R-:W1:Y:S02]  /*21410*/  LDC R24, c[0x0][0x3b8] ;  /* 0x0000ee00ff187b82 */ /* 0x000e640000000800 */
[----:B------:R-:W-:Y:S01]  /*21420*/  IMAD R20, R26, 0x2, R18 ;  /* 0x000000021a147824 */ /* 0x000fe200078e0212 */
[----:B------:R-:W-:-:S04]  /*21430*/  LEA R16, P2, R18, R2, 0x1 ;  /* 0x0000000212107211 */ /* 0x000fc800078408ff */
[----:B------:R-:W-:Y:S01]  /*21440*/  LEA.HI.X.SX32 R17, R18, R0, 0x1, P2 ;  /* 0x0000000012117211 */ /* 0x000fe200010f0eff */
[----:B------:R-:W4:Y:S01]  /*21450*/  LDC R26, c[0x0][0x3b8] ;  /* 0x0000ee00ff1a7b82 */ /* 0x000f220000000800 */
[C---:B------:R-:W-:Y:S02]  /*21460*/  LEA R18, P2, R20.reuse, R2, 0x1 ;  /* 0x0000000214127211 */ /* 0x040fe400078408ff */
[----:B--2---:R-:W-:Y:S02]  /*21470*/  PRMT R23, R21, 0x7632, R23 ;  /* 0x0000763215177816 */ /* 0x004fe40000000017 */
[----:B---3--:R-:W-:Y:S02]  /*21480*/  PRMT R22, R19, 0x7632, R22 ;  /* 0x0000763213167816 */ /* 0x008fe40000000016 */
[----:B------:R-:W-:-:S03]  /*21490*/  LEA.HI.X.SX32 R19, R20, R0, 0x1, P2 ;  /* 0x0000000014137211 */ /* 0x000fc600010f0eff */
[----:B------:R-:W-:Y:S04]  /*214a0*/  @P6 STG.E.U16 desc[UR8][R16.64], R22 ;  /* 0x0000001610006986 */ /* 0x000fe8000c101508 */
[----:B------:R2:W-:Y:S04]  /*214b0*/  @P3 STG.E.U16 desc[UR8][R18.64], R23 ;  /* 0x0000001712003986 */ /* 0x0005e8000c101508 */
[----:B--2---:R-:W2:Y:S01]  /*214c0*/  LDL.LU R19, [R1+0x1c] ;  /* 0x00001c0001137983 */ /* 0x004ea20000300800 */
[----:B------:R-:W-:Y:S01]  /*214d0*/  IMAD R20, R25, 0x2, R20 ;  /* 0x0000000219147824 */ /* 0x000fe200078e0214 */
[C-C-:B------:R-:W-:Y:S01]  /*214e0*/  LOP3.LUT R21, R28.reuse, 0x62, R3.reuse, 0xfe, !PT ;  /* 0x000000621c157812 */ /* 0x140fe200078efe03 */
[----:B------:R-:W3:Y:S01]  /*214f0*/  LDC R25, c[0x0][0x3b8] ;  /* 0x0000ee00ff197b82 */ /* 0x000ee20000000800 */
[----:B------:R-:W-:-:S02]  /*21500*/  LOP3.LUT R17, R28, 0x64, R3, 0xfe, !PT ;  /* 0x000000641c117812 */ /* 0x000fc400078efe03 */
[C---:B------:R-:W-:Y:S02]  /*21510*/  LEA R16, P6, R20.reuse, R2, 0x1 ;  /* 0x0000000214107211 */ /* 0x040fe400078c08ff */
[----:B-----5:R-:W-:Y:S01]  /*21520*/  ISETP.LT.AND P2, PT, R21, UR4, !P0 ;  /* 0x0000000415007c0c */ /* 0x020fe2000c741270 */
[----:B------:R-:W5:Y:S01]  /*21530*/  LDCU UR4, c[0x0][0x39c] ;  /* 0x00007380ff0477ac */ /* 0x000f620008000800 */
[----:B------:R-:W-:Y:S02]  /*21540*/  ISETP.LT.AND P3, PT, R17, UR5, !P0 ;  /* 0x0000000511007c0c */ /* 0x000fe4000c761270 */
[----:B------:R-:W-:Y:S01]  /*21550*/  LEA.HI.X.SX32 R17, R20, R0, 0x1, P6 ;  /* 0x0000000014117211 */ /* 0x000fe200030f0eff */
[----:B------:R-:W0:Y:S01]  /*21560*/  LDCU UR5, c[0x0][0x39c] ;  /* 0x00007380ff0577ac */ /* 0x000e220008000800 */
[----:B--2---:R-:W-:-:S05]  /*21570*/  PRMT R21, R19, 0x7632, R21 ;  /* 0x0000763213157816 */ /* 0x004fca0000000015 */
[----:B------:R2:W-:Y:S04]  /*21580*/  @P4 STG.E.U16 desc[UR8][R16.64], R21 ;  /* 0x0000001510004986 */ /* 0x0005e8000c101508 */
[----:B--2---:R-:W2:Y:S04]  /*21590*/  LDL.LU R17, [R1+0xc0] ;  /* 0x0000c00001117983 */ /* 0x004ea80000300800 */
[----:B------:R-:W3:Y:S01]  /*215a0*/  LDL.LU R21, [R1+0xc4] ;  /* 0x0000c40001157983 */ /* 0x000ee20000300800 */
[----:B------:R-:W-:Y:S01]  /*215b0*/  LOP3.LUT R18, R28, 0x66, R3, 0xfe, !PT ;  /* 0x000000661c127812 */ /* 0x000fe200078efe03 */
[----:B-1----:R-:W-:-:S02]  /*215c0*/  IMAD R19, R24, 0x2, R20 ;  /* 0x0000000218137824 */ /* 0x002fc400078e0214 */
[----:B------:R-:W1:Y:S01]  /*215d0*/  LDC R24, c[0x0][0x3b8] ;  /* 0x0000ee00ff187b82 */ /* 0x000e620000000800 */
[----:B0-----:R-:W-:Y:S01]  /*215e0*/  ISETP.LT.AND P6, PT, R18, UR6, !P0 ;  /* 0x0000000612007c0c */ /* 0x001fe2000c7c1270 */
[----:B----4-:R-:W-:Y:S01]  /*215f0*/  IMAD R20, R26, 0x2, R19 ;  /* 0x000000021a147824 */ /* 0x010fe200078e0213 */
[C---:B------:R-:W-:Y:S01]  /*21600*/  LEA R18, P4, R19.reuse, R2, 0x1 ;  /* 0x0000000213127211 */ /* 0x040fe200078808ff */
[----:B------:R-:W0:Y:S04]  /*21610*/  LDCU UR6, c[0x0][0x39c] ;  /* 0x00007380ff0677ac */ /* 0x000e280008000800 */
[----:B------:R-:W4:Y:S01]  /*21620*/  LDC R26, c[0x0][0x3b8] ;  /* 0x0000ee00ff1a7b82 */ /* 0x000f220000000800 */
[----:B------:R-:W-:Y:S02]  /*21630*/  LEA.HI.X.SX32 R19, R19, R0, 0x1, P4 ;  /* 0x0000000013137211 */ /* 0x000fe400020f0eff */
[----:B------:R-:W-:-:S02]  /*21640*/  LEA R16, P4, R20, R2, 0x1 ;  /* 0x0000000214107211 */ /* 0x000fc400078808ff */
[----:B--2---:R-:W-:Y:S02]  /*21650*/  PRMT R22, R17, 0x7632, R22 ;  /* 0x0000763211167816 */ /* 0x004fe40000000016 */
[----:B------:R-:W-:Y:S02]  /*21660*/  LEA.HI.X.SX32 R17, R20, R0, 0x1, P4 ;  /* 0x0000000014117211 */ /* 0x000fe400020f0eff */
[----:B---3--:R-:W-:Y:S01]  /*21670*/  PRMT R23, R21, 0x7632, R23 ;  /* 0x0000763215177816 */ /* 0x008fe20000000017 */
[----:B------:R2:W-:Y:S04]  /*21680*/  @P5 STG.E.U16 desc[UR8][R18.64], R22 ;  /* 0x0000001612005986 */ /* 0x0005e8000c101508 */
[----:B------:R3:W-:Y:S01]  /*21690*/  @P2 STG.E.U16 desc[UR8][R16.64], R23 ;  /* 0x0000001710002986 */ /* 0x0007e2000c101508 */
[----:B--2---:R-:W-:-:S02]  /*216a0*/  IMAD R18, R25, 0x2, R20 ;  /* 0x0000000219127824 */ /* 0x004fc400078e0214 */
[----:B------:R-:W2:Y:S01]  /*216b0*/  LDC R25, c[0x0][0x3b8] ;  /* 0x0000ee00ff197b82 */ /* 0x000ea20000000800 */
[--C-:B---3--:R-:W-:Y:S02]  /*216c0*/  LOP3.LUT R17, R28, 0x6a, R3.reuse, 0xfe, !PT ;  /* 0x0000006a1c117812 */ /* 0x108fe400078efe03 */
[C---:B------:R-:W-:Y:S02]  /*216d0*/  LEA R16, P5, R18.reuse, R2, 0x1 ;  /* 0x0000000212107211 */ /* 0x040fe400078a08ff */
[----:B------:R-:W-:Y:S01]  /*216e0*/  ISETP.LT.AND P2, PT, R17, UR5, !P0 ;  /* 0x0000000511007c0c */ /* 0x000fe2000c741270 */
[----:B------:R-:W3:Y:S01]  /*216f0*/  LDCU UR5, c[0x0][0x39c] ;  /* 0x00007380ff0577ac */ /* 0x000ee20008000800 */
[----:B------:R-:W-:Y:S01]  /*21700*/  LEA.HI.X.SX32 R17, R18, R0, 0x1, P5 ;  /* 0x0000000012117211 */ /* 0x000fe200028f0eff */
[----:B-1----:R-:W-:Y:S01]  /*21710*/  IMAD R18, R24, 0x2, R18 ;  /* 0x0000000218127824 */ /* 0x002fe200078e0212 */
[----:B------:R-:W-:Y:S01]  /*21720*/  PRMT R20, R27, 0x7632, R20 ;  /* 0x000076321b147816 */ /* 0x000fe20000000014 */
[----:B------:R-:W1:Y:S01]  /*21730*/  LDC R24, c[0x0][0x3b8] ;  /* 0x0000ee00ff187b82 */ /* 0x000e620000000800 */
[----:B------:R-:W-:-:S02]  /*21740*/  LOP3.LUT R19, R28, 0x6c, R3, 0xfe, !PT ;  /* 0x0000006c1c137812 */ /* 0x000fc400078efe03 */
[----:B------:R-:W-:Y:S01]  /*21750*/  LOP3.LUT R21, R28, 0x68, R3, 0xfe, !PT ;  /* 0x000000681c157812 */ /* 0x000fe200078efe03 */
[----:B------:R3:W-:Y:S01]  /*21760*/  @P3 STG.E.U16 desc[UR8][R16.64], R20 ;  /* 0x0000001410003986 */ /* 0x0007e2000c101508 */
[----:B0-----:R-:W-:Y:S01]  /*21770*/  ISETP.LT.AND P5, PT, R19, UR6, !P0 ;  /* 0x0000000613007c0c */ /* 0x001fe2000c7a1270 */
[----:B------:R-:W0:Y:S01]  /*21780*/  LDCU UR6, c[0x0][0x39c] ;  /* 0x00007380ff0677ac */ /* 0x000e220008000800 */
[----:B-----5:R-:W-:Y:S02]  /*21790*/  ISETP.LT.AND P4, PT, R21, UR4, !P0 ;  /* 0x0000000415007c0c */ /* 0x020fe4000c781270 */
[----:B------:R-:W-:Y:S01]  /*217a0*/  PRMT R22, R8, 0x7632, R22 ;  /* 0x0000763208167816 */ /* 0x000fe20000000016 */
[----:B------:R-:W5:Y:S01]  /*217b0*/  LDCU UR4, c[0x0][0x39c] ;  /* 0x00007380ff0477ac */ /* 0x000f620008000800 */
[----:B---3--:R-:W-:Y:S01]  /*217c0*/  LEA R16, P3, R18, R2, 0x1 ;  /* 0x0000000212107211 */ /* 0x008fe200078608ff */
[----:B----4-:R-:W-:Y:S01]  /*217d0*/  IMAD R20, R26, 0x2, R18 ;  /* 0x000000021a147824 */ /* 0x010fe200078e0212 */
[----:B------:R-:W-:Y:S01]  /*217e0*/  PRMT R23, R9, 0x7632, R23 ;  /* 0x0000763209177816 */ /* 0x000fe20000000017 */
[----:B------:R-:W3:Y:S01]  /*217f0*/  LDC R26, c[0x0][0x3b8] ;  /* 0x0000ee00ff1a7b82 */ /* 0x000ee20000000800 */
[----:B------:R-:W-:Y:S01]  /*21800*/  LEA.HI.X.SX32 R17, R18, R0, 0x1, P3 ;  /* 0x0000000012117211 */ /* 0x000fe200018f0eff */
[----:B------:R-:W4:Y:S01]  /*21810*/  LDL.LU R8, [R1+0xb28] ;  /* 0x000b280001087983 */ /* 0x000f220000300800 */
[----:B------:R-:W-:-:S03]  /*21820*/  LEA R18, P3, R20, R2, 0x1 ;  /* 0x0000000214127211 */ /* 0x000fc600078608ff */
[----:B------:R0:W-:Y:S01]  /*21830*/  @P6 STG.E.U16 desc[UR8][R16.64], R22 ;  /* 0x0000001610006986 */ /* 0x0001e2000c101508 */
[----:B------:R-:W-:Y:S01]  /*21840*/  LEA.HI.X.SX32 R19, R20, R0, 0x1, P3 ;  /* 0x0000000014137211 */ /* 0x000fe200018f0eff */
[----:B--2---:R-:W-:Y:S02]  /*21850*/  IMAD R20, R25, 0x2, R20 ;  /* 0x0000000219147824 */ /* 0x004fe400078e0214 */
[----:B------:R-:W2:Y:S01]  /*21860*/  LDC R25, c[0x0][0x3b8] ;  /* 0x0000ee00ff197b82 */ /* 0x000ea20000000800 */
[C-C-:B------:R-:W-:Y:S01]  /*21870*/  LOP3.LUT R21, R28.reuse, 0x6e, R3.reuse, 0xfe, !PT ;  /* 0x0000006e1c157812 */ /* 0x140fe200078efe03 */
[----:B------:R1:W-:Y:S04]  /*21880*/  @P4 STG.E.U16 desc[UR8][R18.64], R23 ;  /* 0x0000001712004986 */ /* 0x0003e8000c101508 */
[----:B------:R-:W4:Y:S01]  /*21890*/  LDL.LU R9, [R1+0xb24] ;  /* 0x000b240001097983 */ /* 0x000f220000300800 */
[----:B0-----:R-:W-:-:S02]  /*218a0*/  LOP3.LUT R17, R28, 0x70, R3, 0xfe, !PT ;  /* 0x000000701c117812 */ /* 0x001fc400078efe03 */
[----:B------:R-:W-:Y:S02]  /*218b0*/  LEA R16, P6, R20, R2, 0x1 ;  /* 0x0000000214107211 */ /* 0x000fe400078c08ff */
[----:B------:R-:W-:Y:S01]  /*218c0*/  ISETP.LT.AND P4, PT, R17, UR5, !P0 ;  /* 0x0000000511007c0c */ /* 0x000fe2000c781270 */
[----:B------:R-:W0:Y:S01]  /*218d0*/  LDCU UR5, c[0x0][0x39c] ;  /* 0x00007380ff0577ac */ /* 0x000e220008000800 */
[----:B-1----:R-:W-:Y:S02]  /*218e0*/  LOP3.LUT R18, R28, 0x72, R3, 0xfe, !PT ;  /* 0x000000721c127812 */ /* 0x002fe400078efe03 */
[----:B------:R-:W-:Y:S02]  /*218f0*/  LEA.HI.X.SX32 R17, R20, R0, 0x1, P6 ;  /* 0x0000000014117211 */ /* 0x000fe400030f0eff */
[----:B------:R-:W-:Y:S02]  /*21900*/  PRMT R19, R10, 0x7632, R19 ;  /* 0x000076320a137816 */ /* 0x000fe40000000013 */
[----:B------:R-:W-:Y:S01]  /*21910*/  ISETP.LT.AND P6, PT, R18, UR6, !P0 ;  /* 0x0000000612007c0c */ /* 0x000fe2000c7c1270 */
[----:B------:R-:W-:Y:S01]  /*21920*/  IMAD R18, R24, 0x2, R20 ;  /* 0x0000000218127824 */ /* 0x000fe200078e0214 */
[----:B-----5:R-:W-:Y:S01]  /*21930*/  ISETP.LT.AND P3, PT, R21, UR4, !P0 ;  /* 0x0000000415007c0c */ /* 0x020fe2000c761270 */
[----:B------:R-:W1:Y:S01]  /*21940*/  LDC R24, c[0x0][0x3b8] ;  /* 0x0000ee00ff187b82 */ /* 0x000e620000000800 */
[----:B------:R5:W-:Y:S01]  /*21950*/  @P2 STG.E.U16 desc[UR8][R16.64], R19 ;  /* 0x0000001310002986 */ /* 0x000be2000c101508 */
[----:B---3--:R-:W-:Y:S01]  /*21960*/  IMAD R20, R26, 0x2, R18 ;  /* 0x000000021a147824 */ /* 0x008fe200078e0212 */
[----:B------:R-:W3:Y:S01]  /*21970*/  LDCU UR6, c[0x0][0x39c] ;  /* 0x00007380ff0677ac */ /* 0x000ee20008000800 */
[----:B------:R-:W-:Y:S01]  /*21980*/  PRMT R22, R11, 0x7632, R22 ;  /* 0x000076320b167816 */ /* 0x000fe20000000016 */
[----:B------:R-:W4:Y:S01]  /*21990*/  LDL.LU R10, [R1+0xb20] ;  /* 0x000b2000010a7983 */ /* 0x000f220000300800 */
[----:B------:R-:W-:Y:S01]  /*219a0*/  PRMT R23, R4, 0x7632, R23 ;  /* 0x0000763204177816 */ /* 0x000fe20000000017 */
[----:B------:R-:W0:Y:S01]  /*219b0*/  LDCU UR4, c[0x0][0x39c] ;  /* 0x00007380ff0477ac */ /* 0x000e220008000800 */
[----:B------:R-:W1:Y:S01]  /*219c0*/  LDC R26, c[0x0][0x3b8] ;  /* 0x0000ee00ff1a7b82 */ /* 0x000e620000000800 */
[----:B------:R-:W-:Y:S01]  /*219d0*/  LOP3.LUT R21, R28, 0x74, R3, 0xfe, !PT ;  /* 0x000000741c157812 */ /* 0x000fe200078efe03 */
[----:B------:R-:W4:Y:S01]  /*219e0*/  LDL.LU R11, [R1+0xb1c] ;  /* 0x000b1c00010b7983 */ /* 0x000f220000300800 */
[----:B-----5:R-:W-:-:S03]  /*219f0*/  LEA R16, P2, R18, R2, 0x1 ;  /* 0x0000000212107211 */ /* 0x020fc600078408ff */
[----:B------:R-:W5:Y:S01]  /*21a00*/  LDL.LU R4, [R1+0xb18] ;  /* 0x000b180001047983 */ /* 0x000f620000300800 */
[----:B------:R-:W-:Y:S02]  /*21a10*/  LEA.HI.X.SX32 R17, R18, R0, 0x1, P2 ;  /* 0x0000000012117211 */ /* 0x000fe400010f0eff */
[----:B------:R-:W-:-:S04]  /*21a20*/  LEA R18, P2, R20, R2, 0x1 ;  /* 0x0000000214127211 */ /* 0x000fc800078408ff */
[----:B------:R-:W-:Y:S01]  /*21a30*/  LEA.HI.X.SX32 R19, R20, R0, 0x1, P2 ;  /* 0x0000000014137211 */ /* 0x000fe200010f0eff */
[----:B--2---:R-:W-:Y:S01]  /*21a40*/  IMAD R20, R25, 0x2, R20 ;  /* 0x0000000219147824 */ /* 0x004fe200078e0214 */
[----:B------:R2:W-:Y:S01]  /*21a50*/  @P5 STG.E.U16 desc[UR8][R16.64], R22 ;  /* 0x0000001610005986 */ /* 0x0005e2000c101508 */
[----:B------:R-:W1:Y:S03]  /*21a60*/  LDC R25, c[0x0][0x3b8] ;  /* 0x0000ee00ff197b82 */ /* 0x000e660000000800 */
[----:B------:R0:W-:Y:S01]  /*21a70*/  @P3 STG.E.U16 desc[UR8][R18.64], R23 ;  /* 0x0000001712003986 */ /* 0x0001e2000c101508 */
[--C-:B--2---:R-:W-:Y:S02]  /*21a80*/  LOP3.LUT R17, R28, 0x76, R3.reuse, 0xfe, !PT ;  /* 0x000000761c117812 */ /* 0x104fe400078efe03 */
[----:B------:R-:W-:Y:S02]  /*21a90*/  LEA R16, P5, R20, R2, 0x1 ;  /* 0x0000000214107211 */ /* 0x000fe400078a08ff */
[----:B0-----:R-:W-:-:S02]  /*21aa0*/  LOP3.LUT R18, R28, 0x78, R3, 0xfe, !PT ;  /* 0x000000781c127812 */ /* 0x001fc400078efe03 */
[----:B------:R-:W-:Y:S01]  /*21ab0*/  ISETP.LT.AND P3, PT, R17, UR5, !P0 ;  /* 0x0000000511007c0c */ /* 0x000fe2000c761270 */
[----:B------:R-:W0:Y:S01]  /*21ac0*/  LDCU UR5, c[0x0][0x39c] ;  /* 0x00007380ff0577ac */ /* 0x000e220008000800 */
[----:B------:R-:W-:Y:S02]  /*21ad0*/  LEA.HI.X.SX32 R17, R20, R0, 0x1, P5 ;  /* 0x0000000014117211 */ /* 0x000fe400028f0eff */
[----:B------:R-:W-:Y:S02]  /*21ae0*/  PRMT R19, R5, 0x7632, R19 ;  /* 0x0000763205137816 */ /* 0x000fe40000000013 */
[----:B---3--:R-:W-:Y:S01]  /*21af0*/  ISETP.LT.AND P5, PT, R18, UR6, !P0 ;  /* 0x0000000612007c0c */ /* 0x008fe2000c7a1270 */
[----:B-1----:R-:W-:Y:S01]  /*21b00*/  IMAD R18, R24, 0x2, R20 ;  /* 0x0000000218127824 */ /* 0x002fe200078e0214 */
[----:B------:R-:W-:Y:S01]  /*21b10*/  ISETP.LT.AND P2, PT, R21, UR4, !P0 ;  /* 0x0000000415007c0c */ /* 0x000fe2000c741270 */
[----:B------:R1:W-:Y:S01]  /*21b20*/  @P4 STG.E.U16 desc[UR8][R16.64], R19 ;  /* 0x0000001310004986 */ /* 0x0003e2000c101508 */
[----:B------:R-:W2:Y:S01]  /*21b30*/  LDC R24, c[0x0][0x3b8] ;  /* 0x0000ee00ff187b82 */ /* 0x000ea20000000800 */
[----:B------:R-:W-:Y:S01]  /*21b40*/  IMAD R20, R26, 0x2, R18 ;  /* 0x000000021a147824 */ /* 0x000fe200078e0212 */
[----:B------:R-:W3:Y:S01]  /*21b50*/  LDCU UR4, c[0x0][0x39c] ;  /* 0x00007380ff0477ac */ /* 0x000ee20008000800 */
[----:B------:R-:W-:Y:S01]  /*21b60*/  PRMT R22, R6, 0x7632, R22 ;  /* 0x0000763206167816 */ /* 0x000fe20000000016 */
[----:B------:R-:W4:Y:S01]  /*21b70*/  LDL.LU R5, [R1+0xb14] ;  /* 0x000b140001057983 */ /* 0x000f220000300800 */
[----:B------:R-:W-:Y:S01]  /*21b80*/  PRMT R23, R7, 0x7632, R23 ;  /* 0x0000763207177816 */ /* 0x000fe20000000017 */
[----:B------:R-:W0:Y:S02]  /*21b90*/  LDCU UR6, c[0x0][0x39c] ;  /* 0x00007380ff0677ac */ /* 0x000e240008000800 */
[----:B------:R-:W2:Y:S01]  /*21ba0*/  LDC R26, c[0x0][0x3b8] ;  /* 0x0000ee00ff1a7b82 */ /* 0x000ea20000000800 */
[----:B------:R-:W-:Y:S01]  /*21bb0*/  LOP3.LUT R21, R28, 0x7a, R3, 0xfe, !PT ;  /* 0x0000007a1c157812 */ /* 0x000fe200078efe03 */
[----:B------:R-:W4:Y:S01]  /*21bc0*/  LDL.LU R6, [R1+0xb10] ;  /* 0x000b100001067983 */ /* 0x000f220000300800 */
[----:B-1----:R-:W-:-:S03]  /*21bd0*/  LEA R16, P4, R18, R2, 0x1 ;  /* 0x0000000212107211 */ /* 0x002fc600078808ff */
[----:B------:R-:W4:Y:S01]  /*21be0*/  LDL.LU R7, [R1+0xb0c] ;  /* 0x000b0c0001077983 */ /* 0x000f220000300800 */
[----:B------:R-:W-:Y:S02]  /*21bf0*/  LEA.HI.X.SX32 R17, R18, R0, 0x1, P4 ;  /* 0x0000000012117211 */ /* 0x000fe400020f0eff */
[----:B------:R-:W-:-:S04]  /*21c00*/  LEA R18, P4, R20, R2, 0x1 ;  /* 0x0000000214127211 */ /* 0x000fc800078808ff */
[----:B------:R-:W-:Y:S01]  /*21c10*/  LEA.HI.X.SX32 R19, R20, R0, 0x1, P4 ;  /* 0x0000000014137211 */ /* 0x000fe200020f0eff */
[----:B------:R1:W-:Y:S01]  /*21c20*/  @P6 STG.E.U16 desc[UR8][R16.64], R22 ;  /* 0x0000001610006986 */ /* 0x0003e2000c101508 */
[----:B------:R-:W-:Y:S01]  /*21c30*/  IMAD R20, R25, 0x2, R20 ;  /* 0x0000000219147824 */ /* 0x000fe200078e0214 */
[----:B---3--:R-:W-:Y:S01]  /*21c40*/  ISETP.LT.AND P4, PT, R21, UR4, !P0 ;  /* 0x0000000415007c0c */ /* 0x008fe2000c781270 */
[----:B------:R-:W3:Y:S01]  /*21c50*/  LDC R25, c[0x0][0x3b8] ;  /* 0x0000ee00ff197b82 */ /* 0x000ee20000000800 */
[----:B------:R0:W-:Y:S01]  /*21c60*/  @P2 STG.E.U16 desc[UR8][R18.64], R23 ;  /* 0x0000001712002986 */ /* 0x0001e2000c101508 */
[----:B------:R-:W-:Y:S01]  /*21c70*/  PRMT R21, R29, 0x7632, R21 ;  /* 0x000076321d157816 */ /* 0x000fe20000000015 */
[----:B------:R-:W2:Y:S01]  /*21c80*/  LDCU UR4, c[0x0][0x39c] ;  /* 0x00007380ff0477ac */ /* 0x000ea20008000800 */
[----:B-1----:R-:W-:-:S04]  /*21c90*/  LOP3.LUT R17, R28, 0x7c, R3, 0xfe, !PT ;  /* 0x0000007c1c117812 */ /* 0x002fc800078efe03 */
[----:B0-----:R-:W0:Y:S01]  /*21ca0*/  LDC R23, c[0x0][0x3b8] ;  /* 0x0000ee00ff177b82 */ /* 0x001e220000000800 */
[----:B------:R-:W-:Y:S02]  /*21cb0*/  LEA R16, P6, R20, R2, 0x1 ;  /* 0x0000000214107211 */ /* 0x000fe400078c08ff */
[----:B------:R-:W-:Y:S01]  /*21cc0*/  ISETP.LT.AND P2, PT, R17, UR5, !P0 ;  /* 0x0000000511007c0c */ /* 0x000fe2000c741270 */
[----:B--2---:R-:W-:Y:S01]  /*21cd0*/  IMAD R19, R24, 0x2, R20 ;  /* 0x0000000218137824 */ /* 0x004fe200078e0214 */
[----:B------:R-:W-:Y:S01]  /*21ce0*/  LEA.HI.X.SX32 R17, R20, R0, 0x1, P6 ;  /* 0x0000000014117211 */ /* 0x000fe200030f0eff */
[----:B------:R-:W1:Y:S01]  /*21cf0*/  LDCU UR5, c[0x0][0x39c] ;  /* 0x00007380ff0577ac */ /* 0x000e620008000800 */
[----:B------:R-:W-:Y:S01]  /*21d00*/  LOP3.LUT R18, R28, 0x7e, R3, 0xfe, !PT ;  /* 0x0000007e1c127812 */ /* 0x000fe200078efe03 */
[----:B------:R-:W2:Y:S02]  /*21d10*/  LDC R24, c[0x0][0x3b8] ;  /* 0x0000ee00ff187b82 */ /* 0x000ea40000000800 */
[----:B------:R1:W-:Y:S01]  /*21d20*/  @P3 STG.E.U16 desc[UR8][R16.64], R21 ;  /* 0x0000001510003986 */ /* 0x0003e2000c101508 */
[----:B------:R-:W-:Y:S01]  /*21d30*/  ISETP.LT.AND P6, PT, R18, UR6, !P0 ;  /* 0x0000000612007c0c */ /* 0x000fe2000c7c1270 */
[----:B------:R-:W-:Y:S01]  /*21d40*/  IMAD R20, R26, 0x2, R19 ;  /* 0x000000021a147824 */ /* 0x000fe200078e0213 */
[C---:B------:R-:W-:Y:S01]  /*21d50*/  LEA R18, P3, R19.reuse, R2, 0x1 ;  /* 0x0000000213127211 */ /* 0x040fe200078608ff */
[----:B------:R-:W0:Y:S01]  /*21d60*/  LDCU UR6, c[0x0][0x39c] ;  /* 0x00007380ff0677ac */ /* 0x000e220008000800 */
[----:B------:R-:W-:Y:S01]  /*21d70*/  PRMT R22, R14, 0x7632, R22 ;  /* 0x000076320e167816 */ /* 0x000fe20000000016 */
[----:B------:R-:W3:Y:S01]  /*21d80*/  LDC R26, c[0x0][0x3b8] ;  /* 0x0000ee00ff1a7b82 */ /* 0x000ee20000000800 */
[----:B------:R-:W-:-:S02]  /*21d90*/  LEA.HI.X.SX32 R19, R19, R0, 0x1, P3 ;  /* 0x0000000013137211 */ /* 0x000fc400018f0eff */
[----:B-1----:R-:W-:Y:S02]  /*21da0*/  PRMT R17, R15, 0x7632, R17 ;  /* 0x000076320f117816 */ /* 0x002fe40000000011 */
[----:B------:R-:W-:-:S03]  /*21db0*/  LEA R16, P3, R20, R2, 0x1 ;  /* 0x0000000214107211 */ /* 0x000fc600078608ff */
[----:B------:R1:W-:Y:S02]  /*21dc0*/  @P5 STG.E.U16 desc[UR8][R18.64], R17 ;  /* 0x0000001112005986 */ /* 0x0003e4000c101508 */
[----:B-1----:R-:W-:Y:S01]  /*21dd0*/  LEA.HI.X.SX32 R17, R20, R0, 0x1, P3 ;  /* 0x0000000014117211 */ /* 0x002fe200018f0eff */
[----:B0-----:R-:W-:-:S04]  /*21de0*/  IMAD R18, R23, 0x2, R20 ;  /* 0x0000000217127824 */ /* 0x001fc800078e0214 */
[----:B------:R0:W-:Y:S01]  /*21df0*/  @P4 STG.E.U16 desc[UR8][R16.64], R22 ;  /* 0x0000001610004986 */ /* 0x0001e2000c101508 */
[----:B------:R-:W-:Y:S01]  /*21e00*/  PRMT R20, R13, 0x7632, R20 ;  /* 0x000076320d147816 */ /* 0x000fe20000000014 */
[----:B------:R-:W1:Y:S01]  /*21e10*/  LDC R23, c[0x0][0x3b8] ;  /* 0x0000ee00ff177b82 */ /* 0x000e620000000800 */
[----:B0-----:R-:W-:-:S04]  /*21e20*/  LEA R16, P4, R18, R2, 0x1 ;  /* 0x0000000212107211 */ /* 0x001fc800078808ff */
[----:B------:R-:W-:Y:S01]  /*21e30*/  LEA.HI.X.SX32 R17, R18, R0, 0x1, P4 ;  /* 0x0000000012117211 */ /* 0x000fe200020f0eff */
[----:B--2---:R-:W-:Y:S01]  /*21e40*/  IMAD R18, R24, 0x2, R18 ;  /* 0x0000000218127824 */ /* 0x004fe200078e0212 */
[----:B------:R-:W-:Y:S01]  /*21e50*/  LOP3.LUT R21, R28, 0x80, R3, 0xfe, !PT ;  /* 0x000000801c157812 */ /* 0x000fe200078efe03 */
[----:B------:R-:W0:Y:S02]  /*21e60*/  LDC R24, c[0x0][0x3b8] ;  /* 0x0000ee00ff187b82 */ /* 0x000e240000000800 */
[----:B------:R3:W-:Y:S01]  /*21e70*/  @P2 STG.E.U16 desc[UR8][R16.64], R20 ;  /* 0x0000001410002986 */ /* 0x0007e2000c101508 */
[----:B------:R-:W-:Y:S01]  /*21e80*/  ISETP.LT.AND P3, PT, R21, UR4, !P0 ;  /* 0x0000000415007c0c */ /* 0x000fe2000c761270 */
[----:B------:R-:W2:Y:S01]  /*21e90*/  LDCU UR4, c[0x0][0x39c] ;  /* 0x00007380ff0477ac */ /* 0x000ea20008000800 */
[----:B------:R-:W-:Y:S01]  /*21ea0*/  PRMT R21, R12, 0x7632, R21 ;  /* 0x000076320c157816 */ /* 0x000fe20000000015 */
[----:B---3--:R-:W-:Y:S02]  /*21eb0*/  IMAD R20, R25, 0x2, R18 ;  /* 0x0000000219147824 */ /* 0x008fe400078e0212 */
[----:B------:R-:W3:Y:S01]  /*21ec0*/  LDL R25, [R1+0x20] ;  /* 0x0000200001197983 */ /* 0x000ee20000100800 */
[----:B------:R-:W-:-:S03]  /*21ed0*/  LEA R16, P2, R18, R2, 0x1 ;  /* 0x0000000212107211 */ /* 0x000fc600078408ff */
[----:B------:R-:W4:Y:S01]  /*21ee0*/  LDL.LU R29, [R1+0x74] ;  /* 0x00007400011d7983 */ /* 0x000f220000300800 */
[----:B------:R-:W-:-:S03]  /*21ef0*/  LEA.HI.X.SX32 R17, R18, R0, 0x1, P2 ;  /* 0x0000000012117211 */ /* 0x000fc600010f0eff */
[----:B------:R-:W4:Y:S04]  /*21f00*/  LDL.LU R12, [R1+0x78] ;  /* 0x00007800010c7983 */ /* 0x000f280000300800 */
[----:B------:R-:W4:Y:S04]  /*21f10*/  LDL.LU R13, [R1+0x7c] ;  /* 0x00007c00010d7983 */ /* 0x000f280000300800 */
[----:B------:R-:W4:Y:S04]  /*21f20*/  LDL.LU R14, [R1+0x60] ;  /* 0x00006000010e7983 */ /* 0x000f280000300800 */
[----:B------:R-:W4:Y:S04]  /*21f30*/  LDL.LU R15, [R1+0x64] ;  /* 0x00006400010f7983 */ /* 0x000f280000300800 */
[----:B------:R-:W4:Y:S04]  /*21f40*/  LDL.LU R27, [R1+0x6c] ;  /* 0x00006c00011b7983 */ /* 0x000f280000300800 */
[----:B------:R0:W-:Y:S04]  /*21f50*/  @P6 STG.E.U16 desc[UR8][R16.64], R21 ;  /* 0x0000001510006986 */ /* 0x0001e8000c101508 */
[----:B0-----:R-:W4:Y:S01]  /*21f60*/  LDL R21, [R1+0x24] ;  /* 0x0000240001157983 */ /* 0x001f220000100800 */
[----:B-1----:R-:W-:-:S03]  /*21f70*/  IMAD R16, R23, 0x2, R20 ;  /* 0x0000000217107824 */ /* 0x002fc600078e0214 */
[----:B------:R-:W5:Y:S01]  /*21f80*/  LDL R23, [R1+0x28] ;  /* 0x0000280001177983 */ /* 0x000f620000100800 */
[--C-:B------:R-:W-:Y:S02]  /*21f90*/  LOP3.LUT R19, R28, 0x82, R3.reuse, 0xfe, !PT ;  /* 0x000000821c137812 */ /* 0x100fe400078efe03 */
[----:B------:R-:W-:Y:S02]  /*21fa0*/  LEA R18, P2, R20, R2, 0x1 ;  /* 0x0000000214127211 */ /* 0x000fe400078408ff */
[----:B------:R-:W-:Y:S01]  /*21fb0*/  ISETP.LT.AND P5, PT, R19, UR5, !P0 ;  /* 0x0000000513007c0c */ /* 0x000fe2000c7a1270 */
[----:B------:R-:W0:Y:S01]  /*21fc0*/  LDCU UR5, c[0x0][0x39c] ;  /* 0x00007380ff0577ac */ /* 0x000e220008000800 */
[C-C-:B------:R-:W-:Y:S02]  /*21fd0*/  LOP3.LUT R19, R28.reuse, 0x84, R3.reuse, 0xfe, !PT ;  /* 0x000000841c137812 */ /* 0x140fe400078efe03 */
[----:B------:R-:W-:Y:S02]  /*21fe0*/  LOP3.LUT R22, R28, 0x86, R3, 0xfe, !PT ;  /* 0x000000861c167812 */ /* 0x000fe400078efe03 */
[----:B------:R-:W-:Y:S01]  /*21ff0*/  ISETP.LT.AND P4, PT, R19, UR6, !P0 ;  /* 0x0000000613007c0c */ /* 0x000fe2000c781270 */
[----:B------:R-:W1:Y:S01]  /*22000*/  LDCU UR6, c[0x0][0x39c] ;  /* 0x00007380ff0677ac */ /* 0x000e620008000800 */
[----:B------:R-:W-:-:S02]  /*22010*/  LEA.HI.X.SX32 R19, R20, R0, 0x1, P2 ;  /* 0x0000000014137211 */ /* 0x000fc400010f0eff */
[----:B--2---:R-:W-:Y:S01]  /*22020*/  ISETP.LT.AND P2, PT, R22, UR4, !P0 ;  /* 0x0000000416007c0c */ /* 0x004fe2000c741270 */
[----:B------:R-:W-:Y:S01]  /*22030*/  IMAD R17, R24, 0x2, R16 ;  /* 0x0000000218117824 */ /* 0x000fe200078e0210 */
[----:B------:R-:W2:Y:S01]  /*22040*/  LDC R22, c[0x0][0x3b8] ;  /* 0x0000ee00ff167b82 */ /* 0x000ea20000000800 */
[----:B------:R-:W-:Y:S01]  /*22050*/  LOP3.LUT R20, R28, 0x88, R3, 0xfe, !PT ;  /* 0x000000881c147812 */ /* 0x000fe200078efe03 */
[----:B------:R-:W0:Y:S06]  /*22060*/  LDCU UR4, c[0x0][0x39c] ;  /* 0x00007380ff0477ac */ /* 0x000e2c0008000800 */
[----:B------:R-:W0:Y:S01]  /*22070*/  LDC R24, c[0x0][0x3b8] ;  /* 0x0000ee00ff187b82 */ /* 0x000e220000000800 */
[----:B---3--:R3:W-:Y:S07]  /*22080*/  @P3 STG.E.U16 desc[UR8][R18.64], R25 ;  /* 0x0000001912003986 */ /* 0x0087ee000c101508 */
[----:B---3--:R-:W3:Y:S01]  /*22090*/  LDC R25, c[0x0][0x3b8] ;  /* 0x0000ee00ff197b82 */ /* 0x008ee20000000800 */
[----:B------:R-:W-:-:S04]  /*220a0*/  LEA R18, P3, R16, R2, 0x1 ;  /* 0x0000000210127211 */ /* 0x000fc800078608ff */
[----:B------:R-:W-:Y:S02]  /*220b0*/  LEA.HI.X.SX32 R19, R16, R0, 0x1, P3 ;  /* 0x0000000010137211 */ /* 0x000fe400018f0eff */
[----:B0-----:R-:W-:Y:S01]  /*220c0*/  ISETP.LT.AND P3, PT, R20, UR5, !P0 ;  /* 0x0000000514007c0c */ /* 0x001fe2000c761270 */
[----:B------:R-:W0:Y:S01]  /*220d0*/  LDCU UR5, c[0x0][0x39c] ;  /* 0x00007380ff0577ac */ /* 0x000e220008000800 */
[----:B------:R-:W-:Y:S02]  /*220e0*/  LOP3.LUT R20, R28, 0x8a, R3, 0xfe, !PT ;  /* 0x0000008a1c147812 */ /* 0x000fe400078efe03 */
[C---:B------:R-:W-:Y:S01]  /*220f0*/  LEA R16, P6, R17.reuse, R2, 0x1 ;  /* 0x0000000211107211 */ /* 0x040fe200078c08ff */
[----:B----4-:R4:W-:Y:S01]  /*22100*/  @P5 STG.E.U16 desc[UR8][R18.64], R21 ;  /* 0x0000001512005986 */ /* 0x0109e2000c101508 */
[----:B-1----:R-:W-:Y:S01]  /*22110*/  ISETP.LT.AND P5, PT, R20, UR6, !P0 ;  /* 0x0000000614007c0c */ /* 0x002fe2000c7a1270 */
[----:B------:R-:W-:Y:S01]  /*22120*/  IMAD R20, R26, 0x2, R17 ;  /* 0x000000021a147824 */ /* 0x000fe200078e0211 */
[----:B------:R-:W-:Y:S01]  /*22130*/  LEA.HI.X.SX32 R17, R17, R0, 0x1, P6 ;  /* 0x0000000011117211 */ /* 0x000fe200030f0eff */
[----:B------:R-:W3:Y:S01]  /*22140*/  LDL R26, [R1+0x2c] ;  /* 0x00002c00011a7983 */ /* 0x000ee20000100800 */
[----:B------:R-:W1:Y:S03]  /*22150*/  LDCU UR6, c[0x0][0x39c] ;  /* 0x00007380ff0677ac */ /* 0x000e660008000800 */
[----:B-----5:R2:W-:Y:S01]  /*22160*/  @P4 STG.E.U16 desc[UR8][R16.64], R23 ;  /* 0x0000001710004986 */ /* 0x0205e2000c101508 */
[----:B----4-:R-:W-:-:S04]  /*22170*/  LEA R18, P6, R20, R2, 0x1 ;  /* 0x0000000214127211 */ /* 0x010fc800078c08ff */
[----:B------:R-:W-:Y:S01]  /*22180*/  LEA.HI.X.SX32 R19, R20, R0, 0x1, P6 ;  /* 0x0000000014137211 */ /* 0x000fe200030f0eff */
[----:B--2---:R-:W-:Y:S01]  /*22190*/  IMAD R17, R22, 0x2, R20 ;  /* 0x0000000216117824 */ /* 0x004fe200078e0214 */
[----:B------:R-:W-:Y:S01]  /*221a0*/  LOP3.LUT R21, R28, 0x8c, R3, 0xfe, !PT ;  /* 0x0000008c1c157812 */ /* 0x000fe200078efe03 */
[----:B------:R-:W2:Y:S01]  /*221b0*/  LDC R23, c[0x0][0x3b8] ;  /* 0x0000ee00ff177b82 */ /* 0x000ea20000000800 */
[----:B------:R-:W4:Y:S01]  /*221c0*/  LDL R22, [R1+0x44] ;  /* 0x0000440001167983 */ /* 0x000f220000100800 */
[----:B---3--:R-:W-:-:S03]  /*221d0*/  IMAD R20, R25, 0x2, R17 ;  /* 0x0000000219147824 */ /* 0x008fc600078e0211 */
[----:B------:R-:W3:Y:S01]  /*221e0*/  LDL R25, [R1+0x40] ;  /* 0x0000400001197983 */ /* 0x000ee20000100800 */
[----:B------:R-:W-:Y:S01]  /*221f0*/  ISETP.LT.AND P4, PT, R21, UR4, !P0 ;  /* 0x0000000415007c0c */ /* 0x000fe2000c781270 */
[----:B------:R-:W5:Y:S01]  /*22200*/  LDCU UR4, c[0x0][0x39c] ;  /* 0x00007380ff0477ac */ /* 0x000f620008000800 */
[----:B------:R-:W-:Y:S01]  /*22210*/  LOP3.LUT R21, R28, 0x90, R3, 0xfe, !PT ;  /* 0x000000901c157812 */ /* 0x000fe200078efe03 */
[----:B------:R0:W-:Y:S01]  /*22220*/  @P2 STG.E.U16 desc[UR8][R18.64], R26 ;  /* 0x0000001a12002986 */ /* 0x0001e2000c101508 */
[----:B------:R-:W-:-:S04]  /*22230*/  LEA R16, P2, R17, R2, 0x1 ;  /* 0x0000000211107211 */ /* 0x000fc800078408ff */
[----:B------:R-:W-:Y:S01]  /*22240*/  LEA.HI.X.SX32 R17, R17, R0, 0x1, P2 ;  /* 0x0000000011117211 */ /* 0x000fe200010f0eff */
[----:B0-----:R-:W0:Y:S04]  /*22250*/  LDC R26, c[0x0][0x3b8] ;  /* 0x0000ee00ff1a7b82 */ /* 0x001e280000000800 */
[----:B---3--:R3:W-:Y:S01]  /*22260*/  @P3 STG.E.U16 desc[UR8][R16.64], R25 ;  /* 0x0000001910003986 */ /* 0x0087e2000c101508 */
[----:B-----5:R-:W-:Y:S01]  /*22270*/  ISETP.LT.AND P3, PT, R21, UR4, !P0 ;  /* 0x0000000415007c0c */ /* 0x020fe2000c761270 */
[----:B------:R-:W5:Y:S02]  /*22280*/  LDCU UR4, c[0x0][0x39c] ;  /* 0x00007380ff0477ac */ /* 0x000f640008000800 */
[----:B------:R-:W5:Y:S01]  /*22290*/  LDL R21, [R1+0x48] ;  /* 0x0000480001157983 */ /* 0x000f620000100800 */
[----:B---3--:R-:W-:Y:S01]  /*222a0*/  IMAD R16, R24, 0x2, R20 ;  /* 0x0000000218107824 */ /* 0x008fe200078e0214 */
[----:B------:R-:W-:Y:S01]  /*222b0*/  LOP3.LUT R19, R28, 0x8e, R3, 0xfe, !PT ;  /* 0x0000008e1c137812 */ /* 0x000fe200078efe03 */
[----:B------:R-:W3:Y:S02]  /*222c0*/  LDC R25, c[0x0][0x3b8] ;  /* 0x0000ee00ff197b82 */ /* 0x000ee40000000800 */
[----:B--2---:R-:W-:-:S02]  /*222d0*/  IMAD R17, R23, 0x2, R16 ;  /* 0x0000000217117824 */ /* 0x004fc400078e0210 */
[----:B------:R-:W2:Y:S01]  /*222e0*/  LDL R23, [R1+0x4c] ;  /* 0x00004c0001177983 */ /* 0x000ea20000100800 */
[C---:B------:R-:W-:Y:S02]  /*222f0*/  LEA R18, P6, R20.reuse, R2, 0x1 ;  /* 0x0000000214127211 */ /* 0x040fe400078c08ff */
[----:B------:R-:W-:Y:S01]  /*22300*/  ISETP.LT.AND P2, PT, R19, UR5, !P0 ;  /* 0x0000000513007c0c */ /* 0x000fe2000c741270 */
[----:B------:R-:W0:Y:S01]  /*22310*/  LDCU UR5, c[0x0][0x39c] ;  /* 0x00007380ff0577ac */ /* 0x000e220008000800 */
[----:B------:R-:W-:Y:S01]  /*22320*/  LEA.HI.X.SX32 R19, R20, R0, 0x1, P6 ;  /* 0x0000000014137211 */ /* 0x000fe200030f0eff */
[----:B------:R-:W0:Y:S04]  /*22330*/  LDC R24, c[0x0][0x3b8] ;  /* 0x0000ee00ff187b82 */ /* 0x000e280000000800 */
[----:B----4-:R4:W-:Y:S01]  /*22340*/  @P5 STG.E.U16 desc[UR8][R18.64], R22 ;  /* 0x0000001612005986 */ /* 0x0109e2000c101508 */
[----:B------:R-:W-:-:S03]  /*22350*/  LOP3.LUT R20, R28, 0x92, R3, 0xfe, !PT ;  /* 0x000000921c147812 */ /* 0x000fc600078efe03 */
[----:B----4-:R-:W4:Y:S01]  /*22360*/  LDC R22, c[0x0][0x3b8] ;  /* 0x0000ee00ff167b82 */ /* 0x010f220000000800 */
[----:B------:R-:W-:-:S04]  /*22370*/  LEA R18, P5, R16, R2, 0x1 ;  /* 0x0000000210127211 */ /* 0x000fc800078a08ff */
[----:B------:R-:W-:Y:S02]  /*22380*/  LEA.HI.X.SX32 R19, R16, R0, 0x1, P5 ;  /* 0x0000000010137211 */ /* 0x000fe400028f0eff */
[----:B-1----:R-:W-:Y:S01]  /*22390*/  ISETP.LT.AND P5, PT, R20, UR6, !P0 ;  /* 0x0000000614007c0c */ /* 0x002fe2000c7a1270 */
[----:B------:R-:W1:Y:S01]  /*223a0*/  LDCU UR6, c[0x0][0x39c] ;  /* 0x00007380ff0677ac */ /* 0x000e620008000800 */
[----:B------:R-:W-:Y:S02]  /*223b0*/  LOP3.LUT R20, R28, 0x94, R3, 0xfe, !PT ;  /* 0x000000941c147812 */ /* 0x000fe400078efe03 */
[C---:B------:R-:W-:Y:S01]  /*223c0*/  LEA R16, P6, R17.reuse, R2, 0x1 ;  /* 0x0000000211107211 */ /* 0x040fe200078c08ff */
[----:B-----5:R5:W-:Y:S01]  /*223d0*/  @P4 STG.E.U16 desc[UR8][R18.64], R21 ;  /* 0x0000001512004986 */ /* 0x020be2000c101508 */
[----:B0-----:R-:W-:Y:S01]  /*223e0*/  ISETP.LT.AND P4, PT, R20, UR5, !P0 ;  /* 0x0000000514007c0c */ /* 0x001fe2000c781270 */
[----:B------:R-:W-:Y:S01]  /*223f0*/  IMAD R20, R26, 0x2, R17 ;  /* 0x000000021a147824 */ /* 0x000fe200078e0211 */
[----:B------:R-:W-:Y:S01]  /*22400*/  LEA.HI.X.SX32 R17, R17, R0, 0x1, P6 ;  /* 0x0000000011117211 */ /* 0x000fe200030f0eff */
[----:B------:R-:W3:Y:S01]  /*22410*/  LDL R26, [R1+0x30] ;  /* 0x00003000011a7983 */ /* 0x000ee20000100800 */
[----:B------:R-:W0:Y:S02]  /*22420*/  LDCU UR5, c[0x0][0x39c] ;  /* 0x00007380ff0577ac */ /* 0x000e240008000800 */
[C---:B-----5:R-:W-:Y:S01]  /*22430*/  LEA R18, P6, R20.reuse, R2, 0x1 ;  /* 0x0000000214127211 */ /* 0x060fe200078c08ff */
[----:B--2---:R4:W-:Y:S03]  /*22440*/  @P2 STG.E.U16 desc[UR8][R16.64], R23 ;  /* 0x0000001710002986 */ /* 0x0049e6000c101508 */
[----:B------:R-:W-:Y:S01]  /*22450*/  LEA.HI.X.SX32 R19, R20, R0, 0x1, P6 ;  /* 0x0000000014137211 */ /* 0x000fe200030f0eff */
[----:B----4-:R-:W-:Y:S01]  /*22460*/  IMAD R17, R22, 0x2, R20 ;  /* 0x0000000216117824 */ /* 0x010fe200078e0214 */
        /* <DEDUP_REMOVED lines=46> */
[----:B------:R-:W2:Y:S01]  /*22750*/  LDL R22, [R1+0x5c] ;  /* 0x00005c0001167983 */ /* 0x000ea20000100800 */
[----:B------:R-:W4:Y:S01]  /*22760*/  LDC R23, c[0x0][0x3b8] ;  /* 0x0000ee00ff177b82 */ /* 0x000f220000000800 */
[----:B---3--:R-:W-:-:S02]  /*22770*/  IMAD R20, R25, 0x2, R17 ;  /* 0x0000000219147824 */ /* 0x008fc400078e0211 */
        /* <DEDUP_REMOVED lines=12> */
[----:B------:R-:W-:-:S02]  /*22840*/  LOP3.LUT R19, R28, 0xa2, R3, 0xfe, !PT ;  /* 0x000000a21c137812 */ /* 0x000fc400078efe03 */
[C---:B------:R-:W-:Y:S02]  /*22850*/  LEA R18, P6, R20.reuse, R2, 0x1 ;  /* 0x0000000214127211 */ /* 0x040fe400078c08ff */
[----:B------:R-:W-:Y:S01]  /*22860*/  ISETP.LT.AND P5, PT, R19, UR5, !P0 ;  /* 0x0000000513007c0c */ /* 0x000fe2000c7a1270 */
[----:B------:R-:W0:Y:S01]  /*22870*/  LDCU UR5, c[0x0][0x39c] ;  /* 0x00007380ff0577ac */ /* 0x000e220008000800 */
[----:B------:R-:W-:Y:S01]  /*22880*/  LEA.HI.X.SX32 R19, R20, R0, 0x1, P6 ;  /* 0x0000000014137211 */ /* 0x000fe200030f0eff */
[----:B---3--:R-:W-:Y:S01]  /*22890*/  IMAD R16, R24, 0x2, R20 ;  /* 0x0000000218107824 */ /* 0x008fe200078e0214 */
[----:B------:R-:W3:Y:S03]  /*228a0*/  LDC R25, c[0x0][0x3b8] ;  /* 0x0000ee00ff197b82 */ /* 0x000ee60000000800 */
[----:B--2---:R2:W-:Y:S01]  /*228b0*/  @P2 STG.E.U16 desc[UR8][R18.64], R22 ;  /* 0x0000001612002986 */ /* 0x0045e2000c101508 */
[----:B------:R-:W-:Y:S01]  /*228c0*/  LOP3.LUT R20, R28, 0xa6, R3, 0xfe, !PT ;  /* 0x000000a61c147812 */ /* 0x000fe200078efe03 */
[----:B----4-:R-:W-:-:S03]  /*228d0*/  IMAD R17, R23, 0x2, R16 ;  /* 0x0000000217117824 */ /* 0x010fc600078e0210 */
[----:B------:R-:W4:Y:S08]  /*228e0*/  LDC R24, c[0x0][0x3b8] ;  /* 0x0000ee00ff187b82 */ /* 0x000f300000000800 */
[----:B--2---:R-:W2:Y:S01]  /*228f0*/  LDC R22, c[0x0][0x3b8] ;  /* 0x0000ee00ff167b82 */ /* 0x004ea20000000800 */
[----:B------:R-:W-:-:S04]  /*22900*/  LEA R18, P2, R16, R2, 0x1 ;  /* 0x0000000210127211 */ /* 0x000fc800078408ff */
[----:B------:R-:W-:Y:S02]  /*22910*/  LEA.HI.X.SX32 R19, R16, R0, 0x1, P2 ;  /* 0x0000000010137211 */ /* 0x000fe400010f0eff */
[----:B-1----:R-:W-:Y:S01]  /*22920*/  ISETP.LT.AND P2, PT, R20, UR6, !P0 ;  /* 0x0000000614007c0c */ /* 0x002fe2000c741270 */
[----:B------:R-:W1:Y:S01]  /*22930*/  LDC R23, c[0x0][0x3b8] ;  /* 0x0000ee00ff177b82 */ /* 0x000e620000000800 */
[----:B------:R-:W-:Y:S01]  /*22940*/  LOP3.LUT R20, R28, 0xa8, R3, 0xfe, !PT ;  /* 0x000000a81c147812 */ /* 0x000fe200078efe03 */
[----:B------:R-:W0:Y:S01]  /*22950*/  LDCU UR6, c[0x0][0x39c] ;  /* 0x00007380ff0677ac */ /* 0x000e220008000800 */
[C---:B------:R-:W-:Y:S01]  /*22960*/  LEA R16, P6, R17.reuse, R2, 0x1 ;  /* 0x0000000211107211 */ /* 0x040fe200078c08ff */
[----:B-----5:R5:W-:Y:S01]  /*22970*/  @P3 STG.E.U16 desc[UR8][R18.64], R21 ;  /* 0x0000001512003986 */ /* 0x020be2000c101508 */
[----:B0-----:R-:W-:Y:S01]  /*22980*/  ISETP.LT.AND P3, PT, R20, UR5, !P0 ;  /* 0x0000000514007c0c */ /* 0x001fe2000c761270 */
[----:B------:R-:W-:Y:S01]  /*22990*/  IMAD R20, R26, 0x2, R17 ;  /* 0x000000021a147824 */ /* 0x000fe200078e0211 */
[----:B------:R-:W0:Y:S01]  /*229a0*/  LDCU UR5, c[0x0][0x39c] ;  /* 0x00007380ff0577ac */ /* 0x000e220008000800 */
[----:B------:R-:W-:Y:S01]  /*229b0*/  LEA.HI.X.SX32 R17, R17, R0, 0x1, P6 ;  /* 0x0000000011117211 */ /* 0x000fe200030f0eff */
[----:B------:R-:W1:Y:S02]  /*229c0*/  LDC R26, c[0x0][0x3b8] ;  /* 0x0000ee00ff1a7b82 */ /* 0x000e640000000800 */
[----:B-----5:R-:W-:-:S02]  /*229d0*/  LEA R18, P6, R20, R2, 0x1 ;  /* 0x0000000214127211 */ /* 0x020fc400078c08ff */
[----:B------:R2:W-:Y:S02]  /*229e0*/  @P5 STG.E.U16 desc[UR8][R16.64], R29 ;  /* 0x0000001d10005986 */ /* 0x0005e4000c101508 */
[----:B------:R-:W-:-:S05]  /*229f0*/  LEA.HI.X.SX32 R19, R20, R0, 0x1, P6 ;  /* 0x0000000014137211 */ /* 0x000fca00030f0eff */
[----:B------:R5:W-:Y:S01]  /*22a00*/  @P4 STG.E.U16 desc[UR8][R18.64], R12 ;  /* 0x0000000c12004986 */ /* 0x000be2000c101508 */
[----:B--2---:R-:W-:Y:S01]  /*22a10*/  IMAD R17, R22, 0x2, R20 ;  /* 0x0000000216117824 */ /* 0x004fe200078e0214 */
[C---:B------:R-:W-:Y:S01]  /*22a20*/  LOP3.LUT R21, R28.reuse, 0xaa, R3, 0xfe, !PT ;  /* 0x000000aa1c157812 */ /* 0x040fe200078efe03 */
[----:B------:R-:W2:Y:S02]  /*22a30*/  LDC R22, c[0x0][0x3b8] ;  /* 0x0000ee00ff167b82 */ /* 0x000ea40000000800 */
[----:B---3--:R-:W-:Y:S01]  /*22a40*/  IMAD R20, R25, 0x2, R17 ;  /* 0x0000000219147824 */ /* 0x008fe200078e0211 */
[C---:B------:R-:W-:Y:S02]  /*22a50*/  LEA R16, P4, R17.reuse, R2, 0x1 ;  /* 0x0000000211107211 */ /* 0x040fe400078808ff */
[----:B-----5:R-:W-:Y:S02]  /*22a60*/  LOP3.LUT R19, R28, 0xac, R3, 0xfe, !PT ;  /* 0x000000ac1c137812 */ /* 0x020fe400078efe03 */
[----:B------:R-:W-:Y:S01]  /*22a70*/  LEA.HI.X.SX32 R17, R17, R0, 0x1, P4 ;  /* 0x0000000011117211 */ /* 0x000fe200020f0eff */
[----:B------:R-:W3:Y:S01]  /*22a80*/  LDC R25, c[0x0][0x3b8] ;  /* 0x0000ee00ff197b82 */ /* 0x000ee20000000800 */
[----:B------:R-:W-:-:S02]  /*22a90*/  LEA R18, P6, R20, R2, 0x1 ;  /* 0x0000000214127211 */ /* 0x000fc400078c08ff */
[----:B0-----:R-:W-:Y:S01]  /*22aa0*/  ISETP.LT.AND P4, PT, R19, UR5, !P0 ;  /* 0x0000000513007c0c */ /* 0x001fe2000c781270 */
[----:B------:R-:W0:Y:S01]  /*22ab0*/  LDCU UR5, c[0x0][0x39c] ;  /* 0x00007380ff0577ac */ /* 0x000e220008000800 */
[----:B------:R-:W-:Y:S01]  /*22ac0*/  LEA.HI.X.SX32 R19, R20, R0, 0x1, P6 ;  /* 0x0000000014137211 */ /* 0x000fe200030f0eff */
[----:B------:R4:W-:Y:S01]  /*22ad0*/  @P2 STG.E.U16 desc[UR8][R16.64], R13 ;  /* 0x0000000d10002986 */ /* 0x0009e2000c101508 */
[----:B------:R-:W-:Y:S01]  /*22ae0*/  ISETP.LT.AND P5, PT, R21, UR4, !P0 ;  /* 0x0000000415007c0c */ /* 0x000fe2000c7a1270 */
[----:B------:R-:W5:Y:S02]  /*22af0*/  LDCU UR4, c[0x0][0x39c] ;  /* 0x00007380ff0477ac */ /* 0x000f640008000800 */
[----:B------:R0:W-:Y:S01]  /*22b00*/  @P3 STG.E.U16 desc[UR8][R18.64], R14 ;  /* 0x0000000e12003986 */ /* 0x0001e2000c101508 */
[----:B----4-:R-:W-:Y:S01]  /*22b10*/  IMAD R16, R24, 0x2, R20 ;  /* 0x0000000218107824 */ /* 0x010fe200078e0214 */
[----:B------:R-:W-:Y:S01]  /*22b20*/  LOP3.LUT R20, R28, 0xb0, R3, 0xfe, !PT ;  /* 0x000000b01c147812 */ /* 0x000fe200078efe03 */
[----:B------:R-:W4:Y:S03]  /*22b30*/  LDC R24, c[0x0][0x3b8] ;  /* 0x0000ee00ff187b82 */ /* 0x000f260000000800 */
[----:B0-----:R-:W-:Y:S01]  /*22b40*/  LEA R18, P3, R16, R2, 0x1 ;  /* 0x0000000210127211 */ /* 0x001fe200078608ff */
[----:B-1----:R-:W-:-:S03]  /*22b50*/  IMAD R17, R23, 0x2, R16 ;  /* 0x0000000217117824 */ /* 0x002fc600078e0210 */
[----:B------:R-:W-:Y:S01]  /*22b60*/  LEA.HI.X.SX32 R19, R16, R0, 0x1, P3 ;  /* 0x0000000010137211 */ /* 0x000fe200018f0eff */
[----:B------:R-:W0:Y:S01]  /*22b70*/  LDC R23, c[0x0][0x3b8] ;  /* 0x0000ee00ff177b82 */ /* 0x000e220000000800 */
[----:B------:R-:W-:Y:S01]  /*22b80*/  ISETP.LT.AND P3, PT, R20, UR6, !P0 ;  /* 0x0000000614007c0c */ /* 0x000fe2000c761270 */
[----:B------:R-:W1:Y:S01]  /*22b90*/  LDCU UR6, c[0x0][0x39c] ;  /* 0x00007380ff0677ac */ /* 0x000e620008000800 */
[----:B------:R-:W-:Y:S01]  /*22ba0*/  LOP3.LUT R20, R28, 0xb2, R3, 0xfe, !PT ;  /* 0x000000b21c147812 */ /* 0x000fe200078efe03 */
[----:B------:R2:W-:Y:S03]  /*22bb0*/  @P5 STG.E.U16 desc[UR8][R18.64], R15 ;  /* 0x0000000f12005986 */ /* 0x0005e6000c101508 */
[----:B------:R-:W-:Y:S01]  /*22bc0*/  ISETP.LT.AND P5, PT, R20, UR5, !P0 ;  /* 0x0000000514007c0c */ /* 0x000fe2000c7a1270 */
[----:B------:R-:W-:Y:S01]  /*22bd0*/  IMAD R20, R26, 0x2, R17 ;  /* 0x000000021a147824 */ /* 0x000fe200078e0211 */
[----:B------:R-:W-:Y:S01]  /*22be0*/  LOP3.LUT R21, R28, 0xae, R3, 0xfe, !PT ;  /* 0x000000ae1c157812 */ /* 0x000fe200078efe03 */
[----:B------:R-:W3:Y:S01]  /*22bf0*/  LDL.LU R26, [R1+0x68] ;  /* 0x00006800011a7983 */ /* 0x000ee20000300800 */
[----:B------:R-:W-:Y:S01]  /*22c00*/  LEA R16, P6, R17, R2, 0x1 ;  /* 0x0000000211107211 */ /* 0x000fe200078c08ff */
[----:B------:R-:W0:Y:S01]  /*22c10*/  LDCU UR5, c[0x0][0x39c] ;  /* 0x00007380ff0577ac */ /* 0x000e220008000800 */
[----:B-----5:R-:W-:Y:S01]  /*22c20*/  ISETP.LT.AND P2, PT, R21, UR4, !P0 ;  /* 0x0000000415007c0c */ /* 0x020fe2000c741270 */
[----:B------:R-:W5:Y:S01]  /*22c30*/  LDCU UR4, c[0x0][0x39c] ;  /* 0x00007380ff0477ac */ /* 0x000f620008000800 */
[----:B------:R-:W-:-:S02]  /*22c40*/  LEA.HI.X.SX32 R17, R17, R0, 0x1, P6 ;  /* 0x0000000011117211 */ /* 0x000fc400030f0eff */
[----:B--2---:R-:W-:-:S04]  /*22c50*/  LEA R18, P6, R20, R2, 0x1 ;  /* 0x0000000214127211 */ /* 0x004fc800078c08ff */
[----:B------:R-:W-:Y:S02]  /*22c60*/  LEA.HI.X.SX32 R19, R20, R0, 0x1, P6 ;  /* 0x0000000014137211 */ /* 0x000fe400030f0eff */
[----:B------:R-:W-:Y:S01]  /*22c70*/  LOP3.LUT R21, R28, 0xb4, R3, 0xfe, !PT ;  /* 0x000000b41c157812 */ /* 0x000fe200078efe03 */
[----:B---3--:R2:W-:Y:S03]  /*22c80*/  @P4 STG.E.U16 desc[UR8][R16.64], R26 ;  /* 0x0000001a10004986 */ /* 0x0085e6000c101508 */
[----:B-----5:R-:W-:Y:S01]  /*22c90*/  ISETP.LT.AND P4, PT, R21, UR4, !P0 ;  /* 0x0000000415007c0c */ /* 0x020fe2000c781270 */
[----:B------:R-:W3:Y:S01]  /*22ca0*/  LDCU UR4, c[0x0][0x39c] ;  /* 0x00007380ff0477ac */ /* 0x000ee20008000800 */
[----:B------:R5:W-:Y:S01]  /*22cb0*/  @P2 STG.E.U16 desc[UR8][R18.64], R27 ;  /* 0x0000001b12002986 */ /* 0x000be2000c101508 */
[----:B--2---:R-:W-:Y:S02]  /*22cc0*/  IMAD R17, R22, 0x2, R20 ;  /* 0x0000000216117824 */ /* 0x004fe400078e0214 */
[----:B------:R-:W2:Y:S02]  /*22cd0*/  LDC R22, c[0x0][0x3b8] ;  /* 0x0000ee00ff167b82 */ /* 0x000ea40000000800 */
[----:B------:R-:W-:Y:S01]  /*22ce0*/  IMAD R20, R25, 0x2, R17 ;  /* 0x0000000219147824 */ /* 0x000fe200078e0211 */
[----:B------:R-:W-:-:S02]  /*22cf0*/  LEA R16, P2, R17, R2, 0x1 ;  /* 0x0000000211107211 */ /* 0x000fc400078408ff */
[----:B-----5:R-:W-:-:S03]  /*22d00*/  LOP3.LUT R19, R28, 0xb6, R3, 0xfe, !PT ;  /* 0x000000b61c137812 */ /* 0x020fc600078efe03 */
[----:B------:R-:W5:Y:S01]  /*22d10*/  LDC R25, c[0x0][0x3b8] ;  /* 0x0000ee00ff197b82 */ /* 0x000f620000000800 */
[----:B------:R-:W-:Y:S02]  /*22d20*/  LEA.HI.X.SX32 R17, R17, R0, 0x1, P2 ;  /* 0x0000000011117211 */ /* 0x000fe400010f0eff */
[C---:B------:R-:W-:Y:S02]  /*22d30*/  LEA R18, P6, R20.reuse, R2, 0x1 ;  /* 0x0000000214127211 */ /* 0x040fe400078c08ff */
[----:B0-----:R-:W-:Y:S01]  /*22d40*/  ISETP.LT.AND P2, PT, R19, UR5, !P0 ;  /* 0x0000000513007c0c */ /* 0x001fe2000c741270 */
[----:B------:R-:W0:Y:S01]  /*22d50*/  LDCU UR5, c[0x0][0x39c] ;  /* 0x00007380ff0577ac */ /* 0x000e220008000800 */
[----:B------:R-:W-:Y:S01]  /*22d60*/  LEA.HI.X.SX32 R19, R20, R0, 0x1, P6 ;  /* 0x0000000014137211 */ /* 0x000fe200030f0eff */
[----:B------:R4:W-:Y:S01]  /*22d70*/  @P3 STG.E.U16 desc[UR8][R16.64], R4 ;  /* 0x0000000410003986 */ /* 0x0009e2000c101508 */
[----:B------:R-:W-:-:S03]  /*22d80*/  LOP3.LUT R21, R28, 0xb8, R3, 0xfe, !PT ;  /* 0x000000b81c157812 */ /* 0x000fc600078efe03 */
[----:B------:R0:W-:Y:S01]  /*22d90*/  @P5 STG.E.U16 desc[UR8][R18.64], R5 ;  /* 0x0000000512005986 */ /* 0x0001e2000c101508 */
[----:B----4-:R-:W-:Y:S01]  /*22da0*/  IMAD R16, R24, 0x2, R20 ;  /* 0x0000000218107824 */ /* 0x010fe200078e0214 */
[--C-:B------:R-:W-:Y:S01]  /*22db0*/  LOP3.LUT R20, R28, 0xba, R3.reuse, 0xfe, !PT ;  /* 0x000000ba1c147812 */ /* 0x100fe200078efe03 */
[----:B------:R-:W4:Y:S03]  /*22dc0*/  LDC R24, c[0x0][0x3b8] ;  /* 0x0000ee00ff187b82 */ /* 0x000f260000000800 */
[C---:B0-----:R-:W-:Y:S01]  /*22dd0*/  LEA R18, P5, R16.reuse, R2, 0x1 ;  /* 0x0000000210127211 */ /* 0x041fe200078a08ff */
[----:B------:R-:W-:Y:S01]  /*22de0*/  IMAD R17, R23, 0x2, R16 ;  /* 0x0000000217117824 */ /* 0x000fe200078e0210 */
[----:B---3--:R-:W-:Y:S01]  /*22df0*/  ISETP.LT.AND P3, PT, R21, UR4, !P0 ;  /* 0x0000000415007c0c */ /* 0x008fe2000c761270 */
[----:B------:R-:W0:Y:S01]  /*22e00*/  LDCU UR4, c[0x0][0x39c] ;  /* 0x00007380ff0477ac */ /* 0x000e220008000800 */
[----:B------:R-:W-:Y:S01]  /*22e10*/  LEA.HI.X.SX32 R19, R16, R0, 0x1, P5 ;  /* 0x0000000010137211 */ /* 0x000fe200028f0eff */
[----:B------:R-:W3:Y:S01]  /*22e20*/  LDC R23, c[0x0][0x3b8] ;  /* 0x0000ee00ff177b82 */ /* 0x000ee20000000800 */
[----:B------:R-:W-:-:S02]  /*22e30*/  LOP3.LUT R21, R28, 0xbc, R3, 0xfe, !PT ;  /* 0x000000bc1c157812 */ /* 0x000fc400078efe03 */
[----:B-1----:R-:W-:Y:S01]  /*22e40*/  ISETP.LT.AND P6, PT, R20, UR6, !P0 ;  /* 0x0000000614007c0c */ /* 0x002fe2000c7c1270 */
[----:B------:R1:W-:Y:S01]  /*22e50*/  @P4 STG.E.U16 desc[UR8][R18.64], R6 ;  /* 0x0000000612004986 */ /* 0x0003e2000c101508 */
[----:B------:R-:W-:Y:S01]  /*22e60*/  LEA R16, P5, R17, R2, 0x1 ;  /* 0x0000000211107211 */ /* 0x000fe200078a08ff */
[----:B-----5:R-:W-:Y:S01]  /*22e70*/  IMAD R20, R25, 0x2, R17 ;  /* 0x0000000219147824 */ /* 0x020fe200078e0211 */
[----:B------:R-:W-:Y:S01]  /*22e80*/  ISETP.LT.AND P4, PT, R21, UR5, !P0 ;  /* 0x0000000515007c0c */ /* 0x000fe2000c781270 */
[----:B------:R-:W5:Y:S01]  /*22e90*/  LDCU UR5, c[0x0][0x39c] ;  /* 0x00007380ff0577ac */ /* 0x000f620008000800 */
[----:B------:R-:W3:Y:S01]  /*22ea0*/  LDC R25, c[0x0][0x3b8] ;  /* 0x0000ee00ff197b82 */ /* 0x000ee20000000800 */
[----:B------:R-:W-:Y:S01]  /*22eb0*/  LEA.HI.X.SX32 R17, R17, R0, 0x1, P5 ;  /* 0x0000000011117211 */ /* 0x000fe200028f0eff */
[----:B------:R-:W0:Y:S01]  /*22ec0*/  LDCU UR6, c[0x0][0x39c] ;  /* 0x00007380ff0677ac */ /* 0x000e220008000800 */
[----:B-1----:R-:W-:-:S03]  /*22ed0*/  LEA R18, P5, R20, R2, 0x1 ;  /* 0x0000000214127211 */ /* 0x002fc600078a08ff */
[----:B------:R2:W-:Y:S01]  /*22ee0*/  @P2 STG.E.U16 desc[UR8][R16.64], R7 ;  /* 0x0000000710002986 */ /* 0x0005e2000c101508 */
[----:B------:R-:W-:Y:S02]  /*22ef0*/  LEA.HI.X.SX32 R19, R20, R0, 0x1, P5 ;  /* 0x0000000014137211 */ /* 0x000fe400028f0eff */
[----:B------:R-:W-:-:S03]  /*22f00*/  LOP3.LUT R21, R28, 0xbe, R3, 0xfe, !PT ;  /* 0x000000be1c157812 */ /* 0x000fc600078efe03 */
[----:B------:R1:W-:Y:S01]  /*22f10*/  @P3 STG.E.U16 desc[UR8][R18.64], R8 ;  /* 0x0000000812003986 */ /* 0x0003e2000c101508 */
[----:B--2---:R-:W-:Y:S01]  /*22f20*/  IMAD R16, R22, 0x2, R20 ;  /* 0x0000000216107824 */ /* 0x004fe200078e0214 */
[--C-:B------:R-:W-:Y:S02]  /*22f30*/  LOP3.LUT R20, R28, 0xc0, R3.reuse, 0xfe, !PT ;  /* 0x000000c01c147812 */ /* 0x100fe400078efe03 */
[----:B0-----:R-:W-:Y:S01]  /*22f40*/  ISETP.LT.AND P2, PT, R21, UR4, !P0 ;  /* 0x0000000415007c0c */ /* 0x001fe2000c741270 */
[----:B------:R-:W0:Y:S01]  /*22f50*/  LDCU UR4, c[0x0][0x39c] ;  /* 0x00007380ff0477ac */ /* 0x000e220008000800 */
[----:B-1----:R-:W-:Y:S01]  /*22f60*/  LEA R18, P3, R16, R2, 0x1 ;  /* 0x0000000210127211 */ /* 0x002fe200078608ff */
[----:B----4-:R-:W-:Y:S01]  /*22f70*/  IMAD R17, R24, 0x2, R16 ;  /* 0x0000000218117824 */ /* 0x010fe200078e0210 */
[----:B------:R-:W-:Y:S01]  /*22f80*/  LOP3.LUT R21, R28, 0xc4, R3, 0xfe, !PT ;  /* 0x000000c41c157812 */ /* 0x000fe200078efe03 */
[----:B------:R-:W1:Y:S01]  /*22f90*/  LDC R24, c[0x0][0x3b8] ;  /* 0x0000ee00ff187b82 */ /* 0x000e620000000800 */
[----:B------:R-:W-:-:S02]  /*22fa0*/  LEA.HI.X.SX32 R19, R16, R0, 0x1, P3 ;  /* 0x0000000010137211 */ /* 0x000fc400018f0eff */
[----:B-----5:R-:W-:Y:S01]  /*22fb0*/  ISETP.LT.AND P3, PT, R20, UR5, !P0 ;  /* 0x0000000514007c0c */ /* 0x020fe2000c761270 */
[----:B------:R-:W2:Y:S01]  /*22fc0*/  LDCU UR5, c[0x0][0x39c] ;  /* 0x00007380ff0577ac */ /* 0x000ea20008000800 */
[----:B------:R-:W-:Y:S01]  /*22fd0*/  LOP3.LUT R20, R28, 0xc2, R3, 0xfe, !PT ;  /* 0x000000c21c147812 */ /* 0x000fe200078efe03 */
[----:B------:R4:W-:Y:S01]  /*22fe0*/  @P6 STG.E.U16 desc[UR8][R18.64], R9 ;  /* 0x0000000912006986 */ /* 0x0009e2000c101508 */
[----:B------:R-:W-:Y:S02]  /*22ff0*/  LEA R16, P5, R17, R2, 0x1 ;  /* 0x0000000211107211 */ /* 0x000fe400078a08ff */
[----:B------:R-:W-:Y:S01]  /*23000*/  ISETP.LT.AND P6, PT, R20, UR6, !P0 ;  /* 0x0000000614007c0c */ /* 0x000fe2000c7c1270 */
[----:B---3--:R-:W-:Y:S01]  /*23010*/  IMAD R20, R25, 0x2, R17 ;  /* 0x0000000219147824 */ /* 0x008fe200078e0211 */
[----:B------:R-:W-:Y:S01]  /*23020*/  LEA.HI.X.SX32 R17, R17, R0, 0x1, P5 ;  /* 0x0000000011117211 */ /* 0x000fe200028f0eff */
[----:B------:R-:W3:Y:S01]  /*23030*/  LDC R25, c[0x0][0x3b8] ;  /* 0x0000ee00ff197b82 */ /* 0x000ee20000000800 */
[----:B------:R-:W-:Y:S01]  /*23040*/  LOP3.LUT R22, R28, 0xc6, R3, 0xfe, !PT ;  /* 0x000000c61c167812 */ /* 0x000fe200078efe03 */
[----:B------:R-:W5:Y:S01]  /*23050*/  LDCU UR6, c[0x0][0x39c] ;  /* 0x00007380ff0677ac */ /* 0x000f620008000800 */
[C---:B----4-:R-:W-:Y:S01]  /*23060*/  LEA R18, P5, R20.reuse, R2, 0x1 ;  /* 0x0000000214127211 */ /* 0x050fe200078a08ff */
[----:B------:R4:W-:Y:S03]  /*23070*/  @P4 STG.E.U16 desc[UR8][R16.64], R10 ;  /* 0x0000000a10004986 */ /* 0x0009e6000c101508 */
[----:B------:R-:W-:-:S02]  /*23080*/  LEA.HI.X.SX32 R19, R20, R0, 0x1, P5 ;  /* 0x0000000014137211 */ /* 0x000fc400028f0eff */
[----:B0-----:R-:W-:Y:S01]  /*23090*/  ISETP.LT.AND P5, PT, R21, UR4, !P0 ;  /* 0x0000000415007c0c */ /* 0x001fe2000c7a1270 */
[----:B------:R-:W0:Y:S01]  /*230a0*/  LDCU UR4, c[0x0][0x39c] ;  /* 0x00007380ff0477ac */ /* 0x000e220008000800 */
[----:B----4-:R-:W4:Y:S04]  /*230b0*/  LDL.LU R17, [R1+0x20] ;  /* 0x0000200001117983 */ /* 0x010f280000300800 */
[----:B------:R-:W2:Y:S01]  /*230c0*/  LDL.LU R21, [R1+0x24] ;  /* 0x0000240001157983 */ /* 0x000ea20000300800 */
[----:B------:R-:W-:Y:S01]  /*230d0*/  IMAD R16, R23, 0x2, R20 ;  /* 0x0000000217107824 */ /* 0x000fe200078e0214 */
[----:B------:R-:W-:Y:S01]  /*230e0*/  ISETP.LT.AND P4, PT, R22, UR7, !P0 ;  /* 0x0000000716007c0c */ /* 0x000fe2000c781270 */
[----:B------:R-:W0:Y:S01]  /*230f0*/  LDC R23, c[0x0][0x3b8] ;  /* 0x0000ee00ff177b82 */ /* 0x000e220000000800 */
[----:B------:R5:W-:Y:S01]  /*23100*/  @P2 STG.E.U16 desc[UR8][R18.64], R11 ;  /* 0x0000000b12002986 */ /* 0x000be2000c101508 */
[----:B-1----:R-:W-:Y:S01]  /*23110*/  IMAD R20, R24, 0x2, R16 ;  /* 0x0000000218147824 */ /* 0x002fe200078e0210 */
[----:B------:R-:W-:Y:S01]  /*23120*/  PRMT R10, R8, 0x7632, R10 ;  /* 0x00007632080a7816 */ /* 0x000fe2000000000a */
[----:B------:R-:W1:Y:S04]  /*23130*/  LDCU UR7, c[0x0][0x39c] ;  /* 0x00007380ff0777ac */ /* 0x000e680008000800 */
[----:B------:R-:W0:Y:S01]  /*23140*/  LDC R22, c[0x0][0x3b8] ;  /* 0x0000ee00ff167b82 */ /* 0x000e220000000800 */
[----:B-----5:R-:W-:-:S07]  /*23150*/  LEA R18, P2, R16, R2, 0x1 ;  /* 0x0000000210127211 */ /* 0x020fce00078408ff */
[----:B------:R-:W5:Y:S01]  /*23160*/  LDC R24, c[0x0][0x3b8] ;  /* 0x0000ee00ff187b82 */ /* 0x000f620000000800 */
[----:B------:R-:W-:Y:S02]  /*23170*/  LEA.HI.X.SX32 R19, R16, R0, 0x1, P2 ;  /* 0x0000000010137211 */ /* 0x000fe400010f0eff */
[----:B------:R-:W-:Y:S02]  /*23180*/  LEA R16, P2, R20, R2, 0x1 ;  /* 0x0000000214107211 */ /* 0x000fe400078408ff */
[----:B----4-:R-:W-:Y:S02]  /*23190*/  PRMT R4, R17, 0x7632, R4 ;  /* 0x0000763211047816 */ /* 0x010fe40000000004 */
[----:B--2---:R-:W-:Y:S02]  /*231a0*/  PRMT R5, R21, 0x7632, R5 ;  /* 0x0000763215057816 */ /* 0x004fe40000000005 */
[----:B------:R-:W-:Y:S01]  /*231b0*/  LOP3.LUT R21, R28, 0xc8, R3, 0xfe, !PT ;  /* 0x000000c81c157812 */ /* 0x000fe200078efe03 */
[----:B------:R3:W-:Y:S01]  /*231c0*/  @P3 STG.E.U16 desc[UR8][R18.64], R4 ;  /* 0x0000000412003986 */ /* 0x0007e2000c101508 */
[----:B------:R-:W-:-:S02]  /*231d0*/  LEA.HI.X.SX32 R17, R20, R0, 0x1, P2 ;  /* 0x0000000014117211 */ /* 0x000fc400010f0eff */
[----:B0-----:R-:W-:Y:S01]  /*231e0*/  ISETP.LT.AND P2, PT, R21, UR4, !P0 ;  /* 0x0000000415007c0c */ /* 0x001fe2000c741270 */
[----:B------:R-:W0:Y:S01]  /*231f0*/  LDCU UR4, c[0x0][0x39c] ;  /* 0x00007380ff0477ac */ /* 0x000e220008000800 */
[----:B------:R-:W2:Y:S01]  /*23200*/  LDL.LU R21, [R1+0x40] ;  /* 0x0000400001157983 */ /* 0x000ea20000300800 */
[----:B---3--:R-:W-:-:S03]  /*23210*/  IMAD R18, R25, 0x2, R20 ;  /* 0x0000000219127824 */ /* 0x008fc600078e0214 */
[----:B------:R-:W3:Y:S04]  /*23220*/  LDL.LU R20, [R1+0x28] ;  /* 0x0000280001147983 */ /* 0x000ee80000300800 */
[----:B------:R-:W4:Y:S04]  /*23230*/  LDL.LU R25, [R1+0x2c] ;  /* 0x00002c0001197983 */ /* 0x000f280000300800 */
[----:B------:R0:W-:Y:S02]  /*23240*/  @P6 STG.E.U16 desc[UR8][R16.64], R5 ;  /* 0x0000000510006986 */ /* 0x0001e4000c101508 */
[----:B0-----:R-:W-:-:S02]  /*23250*/  LOP3.LUT R17, R28, 0xca, R3, 0xfe, !PT ;  /* 0x000000ca1c117812 */ /* 0x001fc400078efe03 */
[C---:B------:R-:W-:Y:S02]  /*23260*/  LEA R16, P6, R18.reuse, R2, 0x1 ;  /* 0x0000000212107211 */ /* 0x040fe400078c08ff */
[----:B------:R-:W-:Y:S01]  /*23270*/  ISETP.LT.AND P3, PT, R17, UR5, !P0 ;  /* 0x0000000511007c0c */ /* 0x000fe2000c761270 */
[----:B------:R-:W0:Y:S01]  /*23280*/  LDCU UR5, c[0x0][0x39c] ;  /* 0x00007380ff0577ac */ /* 0x000e220008000800 */
[----:B------:R-:W-:Y:S01]  /*23290*/  LEA.HI.X.SX32 R17, R18, R0, 0x1, P6 ;  /* 0x0000000012117211 */ /* 0x000fe200030f0eff */
[----:B------:R-:W-:Y:S01]  /*232a0*/  IMAD R18, R22, 0x2, R18 ;  /* 0x0000000216127824 */ /* 0x000fe200078e0212 */
[----:B------:R-:W-:Y:S01]  /*232b0*/  LOP3.LUT R19, R28, 0xcc, R3, 0xfe, !PT ;  /* 0x000000cc1c137812 */ /* 0x000fe200078efe03 */
[----:B------:R-:W0:Y:S03]  /*232c0*/  LDC R22, c[0x0][0x3b8] ;  /* 0x0000ee00ff167b82 */ /* 0x000e260000000800 */
[----:B------:R-:W-:Y:S01]  /*232d0*/  ISETP.LT.AND P6, PT, R19, UR6, !P0 ;  /* 0x0000000613007c0c */ /* 0x000fe2000c7c1270 */
[----:B------:R-:W0:Y:S01]  /*232e0*/  LDCU UR6, c[0x0][0x39c] ;  /* 0x00007380ff0677ac */ /* 0x000e220008000800 */
[----:B---3--:R-:W-:Y:S01]  /*232f0*/  PRMT R4, R20, 0x7632, R4 ;  /* 0x0000763214047816 */ /* 0x008fe20000000004 */
[----:B-----5:R-:W-:Y:S01]  /*23300*/  IMAD R20, R24, 0x2, R18 ;  /* 0x0000000218147824 */ /* 0x020fe200078e0212 */
[----:B--2---:R-:W-:Y:S01]  /*23310*/  PRMT R5, R21, 0x7632, R5 ;  /* 0x0000763215057816 */ /* 0x004fe20000000005 */
[----:B------:R-:W2:Y:S02]  /*23320*/  LDC R24, c[0x0][0x3b8] ;  /* 0x0000ee00ff187b82 */ /* 0x000ea40000000800 */
[----:B------:R3:W-:Y:S01]  /*23330*/  @P5 STG.E.U16 desc[UR8][R16.64], R4 ;  /* 0x0000000410005986 */ /* 0x0007e2000c101508 */
[----:B------:R-:W-:-:S02]  /*23340*/  LOP3.LUT R21, R28, 0xce, R3, 0xfe, !PT ;  /* 0x000000ce1c157812 */ /* 0x000fc400078efe03 */
[----:B---3--:R-:W-:-:S04]  /*23350*/  LEA R16, P5, R18, R2, 0x1 ;  /* 0x0000000212107211 */ /* 0x008fc800078a08ff */
[----:B------:R-:W-:Y:S02]  /*23360*/  LEA.HI.X.SX32 R17, R18, R0, 0x1, P5 ;  /* 0x0000000012117211 */ /* 0x000fe400028f0eff */
[C---:B------:R-:W-:Y:S02]  /*23370*/  LEA R18, P5, R20.reuse, R2, 0x1 ;  /* 0x0000000214127211 */ /* 0x040fe400078a08ff */
[----:B----4-:R-:W-:Y:S02]  /*23380*/  PRMT R4, R25, 0x7632, R4 ;  /* 0x0000763219047816 */ /* 0x010fe40000000004 */
[----:B------:R-:W-:Y:S01]  /*23390*/  LEA.HI.X.SX32 R19, R20, R0, 0x1, P5 ;  /* 0x0000000014137211 */ /* 0x000fe200028f0eff */
[----:B------:R-:W3:Y:S04]  /*233a0*/  LDL.LU R25, [R1+0x4c] ;  /* 0x00004c0001197983 */ /* 0x000ee80000300800 */
[----:B------:R-:W-:Y:S01]  /*233b0*/  @P4 STG.E.U16 desc[UR8][R16.64], R4 ;  /* 0x0000000410004986 */ /* 0x000fe2000c101508 */
[----:B------:R-:W-:Y:S01]  /*233c0*/  ISETP.LT.AND P4, PT, R21, UR4, !P0 ;  /* 0x0000000415007c0c */ /* 0x000fe2000c781270 */
[----:B------:R-:W-:Y:S01]  /*233d0*/  IMAD R20, R23, 0x2, R20 ;  /* 0x0000000217147824 */ /* 0x000fe200078e0214 */
[----:B------:R-:W4:Y:S01]  /*233e0*/  LDCU UR4, c[0x0][0x39c] ;  /* 0x00007380ff0477ac */ /* 0x000f220008000800 */
[----:B------:R-:W5:Y:S01]  /*233f0*/  LDL.LU R21, [R1+0x48] ;  /* 0x0000480001157983 */ /* 0x000f620000300800 */
[----:B------:R-:W1:Y:S03]  /*23400*/  LDC R23, c[0x0][0x3b8] ;  /* 0x0000ee00ff177b82 */ /* 0x000e660000000800 */
[----:B------:R0:W-:Y:S04]  /*23410*/  @P2 STG.E.U16 desc[UR8][R18.64], R5 ;  /* 0x0000000512002986 */ /* 0x0001e8000c101508 */
[----:B0-----:R-:W4:Y:S01]  /*23420*/  LDL.LU R19, [R1+0x44] ;  /* 0x0000440001137983 */ /* 0x001f220000300800 */
[----:B------:R-:W-:-:S02]  /*23430*/  LOP3.LUT R17, R28, 0xd0, R3, 0xfe, !PT ;  /* 0x000000d01c117812 */ /* 0x000fc400078efe03 */
[----:B------:R-:W-:Y:S02]  /*23440*/  LEA R16, P2, R20, R2, 0x1 ;  /* 0x0000000214107211 */ /* 0x000fe400078408ff */
[----:B------:R-:W-:Y:S02]  /*23450*/  LOP3.LUT R18, R28, 0xd2, R3, 0xfe, !PT ;  /* 0x000000d21c127812 */ /* 0x000fe400078efe03 */
[----:B------:R-:W-:Y:S01]  /*23460*/  ISETP.LT.AND P5, PT, R17, UR5, !P0 ;  /* 0x0000000511007c0c */ /* 0x000fe2000c7a1270 */
[----:B------:R-:W0:Y:S01]  /*23470*/  LDCU UR5, c[0x0][0x39c] ;  /* 0x00007380ff0577ac */ /* 0x000e220008000800 */
[----:B------:R-:W-:Y:S02]  /*23480*/  LEA.HI.X.SX32 R17, R20, R0, 0x1, P2 ;  /* 0x0000000014117211 */ /* 0x000fe400010f0eff */
[----:B------:R-:W-:Y:S01]  /*23490*/  ISETP.LT.AND P2, PT, R18, UR6, !P0 ;  /* 0x0000000612007c0c */ /* 0x000fe2000c741270 */
[----:B------:R-:W-:Y:S01]  /*234a0*/  IMAD R18, R22, 0x2, R20 ;  /* 0x0000000216127824 */ /* 0x000fe200078e0214 */
[----:B------:R-:W0:Y:S01]  /*234b0*/  LDCU UR6, c[0x0][0x39c] ;  /* 0x00007380ff0677ac */ /* 0x000e220008000800 */
[----:B------:R-:W5:Y:S02]  /*234c0*/  LDL.LU R22, [R1+0x30] ;  /* 0x0000300001167983 */ /* 0x000f640000300800 */
[----:B--2---:R-:W-:-:S02]  /*234d0*/  IMAD R20, R24, 0x2, R18 ;  /* 0x0000000218147824 */ /* 0x004fc400078e0212 */
[----:B------:R-:W2:Y:S01]  /*234e0*/  LDC R24, c[0x0][0x3b8] ;  /* 0x0000ee00ff187b82 */ /* 0x000ea20000000800 */
[----:B---3--:R-:W-:Y:S02]  /*234f0*/  PRMT R5, R25, 0x7632, R5 ;  /* 0x0000763219057816 */ /* 0x008fe40000000005 */
[----:B------:R-:W3:Y:S01]  /*23500*/  LDL.LU R25, [R1+0x3c] ;  /* 0x00003c0001197983 */ /* 0x000ee20000300800 */
[----:B----4-:R-:W-:-:S05]  /*23510*/  PRMT R4, R19, 0x7632, R4 ;  /* 0x0000763213047816 */ /* 0x010fca0000000004 */
[----:B------:R4:W-:Y:S02]  /*23520*/  @P3 STG.E.U16 desc[UR8][R16.64], R4 ;  /* 0x0000000410003986 */ /* 0x0009e4000c101508 */
[----:B----4-:R-:W-:-:S04]  /*23530*/  LEA R16, P3, R18, R2, 0x1 ;  /* 0x0000000212107211 */ /* 0x010fc800078608ff */
[----:B------:R-:W-:Y:S02]  /*23540*/  LEA.HI.X.SX32 R17, R18, R0, 0x1, P3 ;  /* 0x0000000012117211 */ /* 0x000fe400018f0eff */
[----:B------:R-:W-:Y:S02]  /*23550*/  LEA R18, P3, R20, R2, 0x1 ;  /* 0x0000000214127211 */ /* 0x000fe400078608ff */
[----:B-----5:R-:W-:Y:S02]  /*23560*/  PRMT R4, R21, 0x7632, R4 ;  /* 0x0000763215047816 */ /* 0x020fe40000000004 */
[----:B------:R-:W-:Y:S02]  /*23570*/  LOP3.LUT R21, R28, 0xd4, R3, 0xfe, !PT ;  /* 0x000000d41c157812 */ /* 0x000fe400078efe03 */
[----:B------:R-:W-:Y:S01]  /*23580*/  LEA.HI.X.SX32 R19, R20, R0, 0x1, P3 ;  /* 0x0000000014137211 */ /* 0x000fe200018f0eff */
[----:B------:R-:W-:Y:S01]  /*23590*/  @P6 STG.E.U16 desc[UR8][R16.64], R4 ;  /* 0x0000000410006986 */ /* 0x000fe2000c101508 */
[----:B------:R-:W-:Y:S01]  /*235a0*/  ISETP.LT.AND P3, PT, R21, UR4, !P0 ;  /* 0x0000000415007c0c */ /* 0x000fe2000c761270 */
[----:B-1----:R-:W-:Y:S01]  /*235b0*/  IMAD R20, R23, 0x2, R20 ;  /* 0x0000000217147824 */ /* 0x002fe200078e0214 */
[----:B------:R-:W1:Y:S01]  /*235c0*/  LDCU UR4, c[0x0][0x39c] ;  /* 0x00007380ff0477ac */ /* 0x000e620008000800 */
[----:B------:R-:W4:Y:S01]  /*235d0*/  LDL.LU R21, [R1+0x38] ;  /* 0x0000380001157983 */ /* 0x000f220000300800 */
[----:B------:R-:W5:Y:S03]  /*235e0*/  LDC R23, c[0x0][0x3b8] ;  /* 0x0000ee00ff177b82 */ /* 0x000f660000000800 */
[----:B------:R0:W-:Y:S04]  /*235f0*/  @P4 STG.E.U16 desc[UR8][R18.64], R5 ;  /* 0x0000000512004986 */ /* 0x0001e8000c101508 */
[----:B0-----:R-:W3:Y:S01]  /*23600*/  LDL.LU R19, [R1+0x34] ;  /* 0x0000340001137983 */ /* 0x001ee20000300800 */
[----:B------:R-:W-:-:S02]  /*23610*/  PRMT R4, R22, 0x7632, R4 ;  /* 0x0000763216047816 */ /* 0x000fc40000000004 */
[----:B------:R-:W0:Y:S01]  /*23620*/  LDC R22, c[0x0][0x3b8] ;  /* 0x0000ee00ff167b82 */ /* 0x000e220000000800 */
[--C-:B------:R-:W-:Y:S02]  /*23630*/  LOP3.LUT R17, R28, 0xd6, R3.reuse, 0xfe, !PT ;  /* 0x000000d61c117812 */ /* 0x100fe400078efe03 */
[----:B------:R-:W-:Y:S02]  /*23640*/  LEA R16, P6, R20, R2, 0x1 ;  /* 0x0000000214107211 */ /* 0x000fe400078c08ff */
[----:B------:R-:W-:Y:S02]  /*23650*/  LOP3.LUT R18, R28, 0xd8, R3, 0xfe, !PT ;  /* 0x000000d81c127812 */ /* 0x000fe400078efe03 */
[----:B------:R-:W-:Y:S01]  /*23660*/  ISETP.LT.AND P4, PT, R17, UR5, !P0 ;  /* 0x0000000511007c0c */ /* 0x000fe2000c781270 */
[----:B------:R-:W0:Y:S01]  /*23670*/  LDCU UR5, c[0x0][0x39c] ;  /* 0x00007380ff0577ac */ /* 0x000e220008000800 */
[----:B------:R-:W-:Y:S02]  /*23680*/  LEA.HI.X.SX32 R17, R20, R0, 0x1, P6 ;  /* 0x0000000014117211 */ /* 0x000fe400030f0eff */
[----:B------:R-:W-:Y:S01]  /*23690*/  ISETP.LT.AND P6, PT, R18, UR6, !P0 ;  /* 0x0000000612007c0c */ /* 0x000fe2000c7c1270 */
[----:B------:R-:W0:Y:S02]  /*236a0*/  LDCU UR6, c[0x0][0x39c] ;  /* 0x00007380ff0677ac */ /* 0x000e240008000800 */
[----:B------:R0:W-:Y:S02]  /*236b0*/  @P5 STG.E.U16 desc[UR8][R16.64], R4 ;  /* 0x0000000410005986 */ /* 0x0001e4000c101508 */
[----:B0-----:R-:W-:-:S02]  /*236c0*/  IMAD R18, R22, 0x2, R20 ;  /* 0x0000000216127824 */ /* 0x001fc400078e0214 */
[----:B------:R-:W0:Y:S02]  /*236d0*/  LDC R22, c[0x0][0x3b8] ;  /* 0x0000ee00ff167b82 */ /* 0x000e240000000800 */
[----:B--2---:R-:W-:Y:S01]  /*236e0*/  IMAD R20, R24, 0x2, R18 ;  /* 0x0000000218147824 */ /* 0x004fe200078e0212 */
[----:B------:R-:W-:-:S04]  /*236f0*/  LEA R16, P5, R18, R2, 0x1 ;  /* 0x0000000212107211 */ /* 0x000fc800078a08ff */
[----:B------:R-:W-:Y:S01]  /*23700*/  LEA.HI.X.SX32 R17, R18, R0, 0x1, P5 ;  /* 0x0000000012117211 */ /* 0x000fe200028f0eff */
[----:B------:R-:W2:Y:S01]  /*23710*/  LDC R24, c[0x0][0x3b8] ;  /* 0x0000ee00ff187b82 */ /* 0x000ea20000000800 */
[----:B------:R-:W-:Y:S02]  /*23720*/  LEA R18, P5, R20, R2, 0x1 ;  /* 0x0000000214127211 */ /* 0x000fe400078a08ff */
[----:B----4-:R-:W-:Y:S02]  /*23730*/  PRMT R5, R21, 0x7632, R5 ;  /* 0x0000763215057816 */ /* 0x010fe40000000005 */
[----:B------:R-:W-:Y:S02]  /*23740*/  LOP3.LUT R21, R28, 0xda, R3, 0xfe, !PT ;  /* 0x000000da1c157812 */ /* 0x000fe400078efe03 */
[----:B---3--:R-:W-:Y:S02]  /*23750*/  PRMT R4, R19, 0x7632, R4 ;  /* 0x0000763213047816 */ /* 0x008fe40000000004 */
[----:B------:R-:W-:Y:S01]  /*23760*/  LEA.HI.X.SX32 R19, R20, R0, 0x1, P5 ;  /* 0x0000000014137211 */ /* 0x000fe200028f0eff */
[----:B-----5:R-:W-:-:S02]  /*23770*/  IMAD R20, R23, 0x2, R20 ;  /* 0x0000000217147824 */ /* 0x020fc400078e0214 */
[----:B------:R3:W-:Y:S01]  /*23780*/  @P2 STG.E.U16 desc[UR8][R16.64], R4 ;  /* 0x0000000410002986 */ /* 0x0007e2000c101508 */
[----:B------:R-:W4:Y:S03]  /*23790*/  LDC R23, c[0x0][0x3b8] ;  /* 0x0000ee00ff177b82 */ /* 0x000f260000000800 */
[----:B------:R5:W-:Y:S01]  /*237a0*/  @P3 STG.E.U16 desc[UR8][R18.64], R5 ;  /* 0x0000000512003986 */ /* 0x000be2000c101508 */
[----:B---3--:R-:W-:Y:S02]  /*237b0*/  LOP3.LUT R17, R28, 0xdc, R3, 0xfe, !PT ;  /* 0x000000dc1c117812 */ /* 0x008fe400078efe03 */
[----:B------:R-:W-:Y:S02]  /*237c0*/  LEA R16, P3, R20, R2, 0x1 ;  /* 0x0000000214107211 */ /* 0x000fe400078608ff */
[----:B------:R-:W-:Y:S02]  /*237d0*/  ISETP.LT.AND P5, PT, R17, UR5, !P0 ;  /* 0x0000000511007c0c */ /* 0x000fe4000c7a1270 */
[----:B------:R-:W-:-:S02]  /*237e0*/  PRMT R4, R25, 0x7632, R4 ;  /* 0x0000763219047816 */ /* 0x000fc40000000004 */
[----:B-1----:R-:W-:Y:S01]  /*237f0*/  ISETP.LT.AND P2, PT, R21, UR4, !P0 ;  /* 0x0000000415007c0c */ /* 0x002fe2000c741270 */
[----:B------:R-:W1:Y:S01]  /*23800*/  LDCU UR4, c[0x0][0x39c] ;  /* 0x00007380ff0477ac */ /* 0x000e620008000800 */
[----:B------:R-:W-:Y:S01]  /*23810*/  LEA.HI.X.SX32 R17, R20, R0, 0x1, P3 ;  /* 0x0000000014117211 */ /* 0x000fe200018f0eff */
[----:B------:R-:W3:Y:S01]  /*23820*/  LDL.LU R21, [R1+0x54] ;  /* 0x0000540001157983 */ /* 0x000ee20000300800 */
[----:B-----5:R-:W-:Y:S01]  /*23830*/  LOP3.LUT R18, R28, 0xde, R3, 0xfe, !PT ;  /* 0x000000de1c127812 */ /* 0x020fe200078efe03 */
[----:B0-----:R-:W-:Y:S01]  /*23840*/  IMAD R19, R22, 0x2, R20 ;  /* 0x0000000216137824 */ /* 0x001fe200078e0214 */
[----:B------:R-:W0:Y:S01]  /*23850*/  LDCU UR5, c[0x0][0x39c] ;  /* 0x00007380ff0577ac */ /* 0x000e220008000800 */
[----:B------:R-:W5:Y:S04]  /*23860*/  LDL.LU R25, [R1+0x70] ;  /* 0x0000700001197983 */ /* 0x000f680000300800 */
[----:B------:R1:W-:Y:S01]  /*23870*/  @P4 STG.E.U16 desc[UR8][R16.64], R4 ;  /* 0x0000000410004986 */ /* 0x0003e2000c101508 */
[----:B------:R-:W-:Y:S01]  /*23880*/  ISETP.LT.AND P3, PT, R18, UR6, !P0 ;  /* 0x0000000612007c0c */ /* 0x000fe2000c761270 */
[----:B--2---:R-:W-:Y:S01]  /*23890*/  IMAD R20, R24, 0x2, R19 ;  /* 0x0000000218147824 */ /* 0x004fe200078e0213 */
[----:B------:R-:W2:Y:S01]  /*238a0*/  LDC R22, c[0x0][0x3b8] ;  /* 0x0000ee00ff167b82 */ /* 0x000ea20000000800 */
[----:B-1----:R-:W2:Y:S01]  /*238b0*/  LDL.LU R17, [R1+0x50] ;  /* 0x0000500001117983 */ /* 0x002ea20000300800 */
[----:B------:R-:W-:-:S06]  /*238c0*/  LEA R18, P4, R19, R2, 0x1 ;  /* 0x0000000213127211 */ /* 0x000fcc00078808ff */
[----:B------:R-:W1:Y:S01]  /*238d0*/  LDC R24, c[0x0][0x3b8] ;  /* 0x0000ee00ff187b82 */ /* 0x000e620000000800 */
[----:B------:R-:W0:Y:S01]  /*238e0*/  LDCU UR6, c[0x0][0x39c] ;  /* 0x00007380ff0677ac */ /* 0x000e220008000800 */
[----:B------:R-:W-:Y:S02]  /*238f0*/  LEA.HI.X.SX32 R19, R19, R0, 0x1, P4 ;  /* 0x0000000013137211 */ /* 0x000fe400020f0eff */
[----:B------:R-:W-:Y:S02]  /*23900*/  LEA R16, P4, R20, R2, 0x1 ;  /* 0x0000000214107211 */ /* 0x000fe400078808ff */
[----:B---3--:R-:W-:Y:S02]  /*23910*/  PRMT R5, R21, 0x7632, R5 ;  /* 0x0000763215057816 */ /* 0x008fe40000000005 */
[----:B------:R-:W-:Y:S02]  /*23920*/  LOP3.LUT R21, R28, 0xe0, R3, 0xfe, !PT ;  /* 0x000000e01c157812 */ /* 0x000fe400078efe03 */
[----:B--2---:R-:W-:-:S02]  /*23930*/  PRMT R4, R17, 0x7632, R4 ;  /* 0x0000763211047816 */ /* 0x004fc40000000004 */
[----:B------:R-:W-:Y:S02]  /*23940*/  LEA.HI.X.SX32 R17, R20, R0, 0x1, P4 ;  /* 0x0000000014117211 */ /* 0x000fe400020f0eff */
[----:B------:R-:W-:Y:S01]  /*23950*/  ISETP.LT.AND P4, PT, R21, UR4, !P0 ;  /* 0x0000000415007c0c */ /* 0x000fe2000c781270 */
[----:B------:R4:W-:Y:S01]  /*23960*/  @P6 STG.E.U16 desc[UR8][R18.64], R4 ;  /* 0x0000000412006986 */ /* 0x0009e2000c101508 */
[----:B------:R-:W2:Y:S03]  /*23970*/  LDCU UR4, c[0x0][0x39c] ;  /* 0x00007380ff0477ac */ /* 0x000ea60008000800 */
[----:B------:R-:W3:Y:S01]  /*23980*/  LDL.LU R21, [R1+0x5c] ;  /* 0x00005c0001157983 */ /* 0x000ee20000300800 */
[----:B----4-:R-:W-:-:S03]  /*23990*/  IMAD R18, R23, 0x2, R20 ;  /* 0x0000000217127824 */ /* 0x010fc600078e0214 */
[----:B------:R-:W4:Y:S01]  /*239a0*/  LDL.LU R20, [R1+0x58] ;  /* 0x0000580001147983 */ /* 0x000f220000300800 */
[----:B------:R-:W1:Y:S03]  /*239b0*/  LDC R23, c[0x0][0x3b8] ;  /* 0x0000ee00ff177b82 */ /* 0x000e660000000800 */
[----:B------:R0:W-:Y:S01]  /*239c0*/  @P2 STG.E.U16 desc[UR8][R16.64], R5 ;  /* 0x0000000510002986 */ /* 0x0001e2000c101508 */
[C-C-:B------:R-:W-:Y:S02]  /*239d0*/  LOP3.LUT R19, R28.reuse, 0xe4, R3.reuse, 0xfe, !PT ;  /* 0x000000e41c137812 */ /* 0x140fe400078efe03 */
[----:B0-----:R-:W-:Y:S02]  /*239e0*/  LOP3.LUT R17, R28, 0xe2, R3, 0xfe, !PT ;  /* 0x000000e21c117812 */ /* 0x001fe400078efe03 */
[C---:B------:R-:W-:Y:S02]  /*239f0*/  LEA R16, P6, R18.reuse, R2, 0x1 ;  /* 0x0000000212107211 */ /* 0x040fe400078c08ff */
[----:B------:R-:W-:Y:S01]  /*23a00*/  ISETP.LT.AND P2, PT, R17, UR5, !P0 ;  /* 0x0000000511007c0c */ /* 0x000fe2000c741270 */
[----:B------:R-:W0:Y:S01]  /*23a10*/  LDCU UR5, c[0x0][0x39c] ;  /* 0x00007380ff0577ac */ /* 0x000e220008000800 */
[----:B------:R-:W-:Y:S01]  /*23a20*/  LEA.HI.X.SX32 R17, R18, R0, 0x1, P6 ;  /* 0x0000000012117211 */ /* 0x000fe200030f0eff */
[----:B------:R-:W-:-:S02]  /*23a30*/  IMAD R18, R22, 0x2, R18 ;  /* 0x0000000216127824 */ /* 0x000fc400078e0212 */
[----:B------:R-:W0:Y:S01]  /*23a40*/  LDC R22, c[0x0][0x3b8] ;  /* 0x0000ee00ff167b82 */ /* 0x000e220000000800 */
[----:B------:R-:W-:Y:S01]  /*23a50*/  ISETP.LT.AND P6, PT, R19, UR6, !P0 ;  /* 0x0000000613007c0c */ /* 0x000fe2000c7c1270 */
[----:B------:R-:W0:Y:S01]  /*23a60*/  LDCU UR6, c[0x0][0x39c] ;  /* 0x00007380ff0677ac */ /* 0x000e220008000800 */
[----:B-----5:R-:W-:Y:S02]  /*23a70*/  PRMT R5, R25, 0x7632, R5 ;  /* 0x0000763219057816 */ /* 0x020fe40000000005 */
[----:B----4-:R-:W-:Y:S01]  /*23a80*/  PRMT R4, R20, 0x7632, R4 ;  /* 0x0000763214047816 */ /* 0x010fe20000000004 */
[----:B-1----:R-:W-:Y:S02]  /*23a90*/  IMAD R20, R24, 0x2, R18 ;  /* 0x0000000218147824 */ /* 0x002fe400078e0212 */
[----:B------:R-:W1:Y:S02]  /*23aa0*/  LDC R24, c[0x0][0x3b8] ;  /* 0x0000ee00ff187b82 */ /* 0x000e640000000800 */
[----:B------:R4:W-:Y:S02]  /*23ab0*/  @P5 STG.E.U16 desc[UR8][R16.64], R4 ;  /* 0x0000000410005986 */ /* 0x0009e4000c101508 */
[----:B----4-:R-:W-:-:S04]  /*23ac0*/  LEA R16, P5, R18, R2, 0x1 ;  /* 0x0000000212107211 */ /* 0x010fc800078a08ff */
[----:B------:R-:W-:Y:S02]  /*23ad0*/  LEA.HI.X.SX32 R17, R18, R0, 0x1, P5 ;  /* 0x0000000012117211 */ /* 0x000fe400028f0eff */
[C---:B------:R-:W-:Y:S02]  /*23ae0*/  LEA R18, P5, R20.reuse, R2, 0x1 ;  /* 0x0000000214127211 */ /* 0x040fe400078a08ff */
[----:B---3--:R-:W-:Y:S02]  /*23af0*/  PRMT R4, R21, 0x7632, R4 ;  /* 0x0000763215047816 */ /* 0x008fe40000000004 */
[----:B------:R-:W-:Y:S01]  /*23b00*/  LEA.HI.X.SX32 R19, R20, R0, 0x1, P5 ;  /* 0x0000000014137211 */ /* 0x000fe200028f0eff */
[----:B------:R-:W-:Y:S02]  /*23b10*/  IMAD R20, R23, 0x2, R20 ;  /* 0x0000000217147824 */ /* 0x000fe400078e0214 */
[----:B------:R-:W3:Y:S01]  /*23b20*/  LDC R23, c[0x0][0x3b8] ;  /* 0x0000ee00ff177b82 */ /* 0x000ee20000000800 */
[----:B------:R4:W-:Y:S04]  /*23b30*/  @P3 STG.E.U16 desc[UR8][R16.64], R4 ;  /* 0x0000000410003986 */ /* 0x0009e8000c101508 */
[----:B------:R5:W-:Y:S01]  /*23b40*/  @P4 STG.E.U16 desc[UR8][R18.64], R5 ;  /* 0x0000000512004986 */ /* 0x000be2000c101508 */
[----:B----4-:R-:W-:-:S02]  /*23b50*/  LOP3.LUT R17, R28, 0xe8, R3, 0xfe, !PT ;  /* 0x000000e81c117812 */ /* 0x010fc400078efe03 */
[----:B------:R-:W-:Y:S02]  /*23b60*/  LEA R16, P4, R20, R2, 0x1 ;  /* 0x0000000214107211 */ /* 0x000fe400078808ff */
[--C-:B-----5:R-:W-:Y:S02]  /*23b70*/  LOP3.LUT R18, R28, 0xea, R3.reuse, 0xfe, !PT ;  /* 0x000000ea1c127812 */ /* 0x120fe400078efe03 */
[----:B0-----:R-:W-:Y:S01]  /*23b80*/  ISETP.LT.AND P5, PT, R17, UR5, !P0 ;  /* 0x0000000511007c0c */ /* 0x001fe2000c7a1270 */
[----:B------:R-:W0:Y:S01]  /*23b90*/  LDCU UR5, c[0x0][0x39c] ;  /* 0x00007380ff0577ac */ /* 0x000e220008000800 */
[----:B------:R-:W-:Y:S02]  /*23ba0*/  LEA.HI.X.SX32 R17, R20, R0, 0x1, P4 ;  /* 0x0000000014117211 */ /* 0x000fe400020f0eff */
[----:B------:R-:W-:Y:S02]  /*23bb0*/  PRMT R4, R29, 0x7632, R4 ;  /* 0x000076321d047816 */ /* 0x000fe40000000004 */
[----:B------:R-:W-:Y:S01]  /*23bc0*/  ISETP.LT.AND P4, PT, R18, UR6, !P0 ;  /* 0x0000000612007c0c */ /* 0x000fe2000c781270 */
[----:B------:R-:W-:Y:S01]  /*23bd0*/  IMAD R18, R22, 0x2, R20 ;  /* 0x0000000216127824 */ /* 0x000fe200078e0214 */
[----:B------:R-:W-:Y:S01]  /*23be0*/  LOP3.LUT R21, R28, 0xe6, R3, 0xfe, !PT ;  /* 0x000000e61c157812 */ /* 0x000fe200078efe03 */
[----:B------:R-:W4:Y:S01]  /*23bf0*/  LDC R22, c[0x0][0x3b8] ;  /* 0x0000ee00ff167b82 */ /* 0x000f220000000800 */
[----:B------:R5:W-:Y:S01]  /*23c00*/  @P2 STG.E.U16 desc[UR8][R16.64], R4 ;  /* 0x0000000410002986 */ /* 0x000be2000c101508 */
[----:B-1----:R-:W-:Y:S01]  /*23c10*/  IMAD R20, R24, 0x2, R18 ;  /* 0x0000000218147824 */ /* 0x002fe200078e0212 */
[----:B--2---:R-:W-:Y:S01]  /*23c20*/  ISETP.LT.AND P3, PT, R21, UR4, !P0 ;  /* 0x0000000415007c0c */ /* 0x004fe2000c761270 */
[----:B------:R-:W1:Y:S01]  /*23c30*/  LDCU UR6, c[0x0][0x39c] ;  /* 0x00007380ff0677ac */ /* 0x000e620008000800 */
[----:B------:R-:W2:Y:S03]  /*23c40*/  LDL.LU R29, [R1+0xb08] ;  /* 0x000b0800011d7983 */ /* 0x000ea60000300800 */
[----:B------:R-:W4:Y:S01]  /*23c50*/  LDC R24, c[0x0][0x3b8] ;  /* 0x0000ee00ff187b82 */ /* 0x000f220000000800 */
[----:B------:R-:W-:Y:S01]  /*23c60*/  PRMT R5, R13, 0x7632, R5 ;  /* 0x000076320d057816 */ /* 0x000fe20000000005 */
[----:B------:R-:W0:Y:S01]  /*23c70*/  LDCU UR4, c[0x0][0x39c] ;  /* 0x00007380ff0477ac */ /* 0x000e220008000800 */
[----:B-----5:R-:W-:-:S02]  /*23c80*/  LEA R16, P2, R18, R2, 0x1 ;  /* 0x0000000212107211 */ /* 0x020fc400078408ff */
[----:B------:R-:W-:Y:S02]  /*23c90*/  PRMT R4, R12, 0x7632, R4 ;  /* 0x000076320c047816 */ /* 0x000fe40000000004 */
[----:B------:R-:W-:Y:S01]  /*23ca0*/  LEA.HI.X.SX32 R17, R18, R0, 0x1, P2 ;  /* 0x0000000012117211 */ /* 0x000fe200010f0eff */
[----:B------:R-:W5:Y:S01]  /*23cb0*/  LDL.LU R12, [R1+0xb04] ;  /* 0x000b0400010c7983 */ /* 0x000f620000300800 */
[----:B------:R-:W-:-:S03]  /*23cc0*/  LEA R18, P2, R20, R2, 0x1 ;  /* 0x0000000214127211 */ /* 0x000fc600078408ff */
[----:B------:R0:W-:Y:S01]  /*23cd0*/  @P6 STG.E.U16 desc[UR8][R16.64], R4 ;  /* 0x0000000410006986 */ /* 0x0001e2000c101508 */
[----:B------:R-:W-:Y:S01]  /*23ce0*/  LEA.HI.X.SX32 R19, R20, R0, 0x1, P2 ;  /* 0x0000000014137211 */ /* 0x000fe200010f0eff */
[----:B---3--:R-:W-:Y:S02]  /*23cf0*/  IMAD R20, R23, 0x2, R20 ;  /* 0x0000000217147824 */ /* 0x008fe400078e0214 */
[----:B------:R-:W3:Y:S01]  /*23d00*/  LDC R23, c[0x0][0x3b8] ;  /* 0x0000ee00ff177b82 */ /* 0x000ee20000000800 */
[----:B------:R-:W2:Y:S04]  /*23d10*/  LDL.LU R13, [R1+0xb00] ;  /* 0x000b0000010d7983 */ /* 0x000ea80000300800 */
[----:B------:R1:W-:Y:S01]  /*23d20*/  @P3 STG.E.U16 desc[UR8][R18.64], R5 ;  /* 0x0000000512003986 */ /* 0x0003e2000c101508 */
[----:B0-----:R-:W-:-:S02]  /*23d30*/  LOP3.LUT R17, R28, 0xee, R3, 0xfe, !PT ;  /* 0x000000ee1c117812 */ /* 0x001fc400078efe03 */
[C---:B------:R-:W-:Y:S02]  /*23d40*/  LEA R16, P6, R20.reuse, R2, 0x1 ;  /* 0x0000000214107211 */ /* 0x040fe400078c08ff */
[----:B------:R-:W-:Y:S01]  /*23d50*/  ISETP.LT.AND P3, PT, R17, UR5, !P0 ;  /* 0x0000000511007c0c */ /* 0x000fe2000c761270 */
[----:B------:R-:W0:Y:S01]  /*23d60*/  LDCU UR5, c[0x0][0x39c] ;  /* 0x00007380ff0577ac */ /* 0x000e220008000800 */
[----:B------:R-:W-:Y:S02]  /*23d70*/  LEA.HI.X.SX32 R17, R20, R0, 0x1, P6 ;  /* 0x0000000014117211 */ /* 0x000fe400030f0eff */
[----:B-1----:R-:W-:Y:S02]  /*23d80*/  LOP3.LUT R18, R28, 0xf0, R3, 0xfe, !PT ;  /* 0x000000f01c127812 */ /* 0x002fe400078efe03 */
[----:B------:R-:W-:Y:S02]  /*23d90*/  PRMT R4, R14, 0x7632, R4 ;  /* 0x000076320e047816 */ /* 0x000fe40000000004 */
[----:B------:R-:W-:Y:S01]  /*23da0*/  ISETP.LT.AND P6, PT, R18, UR6, !P0 ;  /* 0x0000000612007c0c */ /* 0x000fe2000c7c1270 */
[----:B----4-:R-:W-:Y:S01]  /*23db0*/  IMAD R18, R22, 0x2, R20 ;  /* 0x0000000216127824 */ /* 0x010fe200078e0214 */
[----:B------:R-:W4:Y:S01]  /*23dc0*/  LDL.LU R14, [R1+0xafc] ;  /* 0x000afc00010e7983 */ /* 0x000f220000300800 */
[----:B------:R-:W-:Y:S01]  /*23dd0*/  PRMT R5, R26, 0x7632, R5 ;  /* 0x000076321a057816 */ /* 0x000fe20000000005 */
[----:B------:R-:W1:Y:S01]  /*23de0*/  LDC R22, c[0x0][0x3b8] ;  /* 0x0000ee00ff167b82 */ /* 0x000e620000000800 */
[----:B------:R-:W-:Y:S01]  /*23df0*/  IMAD R20, R24, 0x2, R18 ;  /* 0x0000000218147824 */ /* 0x000fe200078e0212 */
[----:B------:R0:W-:Y:S01]  /*23e00*/  @P5 STG.E.U16 desc[UR8][R16.64], R4 ;  /* 0x0000000410005986 */ /* 0x0001e2000c101508 */
[----:B------:R-:W-:Y:S01]  /*23e10*/  LOP3.LUT R21, R28, 0xec, R3, 0xfe, !PT ;  /* 0x000000ec1c157812 */ /* 0x000fe200078efe03 */
[----:B------:R-:W1:Y:S04]  /*23e20*/  LDCU UR6, c[0x0][0x39c] ;  /* 0x00007380ff0677ac */ /* 0x000e680008000800 */
[----:B------:R-:W1:Y:S01]  /*23e30*/  LDC R24, c[0x0][0x3b8] ;  /* 0x0000ee00ff187b82 */ /* 0x000e620000000800 */
[----:B0-----:R-:W-:-:S02]  /*23e40*/  LEA R16, P5, R18, R2, 0x1 ;  /* 0x0000000212107211 */ /* 0x001fc400078a08ff */
[----:B------:R-:W-:Y:S02]  /*23e50*/  PRMT R4, R15, 0x7632, R4 ;  /* 0x000076320f047816 */ /* 0x000fe40000000004 */
[----:B------:R-:W-:Y:S01]  /*23e60*/  LEA.HI.X.SX32 R17, R18, R0, 0x1, P5 ;  /* 0x0000000012117211 */ /* 0x000fe200028f0eff */
[----:B------:R-:W4:Y:S01]  /*23e70*/  LDL.LU R15, [R1+0xaf8] ;  /* 0x000af800010f7983 */ /* 0x000f220000300800 */
[----:B------:R-:W-:-:S03]  /*23e80*/  LEA R18, P5, R20, R2, 0x1 ;  /* 0x0000000214127211 */ /* 0x000fc600078a08ff */
[----:B------:R-:W4:Y:S01]  /*23e90*/  LDL R25, [R1+0x84] ;  /* 0x0000840001197983 */ /* 0x000f220000100800 */
[----:B------:R-:W-:Y:S01]  /*23ea0*/  LEA.HI.X.SX32 R19, R20, R0, 0x1, P5 ;  /* 0x0000000014137211 */ /* 0x000fe200028f0eff */
[----:B---3--:R-:W-:Y:S02]  /*23eb0*/  IMAD R20, R23, 0x2, R20 ;  /* 0x0000000217147824 */ /* 0x008fe400078e0214 */
[----:B------:R-:W3:Y:S04]  /*23ec0*/  LDL R23, [R1+0x80] ;  /* 0x0000800001177983 */ /* 0x000ee80000100800 */
[----:B------:R0:W-:Y:S04]  /*23ed0*/  @P4 STG.E.U16 desc[UR8][R16.64], R4 ;  /* 0x0000000410004986 */ /* 0x0001e8000c101508 */
[----:B------:R-:W3:Y:S01]  /*23ee0*/  LDL R26, [R1+0x88] ;  /* 0x00008800011a7983 */ /* 0x000ee20000100800 */
[----:B0-----:R-:W-:-:S03]  /*23ef0*/  PRMT R4, R27, 0x7632, R4 ;  /* 0x000076321b047816 */ /* 0x001fc60000000004 */
[----:B------:R-:W3:Y:S01]  /*23f00*/  LDL R27, [R1+0x8c] ;  /* 0x00008c00011b7983 */ /* 0x000ee20000100800 */
[----:B------:R-:W-:Y:S01]  /*23f10*/  ISETP.LT.AND P2, PT, R21, UR4, !P0 ;  /* 0x0000000415007c0c */ /* 0x000fe2000c741270 */
[----:B------:R-:W0:Y:S01]  /*23f20*/  LDCU UR4, c[0x0][0x39c] ;  /* 0x00007380ff0477ac */ /* 0x000e220008000800 */
[C-C-:B------:R-:W-:Y:S02]  /*23f30*/  LOP3.LUT R21, R28.reuse, 0xf2, R3.reuse, 0xfe, !PT ;  /* 0x000000f21c157812 */ /* 0x140fe400078efe03 */
[----:B------:R-:W-:-:S04]  /*23f40*/  LOP3.LUT R17, R28, 0xf4, R3, 0xfe, !PT ;  /* 0x000000f41c117812 */ /* 0x000fc800078efe03 */
[----:B------:R-:W-:Y:S01]  /*23f50*/  ISETP.LT.AND P5, PT, R17, UR5, !P0 ;  /* 0x0000000511007c0c */ /* 0x000fe2000c7a1270 */
[----:B------:R-:W1:Y:S04]  /*23f60*/  LDCU UR5, c[0x0][0x39c] ;  /* 0x00007380ff0577ac */ /* 0x000e680008000800 */
[----:B------:R1:W-:Y:S01]  /*23f70*/  @P2 STG.E.U16 desc[UR8][R18.64], R5 ;  /* 0x0000000512002986 */ /* 0x0003e2000c101508 */
[C---:B------:R-:W-:Y:S02]  /*23f80*/  LEA R16, P2, R20.reuse, R2, 0x1 ;  /* 0x0000000214107211 */ /* 0x040fe400078408ff */
[----:B0-----:R-:W-:Y:S01]  /*23f90*/  ISETP.LT.AND P4, PT, R21, UR4, !P0 ;  /* 0x0000000415007c0c */ /* 0x001fe2000c781270 */
[----:B------:R-:W0:Y:S01]  /*23fa0*/  LDCU UR4, c[0x0][0x39c] ;  /* 0x00007380ff0477ac */ /* 0x000e220008000800 */
[----:B------:R-:W0:Y:S01]  /*23fb0*/  LDC R21, c[0x0][0x3b8] ;  /* 0x0000ee00ff157b82 */ /* 0x000e220000000800 */
[----:B------:R-:W-:-:S02]  /*23fc0*/  LEA.HI.X.SX32 R17, R20, R0, 0x1, P2 ;  /* 0x0000000014117211 */ /* 0x000fc400010f0eff */
[----:B-1----:R-:W-:-:S04]  /*23fd0*/  LOP3.LUT R18, R28, 0xf6, R3, 0xfe, !PT ;  /* 0x000000f61c127812 */ /* 0x002fc800078efe03 */
[----:B------:R-:W-:Y:S01]  /*23fe0*/  ISETP.LT.AND P2, PT, R18, UR6, !P0 ;  /* 0x0000000612007c0c */ /* 0x000fe2000c741270 */
[----:B------:R-:W-:Y:S01]  /*23ff0*/  IMAD R18, R22, 0x2, R20 ;  /* 0x0000000216127824 */ /* 0x000fe200078e0214 */
[----:B------:R1:W-:Y:S01]  /*24000*/  @P3 STG.E.U16 desc[UR8][R16.64], R4 ;  /* 0x0000000410003986 */ /* 0x0003e2000c101508 */
[----:B------:R-:W0:Y:S01]  /*24010*/  LDC R20, c[0x0][0x3b8] ;  /* 0x0000ee00ff147b82 */ /* 0x000e220000000800 */
[----:B------:R-:W-:Y:S01]  /*24020*/  PRMT R6, R4, 0x7632, R6 ;  /* 0x0000763204067816 */ /* 0x000fe20000000006 */
[----:B------:R-:W-:Y:S01]  /*24030*/  IMAD R19, R24, 0x2, R18 ;  /* 0x0000000218137824 */ /* 0x000fe200078e0212 */
[----:B------:R-:W0:Y:S01]  /*24040*/  LDCU UR6, c[0x0][0x39c] ;  /* 0x00007380ff0677ac */ /* 0x000e220008000800 */
[----:B------:R-:W-:Y:S01]  /*24050*/  PRMT R7, R5, 0x7632, R7 ;  /* 0x0000763205077816 */ /* 0x000fe20000000007 */
[----:B------:R-:W3:Y:S03]  /*24060*/  LDL R24, [R1+0x98] ;  /* 0x0000980001187983 */ /* 0x000ee60000100800 */
[----:B------:R-:W0:Y:S01]  /*24070*/  LDC R22, c[0x0][0x3b8] ;  /* 0x0000ee00ff167b82 */ /* 0x000e220000000800 */
[----:B-1----:R-:W-:-:S04]  /*24080*/  LEA R16, P3, R18, R2, 0x1 ;  /* 0x0000000212107211 */ /* 0x002fc800078608ff */
[----:B------:R-:W-:Y:S02]  /*24090*/  LEA.HI.X.SX32 R17, R18, R0, 0x1, P3 ;  /* 0x0000000012117211 */ /* 0x000fe400018f0eff */
[C---:B------:R-:W-:Y:S02]  /*240a0*/  LEA R4, P3, R19.reuse, R2, 0x1 ;  /* 0x0000000213047211 */ /* 0x040fe400078608ff */
[----:B------:R-:W-:Y:S02]  /*240b0*/  LOP3.LUT R18, R28, 0xf8, R3, 0xfe, !PT ;  /* 0x000000f81c127812 */ /* 0x000fe400078efe03 */
[----:B------:R-:W-:Y:S01]  /*240c0*/  LEA.HI.X.SX32 R5, R19, R0, 0x1, P3 ;  /* 0x0000000013057211 */ /* 0x000fe200018f0eff */
[----:B0-----:R-:W-:Y:S01]  /*240d0*/  IMAD R19, R21, 0x2, R19 ;  /* 0x0000000215137824 */ /* 0x001fe200078e0213 */
[----:B------:R-:W-:Y:S01]  /*240e0*/  ISETP.LT.AND P3, PT, R18, UR4, !P0 ;  /* 0x0000000412007c0c */ /* 0x000fe2000c761270 */
[----:B------:R0:W-:Y:S01]  /*240f0*/  @P6 STG.E.U16 desc[UR8][R16.64], R6 ;  /* 0x0000000610006986 */ /* 0x0001e2000c101508 */
[----:B------:R-:W1:Y:S01]  /*24100*/  LDC R18, c[0x0][0x3b8] ;  /* 0x0000ee00ff127b82 */ /* 0x000e620000000800 */
[----:B------:R-:W1:Y:S02]  /*24110*/  LDCU UR4, c[0x0][0x39c] ;  /* 0x00007380ff0477ac */ /* 0x000e640008000800 */
[----:B------:R0:W-:Y:S01]  /*24120*/  @P4 STG.E.U16 desc[UR8][R4.64], R7 ;  /* 0x0000000704004986 */ /* 0x0001e2000c101508 */
[----:B------:R-:W-:-:S02]  /*24130*/  LOP3.LUT R8, R28, 0xfe, R3, 0xfe, !PT ;  /* 0x000000fe1c087812 */ /* 0x000fc400078efe03 */
[----:B------:R-:W-:Y:S01]  /*24140*/  PRMT R11, R11, 0x7632, R11 ;  /* 0x000076320b0b7816 */ /* 0x000fe2000000000b */
[----:B------:R-:W3:Y:S01]  /*24150*/  LDL R21, [R1+0x94] ;  /* 0x0000940001157983 */ /* 0x000ee20000100800 */
[----:B0-----:R-:W0:Y:S01]  /*24160*/  LDC R17, c[0x0][0x3b8] ;  /* 0x0000ee00ff117b82 */ /* 0x001e220000000800 */
[----:B------:R-:W-:Y:S02]  /*24170*/  LOP3.LUT R5, R28, 0xfa, R3, 0xfe, !PT ;  /* 0x000000fa1c057812 */ /* 0x000fe400078efe03 */
[----:B------:R-:W-:Y:S02]  /*24180*/  LEA R4, P6, R19, R2, 0x1 ;  /* 0x0000000213047211 */ /* 0x000fe400078c08ff */
[----:B------:R-:W-:Y:S01]  /*24190*/  ISETP.LT.AND P4, PT, R5, UR5, !P0 ;  /* 0x0000000505007c0c */ /* 0x000fe2000c781270 */
[----:B------:R-:W0:Y:S01]  /*241a0*/  LDCU UR5, c[0x0][0x39c] ;  /* 0x00007380ff0577ac */ /* 0x000e220008000800 */
[----:B------:R-:W-:Y:S02]  /*241b0*/  LEA.HI.X.SX32 R5, R19, R0, 0x1, P6 ;  /* 0x0000000013057211 */ /* 0x000fe400030f0eff */
[----:B------:R-:W-:Y:S01]  /*241c0*/  PRMT R7, R6, 0x7632, R7 ;  /* 0x0000763206077816 */ /* 0x000fe20000000007 */
[----:B------:R-:W-:Y:S01]  /*241d0*/  IMAD R6, R20, 0x2, R19 ;  /* 0x0000000214067824 */ /* 0x000fe200078e0213 */
[----:B------:R-:W-:Y:S01]  /*241e0*/  LOP3.LUT R16, R28, 0xfc, R3, 0xfe, !PT ;  /* 0x000000fc1c107812 */ /* 0x000fe200078efe03 */
[----:B------:R-:W0:Y:S01]  /*241f0*/  LDC R19, c[0x0][0x3b8] ;  /* 0x0000ee00ff137b82 */ /* 0x000e220000000800 */
[----:B------:R-:W-:Y:S01]  /*24200*/  PRMT R9, R7, 0x7632, R9 ;  /* 0x0000763207097816 */ /* 0x000fe20000000009 */
[----:B------:R1:W-:Y:S01]  /*24210*/  @P5 STG.E.U16 desc[UR8][R4.64], R7 ;  /* 0x0000000704005986 */ /* 0x0003e2000c101508 */
[----:B------:R-:W-:Y:S01]  /*24220*/  ISETP.LT.AND P6, PT, R16, UR6, !P0 ;  /* 0x0000000610007c0c */ /* 0x000fe2000c7c1270 */
[----:B------:R-:W-:Y:S01]  /*24230*/  IMAD R16, R22, 0x2, R6 ;  /* 0x0000000216107824 */ /* 0x000fe200078e0206 */
[----:B------:R-:W0:Y:S01]  /*24240*/  LDCU UR6, c[0x0][0x39c] ;  /* 0x00007380ff0677ac */ /* 0x000e220008000800 */
[----:B------:R-:W3:Y:S01]  /*24250*/  LDL R20, [R1+0x90] ;  /* 0x0000900001147983 */ /* 0x000ee20000100800 */
[----:B-1----:R-:W-:-:S04]  /*24260*/  LEA R4, P5, R6, R2, 0x1 ;  /* 0x0000000206047211 */ /* 0x002fc800078a08ff */
[----:B------:R-:W-:Y:S02]  /*24270*/  LEA.HI.X.SX32 R5, R6, R0, 0x1, P5 ;  /* 0x0000000006057211 */ /* 0x000fe400028f0eff */
[----:B------:R-:W-:-:S03]  /*24280*/  LEA R6, P5, R16, R2, 0x1 ;  /* 0x0000000210067211 */ /* 0x000fc600078a08ff */
[----:B------:R1:W-:Y:S01]  /*24290*/  @P2 STG.E.U16 desc[UR8][R4.64], R9 ;  /* 0x0000000904002986 */ /* 0x0003e2000c101508 */
[----:B------:R-:W-:Y:S02]  /*242a0*/  LEA.HI.X.SX32 R7, R16, R0, 0x1, P5 ;  /* 0x0000000010077211 */ /* 0x000fe400028f0eff */
[----:B------:R-:W-:Y:S01]  /*242b0*/  ISETP.LT.AND P2, PT, R8, UR4, !P0 ;  /* 0x0000000408007c0c */ /* 0x000fe2000c741270 */
[----:B------:R-:W-:Y:S01]  /*242c0*/  IMAD R8, R18, 0x2, R16 ;  /* 0x0000000212087824 */ /* 0x000fe200078e0210 */
[----:B------:R-:W0:Y:S01]  /*242d0*/  LDCU UR4, c[0x0][0x39c] ;  /* 0x00007380ff0477ac */ /* 0x000e220008000800 */
[----:B------:R0:W-:Y:S01]  /*242e0*/  @P3 STG.E.U16 desc[UR8][R6.64], R10 ;  /* 0x0000000a06003986 */ /* 0x0001e2000c101508 */
[----:B------:R-:W5:Y:S01]  /*242f0*/  LDC R16, c[0x0][0x3b8] ;  /* 0x0000ee00ff107b82 */ /* 0x000f620000000800 */
[----:B-1----:R-:W-:Y:S02]  /*24300*/  LOP3.LUT R5, R28, 0x100, R3, 0xfe, !PT ;  /* 0x000001001c057812 */ /* 0x002fe400078efe03 */
[----:B------:R-:W-:-:S05]  /*24310*/  LEA R4, P3, R8, R2, 0x1 ;  /* 0x0000000208047211 */ /* 0x000fca00078608ff */
[----:B------:R-:W1:Y:S01]  /*24320*/  LDC R18, c[0x0][0x3b8] ;  /* 0x0000ee00ff127b82 */ /* 0x000e620000000800 */
[----:B0-----:R-:W-:Y:S01]  /*24330*/  ISETP.LT.AND P5, PT, R5, UR5, !P0 ;  /* 0x0000000505007c0c */ /* 0x001fe2000c7a1270 */
[----:B------:R-:W0:Y:S01]  /*24340*/  LDCU UR5, c[0x0][0x39c] ;  /* 0x00007380ff0577ac */ /* 0x000e220008000800 */
[----:B------:R-:W-:Y:S02]  /*24350*/  LOP3.LUT R6, R28, 0x102, R3, 0xfe, !PT ;  /* 0x000001021c067812 */ /* 0x000fe400078efe03 */
[----:B------:R-:W-:Y:S02]  /*24360*/  LEA.HI.X.SX32 R5, R8, R0, 0x1, P3 ;  /* 0x0000000008057211 */ /* 0x000fe400018f0eff */
[----:B------:R-:W-:Y:S01]  /*24370*/  ISETP.LT.AND P3, PT, R6, UR6, !P0 ;  /* 0x0000000606007c0c */ /* 0x000fe2000c761270 */
[----:B------:R-:W-:Y:S01]  /*24380*/  IMAD R6, R17, 0x2, R8 ;  /* 0x0000000211067824 */ /* 0x000fe200078e0208 */
[----:B------:R-:W-:Y:S01]  /*24390*/  PRMT R7, R9, 0x7632, R7 ;  /* 0x0000763209077816 */ /* 0x000fe20000000007 */
[----:B------:R-:W0:Y:S01]  /*243a0*/  LDC R17, c[0x0][0x3b8] ;  /* 0x0000ee00ff117b82 */ /* 0x000e220000000800 */
[----:B------:R-:W-:Y:S01]  /*243b0*/  PRMT R10, R10, 0x7632, R10 ;  /* 0x000076320a0a7816 */ /* 0x000fe2000000000a */
[----:B------:R-:W-:Y:S01]  /*243c0*/  IMAD R8, R19, 0x2, R6 ;  /* 0x0000000213087824 */ /* 0x000fe200078e0206 */
[----:B------:R-:W0:Y:S01]  /*243d0*/  LDCU UR6, c[0x0][0x39c] ;  /* 0x00007380ff0677ac */ /* 0x000e220008000800 */
[----:B------:R5:W-:Y:S02]  /*243e0*/  @P4 STG.E.U16 desc[UR8][R4.64], R7 ;  /* 0x0000000704004986 */ /* 0x000be4000c101508 */
[----:B-----5:R-:W-:-:S04]  /*243f0*/  LEA R4, P4, R6, R2, 0x1 ;  /* 0x0000000206047211 */ /* 0x020fc800078808ff */
[----:B------:R-:W-:Y:S02]  /*24400*/  LEA.HI.X.SX32 R5, R6, R0, 0x1, P4 ;  /* 0x0000000006057211 */ /* 0x000fe400020f0eff */
[----:B------:R-:W-:-:S03]  /*24410*/  LEA R6, P4, R8, R2, 0x1 ;  /* 0x0000000208067211 */ /* 0x000fc600078808ff */
[----:B------:R5:W-:Y:S01]  /*24420*/  @P6 STG.E.U16 desc[UR8][R4.64], R10 ;  /* 0x0000000a04006986 */ /* 0x000be2000c101508 */
[----:B------:R-:W-:-:S05]  /*24430*/  LEA.HI.X.SX32 R7, R8, R0, 0x1, P4 ;  /* 0x0000000008077211 */ /* 0x000fca00020f0eff */
[----:B------:R0:W-:Y:S01]  /*24440*/  @P2 STG.E.U16 desc[UR8][R6.64], R11 ;  /* 0x0000000b06002986 */ /* 0x0001e2000c101508 */
[----:B-----5:R-:W-:Y:S01]  /*24450*/  IMAD R4, R16, 0x2, R8 ;  /* 0x0000000210047824 */ /* 0x020fe200078e0208 */
[----:B------:R-:W5:Y:S01]  /*24460*/  LDC R10, c[0x0][0x3b8] ;  /* 0x0000ee00ff0a7b82 */ /* 0x000f620000000800 */
[----:B------:R-:W-:Y:S02]  /*24470*/  LOP3.LUT R8, R28, 0x106, R3, 0xfe, !PT ;  /* 0x000001061c087812 */ /* 0x000fe400078efe03 */
[----:B0-----:R-:W-:Y:S01]  /*24480*/  IMAD R5, R17, 0x2, R4 ;  /* 0x0000000211057824 */ /* 0x001fe200078e0204 */
[----:B------:R-:W-:-:S04]  /*24490*/  LEA R6, P2, R4, R2, 0x1 ;  /* 0x0000000204067211 */ /* 0x000fc800078408ff */
[----:B------:R-:W0:Y:S01]  /*244a0*/  LDC R17, c[0x0][0x3b8] ;  /* 0x0000ee00ff117b82 */ /* 0x000e220000000800 */
[----:B------:R-:W-:Y:S02]  /*244b0*/  LEA.HI.X.SX32 R7, R4, R0, 0x1, P2 ;  /* 0x0000000004077211 */ /* 0x000fe400010f0eff */
[----:B------:R-:W-:Y:S01]  /*244c0*/  ISETP.LT.AND P2, PT, R8, UR5, !P0 ;  /* 0x0000000508007c0c */ /* 0x000fe2000c741270 */
[----:B------:R-:W0:Y:S01]  /*244d0*/  LDCU UR5, c[0x0][0x39c] ;  /* 0x00007380ff0577ac */ /* 0x000e220008000800 */
[C-C-:B------:R-:W-:Y:S02]  /*244e0*/  LOP3.LUT R8, R28.reuse, 0x108, R3.reuse, 0xfe, !PT ;  /* 0x000001081c087812 */ /* 0x140fe400078efe03 */
[C-C-:B------:R-:W-:Y:S01]  /*244f0*/  LOP3.LUT R9, R28.reuse, 0x104, R3.reuse, 0xfe, !PT ;  /* 0x000001041c097812 */ /* 0x140fe200078efe03 */
[----:B------:R-:W3:Y:S01]  /*24500*/  LDC R16, c[0x0][0x3b8] ;  /* 0x0000ee00ff107b82 */ /* 0x000ee20000000800 */
[----:B------:R-:W-:Y:S02]  /*24510*/  LEA R4, P6, R5, R2, 0x1 ;  /* 0x0000000205047211 */ /* 0x000fe400078c08ff */
[----:B------:R-:W-:Y:S01]  /*24520*/  ISETP.LT.AND P4, PT, R9, UR4, !P0 ;  /* 0x0000000409007c0c */ /* 0x000fe2000c781270 */
[----:B------:R-:W2:Y:S04]  /*24530*/  LDCU UR4, c[0x0][0x39c] ;  /* 0x00007380ff0477ac */ /* 0x000ea80008000800 */
[----:B------:R-:W3:Y:S01]  /*24540*/  LDC R11, c[0x0][0x3b8] ;  /* 0x0000ee00ff0b7b82 */ /* 0x000ee20000000800 */
[----:B------:R-:W-:Y:S01]  /*24550*/  LOP3.LUT R9, R28, 0x10a, R3, 0xfe, !PT ;  /* 0x0000010a1c097812 */ /* 0x000fe200078efe03 */
[----:B------:R2:W-:Y:S01]  /*24560*/  @P5 STG.E.U16 desc[UR8][R6.64], R12 ;  /* 0x0000000c06005986 */ /* 0x0005e2000c101508 */
[----:B------:R-:W-:Y:S01]  /*24570*/  ISETP.LT.AND P5, PT, R8, UR6, !P0 ;  /* 0x0000000608007c0c */ /* 0x000fe2000c7a1270 */
[----:B-1----:R-:W-:Y:S01]  /*24580*/  IMAD R8, R18, 0x2, R5 ;  /* 0x0000000212087824 */ /* 0x002fe200078e0205 */
[----:B------:R-:W-:Y:S01]  /*24590*/  LEA.HI.X.SX32 R5, R5, R0, 0x1, P6 ;  /* 0x0000000005057211 */ /* 0x000fe200030f0eff */
[----:B------:R-:W1:Y:S02]  /*245a0*/  LDCU UR6, c[0x0][0x39c] ;  /* 0x00007380ff0677ac */ /* 0x000e640008000800 */
[----:B------:R-:W1:Y:S01]  /*245b0*/  LDC R18, c[0x0][0x3b8] ;  /* 0x0000ee00ff127b82 */ /* 0x000e620000000800 */
[C---:B--2---:R-:W-:Y:S01]  /*245c0*/  LEA R6, P6, R8.reuse, R2, 0x1 ;  /* 0x0000000208067211 */ /* 0x044fe200078c08ff */
[----:B------:R5:W-:Y:S03]  /*245d0*/  @P3 STG.E.U16 desc[UR8][R4.64], R13 ;  /* 0x0000000d04003986 */ /* 0x000be6000c101508 */
[----:B------:R-:W-:Y:S01]  /*245e0*/  LEA.HI.X.SX32 R7, R8, R0, 0x1, P6 ;  /* 0x0000000008077211 */ /* 0x000fe200030f0eff */
[----:B-----5:R-:W-:Y:S01]  /*245f0*/  IMAD R5, R10, 0x2, R8 ;  /* 0x000000020a057824 */ /* 0x020fe200078e0208 */
[----:B------:R-:W-:Y:S01]  /*24600*/  ISETP.LT.AND P3, PT, R9, UR4, !P0 ;  /* 0x0000000409007c0c */ /* 0x000fe2000c761270 */
[----:B------:R-:W2:Y:S01]  /*24610*/  LDCU UR4, c[0x0][0x39c] ;  /* 0x00007380ff0477ac */ /* 0x000ea20008000800 */
[----:B------:R-:W5:Y:S01]  /*24620*/  LDC R10, c[0x0][0x3b8] ;  /* 0x0000ee00ff0a7b82 */ /* 0x000f620000000800 */
[----:B0-----:R-:W-:Y:S01]  /*24630*/  IMAD R8, R17, 0x2, R5 ;  /* 0x0000000211087824 */ /* 0x001fe200078e0205 */
[----:B----4-:R0:W-:Y:S01]  /*24640*/  @P4 STG.E.U16 desc[UR8][R6.64], R14 ;  /* 0x0000000e06004986 */ /* 0x0101e2000c101508 */
[----:B------:R-:W-:-:S04]  /*24650*/  LEA R4, P4, R5, R2, 0x1 ;  /* 0x0000000205047211 */ /* 0x000fc800078808ff */
[----:B------:R-:W-:Y:S01]  /*24660*/  LEA.HI.X.SX32 R5, R5, R0, 0x1, P4 ;  /* 0x0000000005057211 */ /* 0x000fe200020f0eff */
[----:B------:R-:W4:Y:S01]  /*24670*/  LDC R17, c[0x0][0x3b8] ;  /* 0x0000ee00ff117b82 */ /* 0x000f220000000800 */
[--C-:B0-----:R-:W-:Y:S02]  /*24680*/  LOP3.LUT R7, R28, 0x10c, R3.reuse, 0xfe, !PT ;  /* 0x0000010c1c077812 */ /* 0x101fe400078efe03 */
[C---:B------:R-:W-:Y:S02]  /*24690*/  LEA R6, P6, R8.reuse, R2, 0x1 ;  /* 0x0000000208067211 */ /* 0x040fe400078c08ff */
[----:B------:R-:W-:Y:S01]  /*246a0*/  ISETP.LT.AND P4, PT, R7, UR5, !P0 ;  /* 0x0000000507007c0c */ /* 0x000fe2000c781270 */
[----:B------:R-:W0:Y:S01]  /*246b0*/  LDCU UR5, c[0x0][0x39c] ;  /* 0x00007380ff0577ac */ /* 0x000e220008000800 */
[----:B------:R-:W-:Y:S01]  /*246c0*/  LEA.HI.X.SX32 R7, R8, R0, 0x1, P6 ;  /* 0x0000000008077211 */ /* 0x000fe200030f0eff */
[----:B------:R1:W-:Y:S04]  /*246d0*/  @P2 STG.E.U16 desc[UR8][R4.64], R15 ;  /* 0x0000000f04002986 */ /* 0x0003e8000c101508 */
[----:B---3--:R3:W-:Y:S01]  /*246e0*/  @P5 STG.E.U16 desc[UR8][R6.64], R23 ;  /* 0x0000001706005986 */ /* 0x0087e2000c101508 */
[----:B-1----:R-:W-:Y:S01]  /*246f0*/  IMAD R4, R16, 0x2, R8 ;  /* 0x0000000210047824 */ /* 0x002fe200078e0208 */
[--C-:B------:R-:W-:Y:S01]  /*24700*/  LOP3.LUT R8, R28, 0x110, R3.reuse, 0xfe, !PT ;  /* 0x000001101c087812 */ /* 0x100fe200078efe03 */
[----:B------:R-:W1:Y:S03]  /*24710*/  LDC R16, c[0x0][0x3b8] ;  /* 0x0000ee00ff107b82 */ /* 0x000e660000000800 */
[----:B---3--:R-:W-:Y:S01]  /*24720*/  LEA R6, P5, R4, R2, 0x1 ;  /* 0x0000000204067211 */ /* 0x008fe200078a08ff */
[----:B------:R-:W-:Y:S01]  /*24730*/  IMAD R5, R11, 0x2, R4 ;  /* 0x000000020b057824 */ /* 0x000fe200078e0204 */
[----:B------:R-:W-:-:S03]  /*24740*/  LOP3.LUT R9, R28, 0x10e, R3, 0xfe, !PT ;  /* 0x0000010e1c097812 */ /* 0x000fc600078efe03 */
[----:B------:R-:W3:Y:S01]  /*24750*/  LDC R11, c[0x0][0x3b8] ;  /* 0x0000ee00ff0b7b82 */ /* 0x000ee20000000800 */
[----:B------:R-:W-:Y:S01]  /*24760*/  LEA.HI.X.SX32 R7, R4, R0, 0x1, P5 ;  /* 0x0000000004077211 */ /* 0x000fe200028f0eff */
[----:B------:R-:W3:Y:S01]  /*24770*/  LDL R23, [R1+0xa0] ;  /* 0x0000a00001177983 */ /* 0x000ee20000100800 */
[----:B------:R-:W-:Y:S01]  /*24780*/  ISETP.LT.AND P5, PT, R8, UR6, !P0 ;  /* 0x0000000608007c0c */ /* 0x000fe2000c7a1270 */
[----:B------:R-:W1:Y:S01]  /*24790*/  LDCU UR6, c[0x0][0x39c] ;  /* 0x00007380ff0677ac */ /* 0x000e620008000800 */
[----:B------:R-:W-:Y:S01]  /*247a0*/  LOP3.LUT R8, R28, 0x112, R3, 0xfe, !PT ;  /* 0x000001121c087812 */ /* 0x000fe200078efe03 */
[----:B------:R4:W-:Y:S01]  /*247b0*/  @P3 STG.E.U16 desc[UR8][R6.64], R25 ;  /* 0x0000001906003986 */ /* 0x0009e2000c101508 */
[----:B------:R-:W-:Y:S02]  /*247c0*/  LEA R4, P6, R5, R2, 0x1 ;  /* 0x0000000205047211 */ /* 0x000fe400078c08ff */
[----:B0-----:R-:W-:Y:S01]  /*247d0*/  ISETP.LT.AND P3, PT, R8, UR5, !P0 ;  /* 0x0000000508007c0c */ /* 0x001fe2000c761270 */
[----:B------:R-:W-:Y:S01]  /*247e0*/  IMAD R8, R18, 0x2, R5 ;  /* 0x0000000212087824 */ /* 0x000fe200078e0205 */
[----:B--2---:R-:W-:Y:S01]  /*247f0*/  ISETP.LT.AND P2, PT, R9, UR4, !P0 ;  /* 0x0000000409007c0c */ /* 0x004fe2000c741270 */
[----:B------:R-:W0:Y:S01]  /*24800*/  LDCU UR5, c[0x0][0x39c] ;  /* 0x00007380ff0577ac */ /* 0x000e220008000800 */
[----:B------:R-:W-:Y:S01]  /*24810*/  LEA.HI.X.SX32 R5, R5, R0, 0x1, P6 ;  /* 0x0000000005057211 */ /* 0x000fe200030f0eff */
[----:B------:R-:W2:Y:S01]  /*24820*/  LDC R18, c[0x0][0x3b8] ;  /* 0x0000ee00ff127b82 */ /* 0x000ea20000000800 */
[----:B------:R-:W0:Y:S01]  /*24830*/  LDCU UR4, c[0x0][0x39c] ;  /* 0x00007380ff0477ac */ /* 0x000e220008000800 */
[C---:B----4-:R-:W-:Y:S01]  /*24840*/  LEA R6, P6, R8.reuse, R2, 0x1 ;  /* 0x0000000208067211 */ /* 0x050fe200078c08ff */
[----:B------:R-:W4:Y:S03]  /*24850*/  LDL R25, [R1+0xa4] ;  /* 0x0000a40001197983 */ /* 0x000f260000100800 */
[----:B------:R-:W-:Y:S01]  /*24860*/  LEA.HI.X.SX32 R7, R8, R0, 0x1, P6 ;  /* 0x0000000008077211 */ /* 0x000fe200030f0eff */
[----:B------:R0:W-:Y:S04]  /*24870*/  @P4 STG.E.U16 desc[UR8][R4.64], R26 ;  /* 0x0000001a04004986 */ /* 0x0001e8000c101508 */
[----:B------:R1:W-:Y:S01]  /*24880*/  @P2 STG.E.U16 desc[UR8][R6.64], R27 ;  /* 0x0000001b06002986 */ /* 0x0003e2000c101508 */
[----:B------:R-:W-:-:S03]  /*24890*/  LOP3.LUT R9, R28, 0x114, R3, 0xfe, !PT ;  /* 0x000001141c097812 */ /* 0x000fc600078efe03 */
[----:B0-----:R-:W4:Y:S04]  /*248a0*/  LDL R26, [R1+0xa8] ;  /* 0x0000a800011a7983 */ /* 0x001f280000100800 */
[----:B-1----:R-:W4:Y:S01]  /*248b0*/  LDL R27, [R1+0x9c] ;  /* 0x00009c00011b7983 */ /* 0x002f220000100800 */
[----:B-----5:R-:W-:Y:S01]  /*248c0*/  IMAD R5, R10, 0x2, R8 ;  /* 0x000000020a057824 */ /* 0x020fe200078e0208 */
[----:B------:R-:W-:Y:S01]  /*248d0*/  LOP3.LUT R7, R28, 0x116, R3, 0xfe, !PT ;  /* 0x000001161c077812 */ /* 0x000fe200078efe03 */
[----:B------:R-:W0:Y:S02]  /*248e0*/  LDC R10, c[0x0][0x3b8] ;  /* 0x0000ee00ff0a7b82 */ /* 0x000e240000000800 */
[----:B------:R-:W-:Y:S01]  /*248f0*/  IMAD R8, R17, 0x2, R5 ;  /* 0x0000000211087824 */ /* 0x000fe200078e0205 */
[----:B------:R-:W-:-:S04]  /*24900*/  LEA R4, P2, R5, R2, 0x1 ;  /* 0x0000000205047211 */ /* 0x000fc800078408ff */
[----:B------:R-:W-:Y:S01]  /*24910*/  LEA.HI.X.SX32 R5, R5, R0, 0x1, P2 ;  /* 0x0000000005057211 */ /* 0x000fe200010f0eff */
[----:B------:R-:W1:Y:S01]  /*24920*/  LDC R17, c[0x0][0x3b8] ;  /* 0x0000ee00ff117b82 */ /* 0x000e620000000800 */
[C---:B------:R-:W-:Y:S02]  /*24930*/  LEA R6, P6, R8.reuse, R2, 0x1 ;  /* 0x0000000208067211 */ /* 0x040fe400078c08ff */
[----:B------:R-:W-:Y:S01]  /*24940*/  ISETP.LT.AND P2, PT, R7, UR5, !P0 ;  /* 0x0000000507007c0c */ /* 0x000fe2000c741270 */
[----:B------:R-:W5:Y:S01]  /*24950*/  LDCU UR5, c[0x0][0x39c] ;  /* 0x00007380ff0577ac */ /* 0x000f620008000800 */
[----:B------:R-:W-:Y:S02]  /*24960*/  LEA.HI.X.SX32 R7, R8, R0, 0x1, P6 ;  /* 0x0000000008077211 */ /* 0x000fe400030f0eff */
[----:B------:R-:W-:Y:S01]  /*24970*/  ISETP.LT.AND P4, PT, R9, UR4, !P0 ;  /* 0x0000000409007c0c */ /* 0x000fe2000c781270 */
[----:B------:R-:W0:Y:S01]  /*24980*/  LDCU UR4, c[0x0][0x39c] ;  /* 0x00007380ff0477ac */ /* 0x000e220008000800 */
[----:B------:R0:W-:Y:S04]  /*24990*/  @P5 STG.E.U16 desc[UR8][R4.64], R20 ;  /* 0x0000001404005986 */ /* 0x0001e8000c101508 */
[----:B------:R1:W-:Y:S01]  /*249a0*/  @P3 STG.E.U16 desc[UR8][R6.64], R21 ;  /* 0x0000001506003986 */ /* 0x0003e2000c101508 */
[----:B0-----:R-:W-:Y:S01]  /*249b0*/  IMAD R4, R16, 0x2, R8 ;  /* 0x0000000210047824 */ /* 0x001fe200078e0208 */
[C-C-:B------:R-:W-:Y:S01]  /*249c0*/  LOP3.LUT R8, R28.reuse, 0x11a, R3.reuse, 0xfe, !PT ;  /* 0x0000011a1c087812 */ /* 0x140fe200078efe03 */
[----:B------:R-:W0:Y:S01]  /*249d0*/  LDC R16, c[0x0][0x3b8] ;  /* 0x0000ee00ff107b82 */ /* 0x000e220000000800 */
[----:B------:R-:W-:Y:S01]  /*249e0*/  LOP3.LUT R9, R28, 0x118, R3, 0xfe, !PT ;  /* 0x000001181c097812 */ /* 0x000fe200078efe03 */
[----:B------:R-:W4:Y:S01]  /*249f0*/  LDL R20, [R1+0xd0] ;  /* 0x0000d00001147983 */ /* 0x000f220000100800 */
[----:B-1----:R-:W-:Y:S01]  /*24a00*/  LEA R6, P3, R4, R2, 0x1 ;  /* 0x0000000204067211 */ /* 0x002fe200078608ff */
[----:B---3--:R-:W-:-:S02]  /*24a10*/  IMAD R5, R11, 0x2, R4 ;  /* 0x000000020b057824 */ /* 0x008fc400078e0204 */
[----:B------:R-:W3:Y:S01]  /*24a20*/  LDL R21, [R1+0xd4] ;  /* 0x0000d40001157983 */ /* 0x000ee20000100800 */
[----:B------:R-:W-:Y:S01]  /*24a30*/  LEA.HI.X.SX32 R7, R4, R0, 0x1, P3 ;  /* 0x0000000004077211 */ /* 0x000fe200018f0eff */
[----:B------:R-:W1:Y:S01]  /*24a40*/  LDC R11, c[0x0][0x3b8] ;  /* 0x0000ee00ff0b7b82 */ /* 0x000e620000000800 */
[----:B------:R-:W-:Y:S01]  /*24a50*/  ISETP.LT.AND P3, PT, R8, UR6, !P0 ;  /* 0x0000000608007c0c */ /* 0x000fe2000c761270 */
[----:B------:R-:W0:Y:S01]  /*24a60*/  LDCU UR6, c[0x0][0x39c] ;  /* 0x00007380ff0677ac */ /* 0x000e220008000800 */
[----:B------:R-:W-:Y:S01]  /*24a70*/  LOP3.LUT R8, R28, 0x11c, R3, 0xfe, !PT ;  /* 0x0000011c1c087812 */ /* 0x000fe200078efe03 */
[----:B------:R2:W-:Y:S01]  /*24a80*/  @P4 STG.E.U16 desc[UR8][R6.64], R24 ;  /* 0x0000001806004986 */ /* 0x0005e2000c101508 */
[C---:B------:R-:W-:Y:S02]  /*24a90*/  LEA R4, P6, R5.reuse, R2, 0x1 ;  /* 0x0000000205047211 */ /* 0x040fe400078c08ff */
[----:B-----5:R-:W-:Y:S01]  /*24aa0*/  ISETP.LT.AND P4, PT, R8, UR5, !P0 ;  /* 0x0000000508007c0c */ /* 0x020fe2000c781270 */
[----:B--2---:R-:W-:Y:S01]  /*24ab0*/  IMAD R8, R18, 0x2, R5 ;  /* 0x0000000212087824 */ /* 0x004fe200078e0205 */
[----:B------:R-:W-:Y:S01]  /*24ac0*/  LEA.HI.X.SX32 R5, R5, R0, 0x1, P6 ;  /* 0x0000000005057211 */ /* 0x000fe200030f0eff */
[----:B------:R-:W2:Y:S01]  /*24ad0*/  LDCU UR5, c[0x0][0x39c] ;  /* 0x00007380ff0577ac */ /* 0x000ea20008000800 */
[----:B------:R-:W-:Y:S01]  /*24ae0*/  ISETP.LT.AND P5, PT, R9, UR4, !P0 ;  /* 0x0000000409007c0c */ /* 0x000fe2000c7a1270 */
[----:B------:R-:W5:Y:S01]  /*24af0*/  LDC R18, c[0x0][0x3b8] ;  /* 0x0000ee00ff127b82 */ /* 0x000f620000000800 */
[----:B------:R-:W0:Y:S01]  /*24b00*/  LDCU UR4, c[0x0][0x39c] ;  /* 0x00007380ff0477ac */ /* 0x000e220008000800 */
[----:B------:R-:W3:Y:S04]  /*24b10*/  LDL R24, [R1+0xd8] ;  /* 0x0000d80001187983 */ /* 0x000ee80000100800 */
[----:B----4-:R4:W-:Y:S04]  /*24b20*/  @P2 STG.E.U16 desc[UR8][R4.64], R27 ;  /* 0x0000001b04002986 */ /* 0x0109e8000c101508 */
[----:B----4-:R-:W4:Y:S01]  /*24b30*/  LDL R27, [R1+0xac] ;  /* 0x0000ac00011b7983 */ /* 0x010f220000100800 */
[----:B------:R-:W-:Y:S01]  /*24b40*/  LEA R6, P6, R8, R2, 0x1 ;  /* 0x0000000208067211 */ /* 0x000fe200078c08ff */
[----:B------:R-:W-:Y:S01]  /*24b50*/  IMAD R5, R10, 0x2, R8 ;  /* 0x000000020a057824 */ /* 0x000fe200078e0208 */
[----:B------:R-:W-:Y:S01]  /*24b60*/  LOP3.LUT R9, R28, 0x11e, R3, 0xfe, !PT ;  /* 0x0000011e1c097812 */ /* 0x000fe200078efe03 */
[----:B------:R-:W1:Y:S01]  /*24b70*/  LDC R10, c[0x0][0x3b8] ;  /* 0x0000ee00ff0a7b82 */ /* 0x000e620000000800 */
[----:B------:R-:W-:Y:S01]  /*24b80*/  LEA.HI.X.SX32 R7, R8, R0, 0x1, P6 ;  /* 0x0000000008077211 */ /* 0x000fe200030f0eff */
[----:B------:R-:W-:-:S04]  /*24b90*/  IMAD R8, R17, 0x2, R5 ;  /* 0x0000000211087824 */ /* 0x000fc800078e0205 */
[----:B------:R0:W-:Y:S01]  /*24ba0*/  @P5 STG.E.U16 desc[UR8][R6.64], R23 ;  /* 0x0000001706005986 */ /* 0x0001e2000c101508 */
[C---:B------:R-:W-:Y:S01]  /*24bb0*/  LEA R4, P5, R5.reuse, R2, 0x1 ;  /* 0x0000000205047211 */ /* 0x040fe200078a08ff */
[----:B------:R-:W1:Y:S03]  /*24bc0*/  LDC R17, c[0x0][0x3b8] ;  /* 0x0000ee00ff117b82 */ /* 0x000e660000000800 */
[----:B------:R-:W-:Y:S02]  /*24bd0*/  LEA.HI.X.SX32 R5, R5, R0, 0x1, P5 ;  /* 0x0000000005057211 */ /* 0x000fe400028f0eff */
[----:B0-----:R-:W-:Y:S01]  /*24be0*/  LOP3.LUT R7, R28, 0x120, R3, 0xfe, !PT ;  /* 0x000001201c077812 */ /* 0x001fe200078efe03 */
[----:B------:R-:W3:Y:S01]  /*24bf0*/  LDL R23, [R1+0xe0] ;  /* 0x0000e00001177983 */ /* 0x000ee20000100800 */
[C---:B------:R-:W-:Y:S02]  /*24c00*/  LEA R6, P6, R8.reuse, R2, 0x1 ;  /* 0x0000000208067211 */ /* 0x040fe400078c08ff */
[----:B--2---:R-:W-:Y:S01]  /*24c10*/  ISETP.LT.AND P5, PT, R7, UR5, !P0 ;  /* 0x0000000507007c0c */ /* 0x004fe2000c7a1270 */
[----:B------:R0:W-:Y:S01]  /*24c20*/  @P3 STG.E.U16 desc[UR8][R4.64], R25 ;  /* 0x0000001904003986 */ /* 0x0001e2000c101508 */
[----:B------:R-:W-:Y:S01]  /*24c30*/  LEA.HI.X.SX32 R7, R8, R0, 0x1, P6 ;  /* 0x0000000008077211 */ /* 0x000fe200030f0eff */
[----:B------:R-:W2:Y:S01]  /*24c40*/  LDCU UR5, c[0x0][0x39c] ;  /* 0x00007380ff0577ac */ /* 0x000ea20008000800 */
[----:B------:R-:W-:-:S03]  /*24c50*/  ISETP.LT.AND P2, PT, R9, UR4, !P0 ;  /* 0x0000000409007c0c */ /* 0x000fc6000c741270 */
[----:B------:R5:W-:Y:S01]  /*24c60*/  @P4 STG.E.U16 desc[UR8][R6.64], R26 ;  /* 0x0000001a06004986 */ /* 0x000be2000c101508 */
[----:B------:R-:W1:Y:S01]  /*24c70*/  LDCU UR4, c[0x0][0x39c] ;  /* 0x00007380ff0477ac */ /* 0x000e620008000800 */
[----:B0-----:R-:W-:Y:S01]  /*24c80*/  IMAD R4, R16, 0x2, R8 ;  /* 0x0000000210047824 */ /* 0x001fe200078e0208 */
[----:B------:R-:W-:Y:S01]  /*24c90*/  LOP3.LUT R9, R28, 0x122, R3, 0xfe, !PT ;  /* 0x000001221c097812 */ /* 0x000fe200078efe03 */
[----:B------:R-:W3:Y:S01]  /*24ca0*/  LDL R25, [R1+0xe4] ;  /* 0x0000e40001197983 */ /* 0x000ee20000100800 */
[----:B------:R-:W0:Y:S02]  /*24cb0*/  LDC R16, c[0x0][0x3b8] ;  /* 0x0000ee00ff107b82 */ /* 0x000e240000000800 */
[C---:B-----5:R-:W-:Y:S01]  /*24cc0*/  LEA R6, P4, R4.reuse, R2, 0x1 ;  /* 0x0000000204067211 */ /* 0x060fe200078808ff */
[----:B------:R-:W5:Y:S03]  /*24cd0*/  LDL R26, [R1+0xe8] ;  /* 0x0000e800011a7983 */ /* 0x000f660000100800 */
[----:B------:R-:W-:-:S05]  /*24ce0*/  LEA.HI.X.SX32 R7, R4, R0, 0x1, P4 ;  /* 0x0000000004077211 */ /* 0x000fca00020f0eff */
[----:B----4-:R4:W-:Y:S04]  /*24cf0*/  @P2 STG.E.U16 desc[UR8][R6.64], R27 ;  /* 0x0000001b06002986 */ /* 0x0109e8000c101508 */
[----:B----4-:R-:W4:Y:S01]  /*24d00*/  LDL R27, [R1+0xdc] ;  /* 0x0000dc00011b7983 */ /* 0x010f220000100800 */
[--C-:B------:R-:W-:Y:S01]  /*24d10*/  LOP3.LUT R8, R28, 0x124, R3.reuse, 0xfe, !PT ;  /* 0x000001241c087812 */ /* 0x100fe200078efe03 */
[----:B-1----:R-:W-:Y:S01]  /*24d20*/  IMAD R5, R11, 0x2, R4 ;  /* 0x000000020b057824 */ /* 0x002fe200078e0204 */
[----:B------:R-:W-:Y:S01]  /*24d30*/  ISETP.LT.AND P3, PT, R9, UR4, !P0 ;  /* 0x0000000409007c0c */ /* 0x000fe2000c761270 */
[----:B------:R-:W1:Y:S01]  /*24d40*/  LDCU UR4, c[0x0][0x39c] ;  /* 0x00007380ff0477ac */ /* 0x000e620008000800 */
[----:B------:R-:W-:Y:S01]  /*24d50*/  ISETP.LT.AND P4, PT, R8, UR6, !P0 ;  /* 0x0000000608007c0c */ /* 0x000fe2000c781270 */
[----:B------:R-:W0:Y:S01]  /*24d60*/  LDC R11, c[0x0][0x3b8] ;  /* 0x0000ee00ff0b7b82 */ /* 0x000e220000000800 */
[----:B------:R-:W-:Y:S01]  /*24d70*/  LOP3.LUT R8, R28, 0x126, R3, 0xfe, !PT ;  /* 0x000001261c087812 */ /* 0x000fe200078efe03 */
[----:B------:R-:W0:Y:S01]  /*24d80*/  LDCU UR6, c[0x0][0x39c] ;  /* 0x00007380ff0677ac */ /* 0x000e220008000800 */
[----:B------:R-:W-:-:S02]  /*24d90*/  LEA R4, P6, R5, R2, 0x1 ;  /* 0x0000000205047211 */ /* 0x000fc400078c08ff */
[----:B--2---:R-:W-:Y:S01]  /*24da0*/  ISETP.LT.AND P2, PT, R8, UR5, !P0 ;  /* 0x0000000508007c0c */ /* 0x004fe2000c741270 */
[----:B------:R-:W-:Y:S01]  /*24db0*/  IMAD R8, R18, 0x2, R5 ;  /* 0x0000000212087824 */ /* 0x000fe200078e0205 */
[----:B------:R-:W-:Y:S01]  /*24dc0*/  LEA.HI.X.SX32 R5, R5, R0, 0x1, P6 ;  /* 0x0000000005057211 */ /* 0x000fe200030f0eff */
[----:B------:R-:W2:Y:S01]  /*24dd0*/  LDCU UR5, c[0x0][0x39c] ;  /* 0x00007380ff0577ac */ /* 0x000ea20008000800 */
[----:B------:R-:W0:Y:S02]  /*24de0*/  LDC R18, c[0x0][0x3b8] ;  /* 0x0000ee00ff127b82 */ /* 0x000e240000000800 */
[C---:B------:R-:W-:Y:S01]  /*24df0*/  LEA R6, P6, R8.reuse, R2, 0x1 ;  /* 0x0000000208067211 */ /* 0x040fe200078c08ff */
[----:B------:R1:W-:Y:S03]  /*24e00*/  @P5 STG.E.U16 desc[UR8][R4.64], R20 ;  /* 0x0000001404005986 */ /* 0x0003e6000c101508 */
[----:B------:R-:W-:Y:S01]  /*24e10*/  LEA.HI.X.SX32 R7, R8, R0, 0x1, P6 ;  /* 0x0000000008077211 */ /* 0x000fe200030f0eff */
[----:B-1----:R-:W-:-:S04]  /*24e20*/  IMAD R5, R10, 0x2, R8 ;  /* 0x000000020a057824 */ /* 0x002fc800078e0208 */
[----:B---3--:R1:W-:Y:S01]  /*24e30*/  @P3 STG.E.U16 desc[UR8][R6.64], R21 ;  /* 0x0000001506003986 */ /* 0x0083e2000c101508 */
[C---:B------:R-:W-:Y:S01]  /*24e40*/  LOP3.LUT R9, R28.reuse, 0x128, R3, 0xfe, !PT ;  /* 0x000001281c097812 */ /* 0x040fe200078efe03 */
[----:B------:R-:W3:Y:S01]  /*24e50*/  LDC R10, c[0x0][0x3b8] ;  /* 0x0000ee00ff0a7b82 */ /* 0x000ee20000000800 */
[----:B------:R-:W-:Y:S01]  /*24e60*/  IMAD R8, R17, 0x2, R5 ;  /* 0x0000000211087824 */ /* 0x000fe200078e0205 */
[C---:B------:R-:W-:Y:S01]  /*24e70*/  LEA R4, P3, R5.reuse, R2, 0x1 ;  /* 0x0000000205047211 */ /* 0x040fe200078608ff */
[----:B------:R-:W3:Y:S03]  /*24e80*/  LDL R20, [R1+0xf0] ;  /* 0x0000f00001147983 */ /* 0x000ee60000100800 */
[----:B------:R-:W-:Y:S02]  /*24e90*/  LEA.HI.X.SX32 R5, R5, R0, 0x1, P3 ;  /* 0x0000000005057211 */ /* 0x000fe400018f0eff */
[--C-:B-1----:R-:W-:Y:S01]  /*24ea0*/  LOP3.LUT R7, R28, 0x12a, R3.reuse, 0xfe, !PT ;  /* 0x0000012a1c077812 */ /* 0x102fe200078efe03 */
[----:B------:R-:W3:Y:S01]  /*24eb0*/  LDL R21, [R1+0xf4] ;  /* 0x0000f40001157983 */ /* 0x000ee20000100800 */
[C---:B------:R-:W-:Y:S01]  /*24ec0*/  LEA R6, P6, R8.reuse, R2, 0x1 ;  /* 0x0000000208067211 */ /* 0x040fe200078c08ff */
[----:B------:R-:W1:Y:S01]  /*24ed0*/  LDC R17, c[0x0][0x3b8] ;  /* 0x0000ee00ff117b82 */ /* 0x000e620000000800 */
[----:B--2---:R-:W-:Y:S01]  /*24ee0*/  ISETP.LT.AND P3, PT, R7, UR5, !P0 ;  /* 0x0000000507007c0c */ /* 0x004fe2000c761270 */
[----:B------:R2:W-:Y:S01]  /*24ef0*/  @P4 STG.E.U16 desc[UR8][R4.64], R24 ;  /* 0x0000001804004986 */ /* 0x0005e2000c101508 */
[----:B------:R-:W-:Y:S01]  /*24f00*/  LEA.HI.X.SX32 R7, R8, R0, 0x1, P6 ;  /* 0x0000000008077211 */ /* 0x000fe200030f0eff */
[----:B------:R-:W0:Y:S01]  /*24f10*/  LDCU UR5, c[0x0][0x39c] ;  /* 0x00007380ff0577ac */ /* 0x000e220008000800 */
[----:B------:R-:W-:Y:S01]  /*24f20*/  ISETP.LT.AND P5, PT, R9, UR4, !P0 ;  /* 0x0000000409007c0c */ /* 0x000fe2000c7a1270 */
[----:B------:R-:W0:Y:S01]  /*24f30*/  LDCU UR4, c[0x0][0x39c] ;  /* 0x00007380ff0477ac */ /* 0x000e220008000800 */
[----:B--2---:R-:W2:Y:S04]  /*24f40*/  LDL R24, [R1+0xf8] ;  /* 0x0000f80001187983 */ /* 0x004ea80000100800 */
[----:B----4-:R4:W-:Y:S04]  /*24f50*/  @P2 STG.E.U16 desc[UR8][R6.64], R27 ;  /* 0x0000001b06002986 */ /* 0x0109e8000c101508 */
[----:B----4-:R-:W4:Y:S01]  /*24f60*/  LDL R27, [R1+0xec] ;  /* 0x0000ec00011b7983 */ /* 0x010f220000100800 */
[----:B0-----:R-:W-:Y:S01]  /*24f70*/  IMAD R4, R16, 0x2, R8 ;  /* 0x0000000210047824 */ /* 0x001fe200078e0208 */
[----:B------:R-:W-:Y:S01]  /*24f80*/  LOP3.LUT R8, R28, 0x12e, R3, 0xfe, !PT ;  /* 0x0000012e1c087812 */ /* 0x000fe200078efe03 */
[----:B------:R-:W0:Y:S03]  /*24f90*/  LDC R16, c[0x0][0x3b8] ;  /* 0x0000ee00ff107b82 */ /* 0x000e260000000800 */
[----:B------:R-:W-:Y:S01]  /*24fa0*/  LEA R6, P2, R4, R2, 0x1 ;  /* 0x0000000204067211 */ /* 0x000fe200078408ff */
[----:B------:R-:W-:-:S03]  /*24fb0*/  IMAD R5, R11, 0x2, R4 ;  /* 0x000000020b057824 */ /* 0x000fc600078e0204 */
[----:B------:R-:W-:Y:S01]  /*24fc0*/  LEA.HI.X.SX32 R7, R4, R0, 0x1, P2 ;  /* 0x0000000004077211 */ /* 0x000fe200010f0eff */
[----:B------:R-:W0:Y:S01]  /*24fd0*/  LDC R11, c[0x0][0x3b8] ;  /* 0x0000ee00ff0b7b82 */ /* 0x000e220000000800 */
[----:B------:R-:W-:Y:S01]  /*24fe0*/  ISETP.LT.AND P2, PT, R8, UR6, !P0 ;  /* 0x0000000608007c0c */ /* 0x000fe2000c741270 */
[----:B------:R-:W0:Y:S01]  /*24ff0*/  LDCU UR6, c[0x0][0x39c] ;  /* 0x00007380ff0677ac */ /* 0x000e220008000800 */
[C-C-:B------:R-:W-:Y:S01]  /*25000*/  LOP3.LUT R8, R28.reuse, 0x130, R3.reuse, 0xfe, !PT ;  /* 0x000001301c087812 */ /* 0x140fe200078efe03 */
[----:B------:R1:W-:Y:S01]  /*25010*/  @P5 STG.E.U16 desc[UR8][R6.64], R23 ;  /* 0x0000001706005986 */ /* 0x0003e2000c101508 */
[----:B------:R-:W-:Y:S02]  /*25020*/  LOP3.LUT R9, R28, 0x12c, R3, 0xfe, !PT ;  /* 0x0000012c1c097812 */ /* 0x000fe400078efe03 */
[----:B------:R-:W-:Y:S01]  /*25030*/  ISETP.LT.AND P5, PT, R8, UR5, !P0 ;  /* 0x0000000508007c0c */ /* 0x000fe2000c7a1270 */
[----:B------:R-:W-:Y:S01]  /*25040*/  IMAD R8, R18, 0x2, R5 ;  /* 0x0000000212087824 */ /* 0x000fe200078e0205 */
[----:B------:R-:W-:Y:S01]  /*25050*/  LEA R4, P6, R5, R2, 0x1 ;  /* 0x0000000205047211 */ /* 0x000fe200078c08ff */
[----:B------:R-:W0:Y:S01]  /*25060*/  LDCU UR5, c[0x0][0x39c] ;  /* 0x00007380ff0577ac */ /* 0x000e220008000800 */
[----:B------:R-:W-:Y:S01]  /*25070*/  ISETP.LT.AND P4, PT, R9, UR4, !P0 ;  /* 0x0000000409007c0c */ /* 0x000fe2000c781270 */
[----:B------:R-:W0:Y:S01]  /*25080*/  LDC R18, c[0x0][0x3b8] ;  /* 0x0000ee00ff127b82 */ /* 0x000e220000000800 */
[----:B-1----:R-:W2:Y:S01]  /*25090*/  LDL R23, [R1+0xfc] ;  /* 0x0000fc0001177983 */ /* 0x002ea20000100800 */
[----:B------:R-:W-:Y:S01]  /*250a0*/  LEA.HI.X.SX32 R5, R5, R0, 0x1, P6 ;  /* 0x0000000005057211 */ /* 0x000fe200030f0eff */
[----:B------:R-:W1:Y:S01]  /*250b0*/  LDCU UR4, c[0x0][0x39c] ;  /* 0x00007380ff0477ac */ /* 0x000e620008000800 */
[----:B------:R-:W-:-:S03]  /*250c0*/  LEA R6, P6, R8, R2, 0x1 ;  /* 0x0000000208067211 */ /* 0x000fc600078c08ff */
[----:B------:R3:W-:Y:S01]  /*250d0*/  @P3 STG.E.U16 desc[UR8][R4.64], R25 ;  /* 0x0000001904003986 */ /* 0x0007e2000c101508 */
[----:B------:R-:W-:-:S05]  /*250e0*/  LEA.HI.X.SX32 R7, R8, R0, 0x1, P6 ;  /* 0x0000000008077211 */ /* 0x000fca00030f0eff */
[----:B-----5:R5:W-:Y:S04]  /*250f0*/  @P4 STG.E.U16 desc[UR8][R6.64], R26 ;  /* 0x0000001a06004986 */ /* 0x020be8000c101508 */
[----:B---3--:R-:W3:Y:S01]  /*25100*/  LDL R25, [R1+0x100] ;  /* 0x0001000001197983 */ /* 0x008ee20000100800 */
[----:B------:R-:W-:Y:S01]  /*25110*/  IMAD R5, R10, 0x2, R8 ;  /* 0x000000020a057824 */ /* 0x000fe200078e0208 */
[----:B------:R-:W-:Y:S01]  /*25120*/  LOP3.LUT R9, R28, 0x132, R3, 0xfe, !PT ;  /* 0x000001321c097812 */ /* 0x000fe200078efe03 */
[----:B------:R-:W0:Y:S01]  /*25130*/  LDC R10, c[0x0][0x3b8] ;  /* 0x0000ee00ff0a7b82 */ /* 0x000e220000000800 */
[----:B-----5:R-:W5:Y:S02]  /*25140*/  LDL R26, [R1+0x104] ;  /* 0x00010400011a7983 */ /* 0x020f640000100800 */
[----:B------:R-:W-:Y:S01]  /*25150*/  LEA R4, P4, R5, R2, 0x1 ;  /* 0x0000000205047211 */ /* 0x000fe200078808ff */
[----:B------:R-:W-:-:S03]  /*25160*/  IMAD R8, R17, 0x2, R5 ;  /* 0x0000000211087824 */ /* 0x000fc600078e0205 */
[----:B------:R-:W-:Y:S01]  /*25170*/  LEA.HI.X.SX32 R5, R5, R0, 0x1, P4 ;  /* 0x0000000005057211 */ /* 0x000fe200020f0eff */
[----:B------:R-:W0:Y:S01]  /*25180*/  LDC R17, c[0x0][0x3b8] ;  /* 0x0000ee00ff117b82 */ /* 0x000e220000000800 */
[----:B-1----:R-:W-:Y:S01]  /*25190*/  ISETP.LT.AND P3, PT, R9, UR4, !P0 ;  /* 0x0000000409007c0c */ /* 0x002fe2000c761270 */
[----:B------:R-:W1:Y:S01]  /*251a0*/  LDCU UR4, c[0x0][0x39c] ;  /* 0x00007380ff0477ac */ /* 0x000e620008000800 */
[--C-:B------:R-:W-:Y:S02]  /*251b0*/  LOP3.LUT R7, R28, 0x134, R3.reuse, 0xfe, !PT ;  /* 0x000001341c077812 */ /* 0x100fe400078efe03 */
[C---:B------:R-:W-:Y:S01]  /*251c0*/  LEA R6, P6, R8.reuse, R2, 0x1 ;  /* 0x0000000208067211 */ /* 0x040fe200078c08ff */
[----:B----4-:R4:W-:Y:S04]  /*251d0*/  @P2 STG.E.U16 desc[UR8][R4.64], R27 ;  /* 0x0000001b04002986 */ /* 0x0109e8000c101508 */
[----:B----4-:R-:W4:Y:S01]  /*251e0*/  LDL R27, [R1+0x108] ;  /* 0x00010800011b7983 */ /* 0x010f220000100800 */
[----:B0-----:R-:W-:Y:S01]  /*251f0*/  ISETP.LT.AND P4, PT, R7, UR5, !P0 ;  /* 0x0000000507007c0c */ /* 0x001fe2000c781270 */
[----:B------:R-:W0:Y:S01]  /*25200*/  LDCU UR5, c[0x0][0x39c] ;  /* 0x00007380ff0577ac */ /* 0x000e220008000800 */
[----:B------:R-:W-:Y:S01]  /*25210*/  LEA.HI.X.SX32 R7, R8, R0, 0x1, P6 ;  /* 0x0000000008077211 */ /* 0x000fe200030f0eff */
[----:B------:R-:W-:Y:S01]  /*25220*/  IMAD R4, R16, 0x2, R8 ;  /* 0x0000000210047824 */ /* 0x000fe200078e0208 */
[C-C-:B------:R-:W-:Y:S01]  /*25230*/  LOP3.LUT R9, R28.reuse, 0x136, R3.reuse, 0xfe, !PT ;  /* 0x000001361c097812 */ /* 0x140fe200078efe03 */
[----:B------:R-:W3:Y:S02]  /*25240*/  LDC R16, c[0x0][0x3b8] ;  /* 0x0000ee00ff107b82 */ /* 0x000ee40000000800 */
[----:B------:R0:W-:Y:S01]  /*25250*/  @P5 STG.E.U16 desc[UR8][R6.64], R20 ;  /* 0x0000001406005986 */ /* 0x0001e2000c101508 */
[----:B------:R-:W-:Y:S01]  /*25260*/  IMAD R5, R11, 0x2, R4 ;  /* 0x000000020b057824 */ /* 0x000fe200078e0204 */
[----:B------:R-:W-:-:S02]  /*25270*/  LOP3.LUT R8, R28, 0x138, R3, 0xfe, !PT ;  /* 0x000001381c087812 */ /* 0x000fc400078efe03 */
[----:B-1----:R-:W-:Y:S01]  /*25280*/  ISETP.LT.AND P2, PT, R9, UR4, !P0 ;  /* 0x0000000409007c0c */ /* 0x002fe2000c741270 */
[----:B------:R-:W1:Y:S01]  /*25290*/  LDCU UR4, c[0x0][0x39c] ;  /* 0x00007380ff0477ac */ /* 0x000e620008000800 */
[----:B------:R-:W-:Y:S01]  /*252a0*/  LOP3.LUT R9, R28, 0x13a, R3, 0xfe, !PT ;  /* 0x0000013a1c097812 */ /* 0x000fe200078efe03 */
[----:B------:R-:W1:Y:S01]  /*252b0*/  LDC R11, c[0x0][0x3b8] ;  /* 0x0000ee00ff0b7b82 */ /* 0x000e620000000800 */
[----:B0-----:R-:W-:-:S04]  /*252c0*/  LEA R6, P5, R4, R2, 0x1 ;  /* 0x0000000204067211 */ /* 0x001fc800078a08ff */
[----:B------:R-:W-:Y:S02]  /*252d0*/  LEA.HI.X.SX32 R7, R4, R0, 0x1, P5 ;  /* 0x0000000004077211 */ /* 0x000fe400028f0eff */
[----:B------:R-:W-:Y:S02]  /*252e0*/  LEA R4, P6, R5, R2, 0x1 ;  /* 0x0000000205047211 */ /* 0x000fe400078c08ff */
[----:B------:R-:W-:Y:S01]  /*252f0*/  ISETP.LT.AND P5, PT, R8, UR6, !P0 ;  /* 0x0000000608007c0c */ /* 0x000fe2000c7a1270 */
[----:B------:R-:W-:Y:S01]  /*25300*/  IMAD R8, R17, 0x2, R5 ;  /* 0x0000000211087824 */ /* 0x000fe200078e0205 */
[----:B------:R0:W-:Y:S01]  /*25310*/  @P3 STG.E.U16 desc[UR8][R6.64], R21 ;  /* 0x0000001506003986 */ /* 0x0001e2000c101508 */
[----:B------:R-:W-:Y:S01]  /*25320*/  LEA.HI.X.SX32 R5, R5, R0, 0x1, P6 ;  /* 0x0000000005057211 */ /* 0x000fe200030f0eff */
[----:B------:R-:W1:Y:S01]  /*25330*/  LDCU UR6, c[0x0][0x39c] ;  /* 0x00007380ff0677ac */ /* 0x000e620008000800 */
[----:B------:R-:W-:Y:S01]  /*25340*/  ISETP.LT.AND P3, PT, R9, UR5, !P0 ;  /* 0x0000000509007c0c */ /* 0x000fe2000c761270 */
[----:B------:R-:W4:Y:S01]  /*25350*/  LDC R17, c[0x0][0x3b8] ;  /* 0x0000ee00ff117b82 */ /* 0x000f220000000800 */
[----:B------:R-:W1:Y:S01]  /*25360*/  LDCU UR5, c[0x0][0x39c] ;  /* 0x00007380ff0577ac */ /* 0x000e620008000800 */
[----:B--2---:R2:W-:Y:S01]  /*25370*/  @P4 STG.E.U16 desc[UR8][R4.64], R24 ;  /* 0x0000001804004986 */ /* 0x0045e2000c101508 */
[----:B0-----:R-:W-:-:S04]  /*25380*/  LEA R6, P6, R8, R2, 0x1 ;  /* 0x0000000208067211 */ /* 0x001fc800078c08ff */
[----:B------:R-:W-:Y:S01]  /*25390*/  LEA.HI.X.SX32 R7, R8, R0, 0x1, P6 ;  /* 0x0000000008077211 */ /* 0x000fe200030f0eff */
[----:B--2---:R-:W-:Y:S02]  /*253a0*/  IMAD R5, R10, 0x2, R8 ;  /* 0x000000020a057824 */ /* 0x004fe400078e0208 */
[----:B------:R-:W0:Y:S02]  /*253b0*/  LDC R10, c[0x0][0x3b8] ;  /* 0x0000ee00ff0a7b82 */ /* 0x000e240000000800 */
[----:B------:R2:W-:Y:S01]  /*253c0*/  @P2 STG.E.U16 desc[UR8][R6.64], R23 ;  /* 0x0000001706002986 */ /* 0x0005e2000c101508 */
[----:B---3--:R-:W-:Y:S01]  /*253d0*/  IMAD R8, R16, 0x2, R5 ;  /* 0x0000000210087824 */ /* 0x008fe200078e0205 */
[----:B------:R-:W-:-:S04]  /*253e0*/  LEA R4, P2, R5, R2, 0x1 ;  /* 0x0000000205047211 */ /* 0x000fc800078408ff */
[----:B------:R-:W-:Y:S01]  /*253f0*/  LEA.HI.X.SX32 R5, R5, R0, 0x1, P2 ;  /* 0x0000000005057211 */ /* 0x000fe200010f0eff */
[----:B------:R-:W3:Y:S01]  /*25400*/  LDC R16, c[0x0][0x3b8] ;  /* 0x0000ee00ff107b82 */ /* 0x000ee20000000800 */
[----:B--2---:R-:W-:-:S04]  /*25410*/  LOP3.LUT R6, R28, 0x13e, R3, 0xfe, !PT ;  /* 0x0000013e1c067812 */ /* 0x004fc800078efe03 */
[----:B-1----:R-:W-:Y:S01]  /*25420*/  ISETP.LT.AND P2, PT, R6, UR5, !P0 ;  /* 0x0000000506007c0c */ /* 0x002fe2000c741270 */
[----:B------:R1:W-:Y:S01]  /*25430*/  @P5 STG.E.U16 desc[UR8][R4.64], R25 ;  /* 0x0000001904005986 */ /* 0x0003e2000c101508 */
[----:B------:R-:W-:Y:S01]  /*25440*/  LEA R6, P6, R8, R2, 0x1 ;  /* 0x0000000208067211 */ /* 0x000fe200078c08ff */
[----:B------:R-:W2:Y:S01]  /*25450*/  LDCU UR5, c[0x0][0x39c] ;  /* 0x00007380ff0577ac */ /* 0x000ea20008000800 */
[--C-:B------:R-:W-:Y:S02]  /*25460*/  LOP3.LUT R9, R28, 0x13c, R3.reuse, 0xfe, !PT ;  /* 0x0000013c1c097812 */ /* 0x100fe400078efe03 */
[----:B------:R-:W-:Y:S02]  /*25470*/  LEA.HI.X.SX32 R7, R8, R0, 0x1, P6 ;  /* 0x0000000008077211 */ /* 0x000fe400030f0eff */
[----:B------:R-:W-:Y:S01]  /*25480*/  ISETP.LT.AND P4, PT, R9, UR4, !P0 ;  /* 0x0000000409007c0c */ /* 0x000fe2000c781270 */
[----:B------:R-:W0:Y:S01]  /*25490*/  LDCU UR4, c[0x0][0x39c] ;  /* 0x00007380ff0477ac */ /* 0x000e220008000800 */
[----:B-1----:R-:W-:Y:S01]  /*254a0*/  IMAD R4, R11, 0x2, R8 ;  /* 0x000000020b047824 */ /* 0x002fe200078e0208 */
[----:B-----5:R1:W-:Y:S01]  /*254b0*/  @P3 STG.E.U16 desc[UR8][R6.64], R26 ;  /* 0x0000001a06003986 */ /* 0x0203e2000c101508 */
[----:B------:R-:W-:Y:S01]  /*254c0*/  LOP3.LUT R9, R28, 0x140, R3, 0xfe, !PT ;  /* 0x000001401c097812 */ /* 0x000fe200078efe03 */
[----:B------:R-:W5:Y:S01]  /*254d0*/  LDC R11, c[0x0][0x3b8] ;  /* 0x0000ee00ff0b7b82 */ /* 0x000f620000000800 */
[----:B0-----:R-:W-:-:S02]  /*254e0*/  IMAD R5, R10, 0x2, R4 ;  /* 0x000000020a057824 */ /* 0x001fc400078e0204 */
[----:B------:R-:W-:Y:S01]  /*254f0*/  ISETP.LT.AND P5, PT, R9, UR6, !P0 ;  /* 0x0000000609007c0c */ /* 0x000fe2000c7a1270 */
[----:B------:R-:W0:Y:S01]  /*25500*/  LDCU UR6, c[0x0][0x39c] ;  /* 0x00007380ff0677ac */ /* 0x000e220008000800 */
[----:B-1----:R-:W-:-:S04]  /*25510*/  LEA R6, P3, R4, R2, 0x1 ;  /* 0x0000000204067211 */ /* 0x002fc800078608ff */
[----:B------:R-:W-:Y:S02]  /*25520*/  LEA.HI.X.SX32 R7, R4, R0, 0x1, P3 ;  /* 0x0000000004077211 */ /* 0x000fe400018f0eff */
[----:B------:R-:W-:Y:S01]  /*25530*/  LEA R4, P6, R5, R2, 0x1 ;  /* 0x0000000205047211 */ /* 0x000fe200078c08ff */
[----:B------:R-:W-:-:S03]  /*25540*/  IMAD R9, R18, 0x2, R5 ;  /* 0x0000000212097824 */ /* 0x000fc600078e0205 */
[----:B------:R-:W-:Y:S02]  /*25550*/  LEA.HI.X.SX32 R5, R5, R0, 0x1, P6 ;  /* 0x0000000005057211 */ /* 0x000fe400030f0eff */
[--C-:B------:R-:W-:Y:S02]  /*25560*/  LOP3.LUT R8, R28, 0x142, R3.reuse, 0xfe, !PT ;  /* 0x000001421c087812 */ /* 0x100fe400078efe03 */
[----:B------:R-:W-:Y:S02]  /*25570*/  PRMT R12, R12, 0x7632, R12 ;  /* 0x000076320c0c7816 */ /* 0x000fe4000000000c */
[----:B------:R-:W-:Y:S01]  /*25580*/  ISETP.LT.AND P3, PT, R8, UR4, !P0 ;  /* 0x0000000408007c0c */ /* 0x000fe2000c761270 */
[----:B------:R-:W-:Y:S01]  /*25590*/  STL [R1+0xaf0], R2 ;  /* 0x000af00201007387 */ /* 0x000fe20000100800 */
[----:B------:R-:W-:Y:S01]  /*255a0*/  LOP3.LUT R8, R28, 0x144, R3, 0xfe, !PT ;  /* 0x000001441c087812 */ /* 0x000fe200078efe03 */
[----:B------:R-:W1:Y:S02]  /*255b0*/  LDCU UR4, c[0x0][0x39c] ;  /* 0x00007380ff0477ac */ /* 0x000e640008000800 */
[----:B------:R-:W-:Y:S04]  /*255c0*/  STL [R1+0xaf4], R0 ;  /* 0x000af40001007387 */ /* 0x000fe80000100800 */
[----:B----4-:R-:W-:Y:S04]  /*255d0*/  @P4 STG.E.U16 desc[UR8][R6.64], R27 ;  /* 0x0000001b06004986 */ /* 0x010fe8000c101508 */
[----:B------:R4:W-:Y:S02]  /*255e0*/  @P2 STG.E.U16 desc[UR8][R4.64], R29 ;  /* 0x0000001d04002986 */ /* 0x0009e4000c101508 */
[----:B----4-:R-:W4:Y:S01]  /*255f0*/  S2R R29, SR_TID.X ;  /* 0x00000000001d7919 */ /* 0x010f220000002100 */
[----:B------:R-:W-:Y:S01]  /*25600*/  LEA R6, P6, R9, R2, 0x1 ;  /* 0x0000000209067211 */ /* 0x000fe200078c08ff */
[----:B---3--:R-:W-:-:S03]  /*25610*/  IMAD R5, R16, 0x2, R9 ;  /* 0x0000000210057824 */ /* 0x008fc600078e0209 */
[----:B------:R-:W-:-:S05]  /*25620*/  LEA.HI.X.SX32 R7, R9, R0, 0x1, P6 ;  /* 0x0000000009077211 */ /* 0x000fca00030f0eff */
[----:B------:R5:W-:Y:S01]  /*25630*/  @P5 STG.E.U16 desc[UR8][R6.64], R12 ;  /* 0x0000000c06005986 */ /* 0x000be2000c101508 */
[----:B--2---:R-:W-:Y:S01]  /*25640*/  ISETP.LT.AND P4, PT, R8, UR5, !P0 ;  /* 0x0000000508007c0c */ /* 0x004fe2000c781270 */
[----:B------:R-:W2:Y:S01]  /*25650*/  LDCU UR5, c[0x0][0x39c] ;  /* 0x00007380ff0577ac */ /* 0x000ea20008000800 */
[----:B------:R-:W-:Y:S02]  /*25660*/  LOP3.LUT R8, R28, 0x146, R3, 0xfe, !PT ;  /* 0x000001461c087812 */ /* 0x000fe400078efe03 */
[----:B------:R-:W-:Y:S01]  /*25670*/  LEA R4, P5, R5, R2, 0x1 ;  /* 0x0000000205047211 */ /* 0x000fe200078a08ff */
[----:B-----5:R-:W-:-:S04]  /*25680*/  IMAD R7, R11, 0x2, R5 ;  /* 0x000000020b077824 */ /* 0x020fc800078e0205 */
[----:B------:R-:W-:Y:S01]  /*25690*/  IMAD R16, R17, 0x2, R7 ;  /* 0x0000000211107824 */ /* 0x000fe200078e0207 */
[----:B0-----:R-:W-:Y:S01]  /*256a0*/  ISETP.LT.AND P2, PT, R8, UR6, !P0 ;  /* 0x0000000608007c0c */ /* 0x001fe2000c741270 */
[----:B------:R-:W0:Y:S01]  /*256b0*/  LDCU UR6, c[0x0][0x39c] ;  /* 0x00007380ff0677ac */ /* 0x000e220008000800 */
[----:B------:R-:W-:Y:S02]  /*256c0*/  LEA.HI.X.SX32 R5, R5, R0, 0x1, P5 ;  /* 0x0000000005057211 */ /* 0x000fe400028f0eff */
[-C--:B------:R-:W-:Y:S02]  /*256d0*/  LEA R6, P5, R7, R2.reuse, 0x1 ;  /* 0x0000000207067211 */ /* 0x080fe400078a08ff */
[----:B------:R-:W-:Y:S02]  /*256e0*/  LEA R8, P6, R16, R2, 0x1 ;  /* 0x0000000210087211 */ /* 0x000fe400078c08ff */
[----:B----4-:R-:W-:-:S04]  /*256f0*/  SHF.R.U32.HI R2, RZ, 0x8, R29 ;  /* 0x00000008ff027819 */ /* 0x010fc8000001161d */
[----:B------:R-:W-:Y:S02]  /*25700*/  SGXT.U32 R2, R2, 0x1 ;  /* 0x000000010202781a */ /* 0x000fe40000000000 */
[-C--:B------:R-:W-:Y:S02]  /*25710*/  LEA.HI.X.SX32 R7, R7, R0.reuse, 0x1, P5 ;  /* 0x0000000007077211 */ /* 0x080fe400028f0eff */
[----:B------:R-:W-:Y:S02]  /*25720*/  LEA.HI.X.SX32 R9, R16, R0, 0x1, P6 ;  /* 0x0000000010097211 */ /* 0x000fe400030f0eff */
[C-C-:B------:R-:W-:Y:S02]  /*25730*/  LOP3.LUT R3, R28.reuse, 0x178, R2.reuse, 0xfe, !PT ;  /* 0x000001781c037812 */ /* 0x140fe400078efe02 */
[----:B------:R-:W-:-:S03]  /*25740*/  LOP3.LUT R0, R28, 0x17a, R2, 0xfe, !PT ;  /* 0x0000017a1c007812 */ /* 0x000fc600078efe02 */
[----:B------:R-:W-:Y:S04]  /*25750*/  STL [R1], R3 ;  /* 0x0000000301007387 */ /* 0x000fe80000100800 */
[----:B------:R3:W-:Y:S02]  /*25760*/  STL [R1+0x4], R0 ;  /* 0x0000040001007387 */ /* 0x0007e40000100800 */
[----:B---3--:R-:W-:-:S05]  /*25770*/  LOP3.LUT R0, R28, 0x17e, R2, 0xfe, !PT ;  /* 0x0000017e1c007812 */ /* 0x008fca00078efe02 */
        /* <DEDUP_REMOVED lines=118> */
[----:B------:R3:W-:Y:S01]  /*25ee0*/  STL [R1+0x170], R0 ;  /* 0x0001700001007387 */ /* 0x0007e20000100800 */
[----:B------:R-:W-:Y:S02]  /*25ef0*/  PRMT R13, R13, 0x7632, R13 ;  /* 0x000076320d0d7816 */ /* 0x000fe4000000000d */
[----:B---3--:R-:W-:-:S05]  /*25f00*/  LOP3.LUT R0, R28, 0x1f6, R2, 0xfe, !PT ;  /* 0x000001f61c007812 */ /* 0x008fca00078efe02 */
[----:B------:R3:W-:Y:S01]  /*25f10*/  STL [R1+0x174], R0 ;  /* 0x0001740001007387 */ /* 0x0007e20000100800 */
[----:B------:R-:W-:Y:S02]  /*25f20*/  PRMT R10, R14, 0x7632, R10 ;  /* 0x000076320e0a7816 */ /* 0x000fe4000000000a */
[----:B------:R-:W-:Y:S02]  /*25f30*/  PRMT R11, R15, 0x7632, R11 ;  /* 0x000076320f0b7816 */ /* 0x000fe4000000000b */
[C-C-:B---3--:R-:W-:Y:S01]  /*25f40*/  LOP3.LUT R0, R28.reuse, 0x1f8, R2.reuse, 0xfe, !PT ;  /* 0x000001f81c007812 */ /* 0x148fe200078efe02 */
[----:B------:R-:W-:Y:S04]  /*25f50*/  @P3 STG.E.U16 desc[UR8][R4.64], R13 ;  /* 0x0000000d04003986 */ /* 0x000fe8000c101508 */
[----:B------:R3:W-:Y:S01]  /*25f60*/  STL [R1+0x178], R0 ;  /* 0x0001780001007387 */ /* 0x0007e20000100800 */
[----:B------:R-:W-:-:S03]  /*25f70*/  LOP3.LUT R27, R28, 0x148, R2, 0xfe, !PT ;  /* 0x000001481c1b7812 */ /* 0x000fc600078efe02 */
[----:B------:R-:W-:Y:S01]  /*25f80*/  @P4 STG.E.U16 desc[UR8][R6.64], R10 ;  /* 0x0000000a06004986 */ /* 0x000fe2000c101508 */
[C-C-:B------:R-:W-:Y:S02]  /*25f90*/  LOP3.LUT R17, R28.reuse, 0x14a, R2.reuse, 0xfe, !PT ;  /* 0x0000014a1c117812 */ /* 0x140fe400078efe02 */
[C-C-:B---3--:R-:W-:Y:S01]  /*25fa0*/  LOP3.LUT R0, R28.reuse, 0x1fa, R2.reuse, 0xfe, !PT ;  /* 0x000001fa1c007812 */ /* 0x148fe200078efe02 */
[----:B------:R-:W-:Y:S01]  /*25fb0*/  @P2 STG.E.U16 desc[UR8][R8.64], R11 ;  /* 0x0000000b08002986 */ /* 0x000fe2000c101508 */
[C-C-:B------:R-:W-:Y:S02]  /*25fc0*/  LOP3.LUT R14, R28.reuse, 0x14c, R2.reuse, 0xfe, !PT ;  /* 0x0000014c1c0e7812 */ /* 0x140fe400078efe02 */
[C-C-:B------:R-:W-:Y:S01]  /*25fd0*/  LOP3.LUT R15, R28.reuse, 0x14e, R2.reuse, 0xfe, !PT ;  /* 0x0000014e1c0f7812 */ /* 0x140fe200078efe02 */
[----:B------:R3:W-:Y:S01]  /*25fe0*/  STL [R1+0x17c], R0 ;  /* 0x00017c0001007387 */ /* 0x0007e20000100800 */
[C-C-:B------:R-:W-:Y:S02]  /*25ff0*/  LOP3.LUT R25, R28.reuse, 0x150, R2.reuse, 0xfe, !PT ;  /* 0x000001501c197812 */ /* 0x140fe400078efe02 */
[----:B------:R-:W-:-:S02]  /*26000*/  LOP3.LUT R24, R28, 0x152, R2, 0xfe, !PT ;  /* 0x000001521c187812 */ /* 0x000fc400078efe02 */
[C-C-:B------:R-:W-:Y:S02]  /*26010*/  LOP3.LUT R23, R28.reuse, 0x154, R2.reuse, 0xfe, !PT ;  /* 0x000001541c177812 */ /* 0x140fe400078efe02 */
[C-C-:B------:R-:W-:Y:S02]  /*26020*/  LOP3.LUT R21, R28.reuse, 0x156, R2.reuse, 0xfe, !PT ;  /* 0x000001561c157812 */ /* 0x140fe400078efe02 */
[C-C-:B------:R-:W-:Y:S01]  /*26030*/  LOP3.LUT R19, R28.reuse, 0x158, R2.reuse, 0xfe, !PT ;  /* 0x000001581c137812 */ /* 0x140fe200078efe02 */
[----:B---3--:R-:W3:Y:S01]  /*26040*/  LDL.LU R0, [R1+0xaf4] ;  /* 0x000af40001007983 */ /* 0x008ee20000300800 */
[C-C-:B------:R-:W-:Y:S02]  /*26050*/  LOP3.LUT R20, R28.reuse, 0x15a, R2.reuse, 0xfe, !PT ;  /* 0x0000015a1c147812 */ /* 0x140fe400078efe02 */
[C-C-:B------:R-:W-:Y:S02]  /*26060*/  LOP3.LUT R9, R28.reuse, 0x15c, R2.reuse, 0xfe, !PT ;  /* 0x0000015c1c097812 */ /* 0x140fe400078efe02 */
[----:B------:R-:W-:-:S02]  /*26070*/  LOP3.LUT R11, R28, 0x15e, R2, 0xfe, !PT ;  /* 0x0000015e1c0b7812 */ /* 0x000fc400078efe02 */
[C-C-:B------:R-:W-:Y:S02]  /*26080*/  LOP3.LUT R4, R28.reuse, 0x160, R2.reuse, 0xfe, !PT ;  /* 0x000001601c047812 */ /* 0x140fe400078efe02 */
[C-C-:B------:R-:W-:Y:S02]  /*26090*/  LOP3.LUT R6, R28.reuse, 0x162, R2.reuse, 0xfe, !PT ;  /* 0x000001621c067812 */ /* 0x140fe400078efe02 */
[C-C-:B------:R-:W-:Y:S02]  /*260a0*/  LOP3.LUT R10, R28.reuse, 0x164, R2.reuse, 0xfe, !PT ;  /* 0x000001641c0a7812 */ /* 0x140fe400078efe02 */
        /* <DEDUP_REMOVED lines=10> */
[----:B------:R-:W-:Y:S02]  /*26150*/  LOP3.LUT R28, R28, 0x1fc, R2, 0xfe, !PT ;  /* 0x000001fc1c1c7812 */ /* 0x000fe400078efe02 */
[----:B------:R-:W4:Y:S01]  /*26160*/  LDL.LU R2, [R1+0xaf0] ;  /* 0x000af00001027983 */ /* 0x000f220000300800 */
[----:B0-----:R-:W-:Y:S01]  /*26170*/  ISETP.LT.AND P5, PT, R14, UR6, !P0 ;  /* 0x000000060e007c0c */ /* 0x001fe2000c7a1270 */
[----:B------:R-:W0:Y:S02]  /*26180*/  LDCU UR6, c[0x0][0x39c] ;  /* 0x00007380ff0677ac */ /* 0x000e240008000800 */
[----:B------:R5:W-:Y:S04]  /*26190*/  STL [R1+0x144], R28 ;  /* 0x0001441c01007387 */ /* 0x000be80000100800 */
[----:B------:R-:W3:Y:S01]  /*261a0*/  LDL.LU R14, [R1+0x80] ;  /* 0x00008000010e7983 */ /* 0x000ee20000300800 */
[----:B-----5:R-:W5:Y:S01]  /*261b0*/  LDC R28, c[0x0][0x3b8] ;  /* 0x0000ee00ff1c7b82 */ /* 0x020f620000000800 */
[----:B-1----:R-:W-:Y:S01]  /*261c0*/  ISETP.LT.AND P3, PT, R27, UR4, !P0 ;  /* 0x000000041b007c0c */ /* 0x002fe2000c761270 */
[----:B------:R-:W1:Y:S06]  /*261d0*/  LDCU UR4, c[0x0][0x39c] ;  /* 0x00007380ff0477ac */ /* 0x000e6c0008000800 */
[----:B------:R-:W0:Y:S01]  /*261e0*/  LDC R27, c[0x0][0x3b8] ;  /* 0x0000ee00ff1b7b82 */ /* 0x000e220000000800 */
[----:B--2---:R-:W-:Y:S01]  /*261f0*/  ISETP.LT.AND P2, PT, R17, UR5, !P0 ;  /* 0x0000000511007c0c */ /* 0x004fe2000c741270 */
[----:B------:R-:W2:Y:S01]  /*26200*/  LDCU UR5, c[0x0][0x39c] ;  /* 0x00007380ff0577ac */ /* 0x000ea20008000800 */
[----:B-----5:R-:W-:-:S04]  /*26210*/  IMAD R28, R28, 0x2, R16 ;  /* 0x000000021c1c7824 */ /* 0x020fc800078e0210 */
[----:B0-----:R-:W-:Y:S01]  /*26220*/  IMAD R27, R27, 0x2, R28 ;  /* 0x000000021b1b7824 */ /* 0x001fe200078e021c */
[----:B----4-:R-:W-:-:S04]  /*26230*/  LEA R16, P4, R28, R2, 0x1 ;  /* 0x000000021c107211 */ /* 0x010fc800078808ff */
[----:B---3--:R-:W-:Y:S02]  /*26240*/  LEA.HI.X.SX32 R17, R28, R0, 0x1, P4 ;  /* 0x000000001c117211 */ /* 0x008fe400020f0eff */
[----:B------:R-:W-:-:S05]  /*26250*/  PRMT R28, R14, 0x7632, R28 ;  /* 0x000076320e1c7816 */ /* 0x000fca000000001c */
[----:B------:R0:W-:Y:S04]  /*26260*/  @P3 STG.E.U16 desc[UR8][R16.64], R28 ;  /* 0x0000001c10003986 */ /* 0x0001e8000c101508 */
[----:B0-----:R-:W3:Y:S01]  /*26270*/  LDL.LU R16, [R1+0x84] ;  /* 0x0000840001107983 */ /* 0x001ee20000300800 */
[----:B------:R-:W-:Y:S01]  /*26280*/  ISETP.LT.AND P4, PT, R15, UR7, !P0 ;  /* 0x000000070f007c0c */ /* 0x000fe2000c781270 */
[----:B------:R-:W0:Y:S01]  /*26290*/  LDCU UR7, c[0x0][0x39c] ;  /* 0x00007380ff0777ac */ /* 0x000e220008000800 */
[----:B------:R-:W4:Y:S01]  /*262a0*/  LDC R15, c[0x0][0x3b8] ;  /* 0x0000ee00ff0f7b82 */ /* 0x000f220000000800 */
[----:B------:R-:W-:Y:S01]  /*262b0*/  LEA R14, P6, R27, R2, 0x1 ;  /* 0x000000021b0e7211 */ /* 0x000fe200078c08ff */
[----:B----4-:R-:W-:-:S03]  /*262c0*/  IMAD R28, R15, 0x2, R27 ;  /* 0x000000020f1c7824 */ /* 0x010fc600078e021b */
[----:B------:R-:W-:Y:S02]  /*262d0*/  LEA.HI.X.SX32 R15, R27, R0, 0x1, P6 ;  /* 0x000000001b0f7211 */ /* 0x000fe400030f0eff */
[----:B-1----:R-:W-:Y:S01]  /*262e0*/  ISETP.LT.AND P3, PT, R25, UR4, !P0 ;  /* 0x0000000419007c0c */ /* 0x002fe2000c761270 */
[----:B------:R-:W1:Y:S01]  /*262f0*/  LDC R27, c[0x0][0x3b8] ;  /* 0x0000ee00ff1b7b82 */ /* 0x000e620000000800 */
[----:B------:R-:W4:Y:S07]  /*26300*/  LDCU UR4, c[0x0][0x39c] ;  /* 0x00007380ff0477ac */ /* 0x000f2e0008000800 */
[----:B------:R-:W5:Y:S01]  /*26310*/  LDC R25, c[0x0][0x3b8] ;  /* 0x0000ee00ff197b82 */ /* 0x000f620000000800 */
[----:B---3--:R-:W-:-:S05]  /*26320*/  PRMT R17, R16, 0x7632, R17 ;  /* 0x0000763210117816 */ /* 0x008fca0000000011 */
[----:B------:R3:W-:Y:S04]  /*26330*/  @P2 STG.E.U16 desc[UR8][R14.64], R17 ;  /* 0x000000110e002986 */ /* 0x0007e8000c101508 */
[----:B---3--:R-:W3:Y:S01]  /*26340*/  LDL.LU R15, [R1+0x88] ;  /* 0x00008800010f7983 */ /* 0x008ee20000300800 */
[----:B--2---:R-:W-:Y:S01]  /*26350*/  ISETP.LT.AND P2, PT, R24, UR5, !P0 ;  /* 0x0000000518007c0c */ /* 0x004fe2000c741270 */
[----:B------:R-:W2:Y:S02]  /*26360*/  LDCU UR5, c[0x0][0x39c] ;  /* 0x00007380ff0577ac */ /* 0x000ea40008000800 */
[----:B------:R-:W2:Y:S01]  /*26370*/  LDL.LU R24, [R1+0x8c] ;  /* 0x00008c0001187983 */ /* 0x000ea20000300800 */
[----:B------:R-:W-:-:S04]  /*26380*/  LEA R16, P6, R28, R2, 0x1 ;  /* 0x000000021c107211 */ /* 0x000fc800078c08ff */
[----:B------:R-:W-:Y:S02]  /*26390*/  LEA.HI.X.SX32 R17, R28, R0, 0x1, P6 ;  /* 0x000000001c117211 */ /* 0x000fe400030f0eff */
[----:B------:R-:W-:Y:S01]  /*263a0*/  ISETP.LT.AND P6, PT, R23, UR6, !P0 ;  /* 0x0000000617007c0c */ /* 0x000fe2000c7c1270 */
[----:B------:R-:W0:Y:S01]  /*263b0*/  LDCU UR6, c[0x0][0x39c] ;  /* 0x00007380ff0677ac */ /* 0x000e220008000800 */
[----:B---3--:R-:W-:Y:S01]  /*263c0*/  PRMT R14, R15, 0x7632, R14 ;  /* 0x000076320f0e7816 */ /* 0x008fe2000000000e */
[----:B-----5:R-:W-:Y:S02]  /*263d0*/  IMAD R15, R25, 0x2, R28 ;  /* 0x00000002190f7824 */ /* 0x020fe400078e021c */
[----:B------:R-:W3:Y:S02]  /*263e0*/  LDC R28, c[0x0][0x3b8] ;  /* 0x0000ee00ff1c7b82 */ /* 0x000ee40000000800 */
[----:B------:R5:W-:Y:S06]  /*263f0*/  @P5 STG.E.U16 desc[UR8][R16.64], R14 ;  /* 0x0000000e10005986 */ /* 0x000bec000c101508 */
[----:B------:R-:W0:Y:S01]  /*26400*/  LDC R25, c[0x0][0x3b8] ;  /* 0x0000ee00ff197b82 */ /* 0x000e220000000800 */
[----:B-----5:R-:W-:-:S04]  /*26410*/  LEA R16, P5, R15, R2, 0x1 ;  /* 0x000000020f107211 */ /* 0x020fc800078a08ff */
[----:B------:R-:W-:Y:S01]  /*26420*/  LEA.HI.X.SX32 R17, R15, R0, 0x1, P5 ;  /* 0x000000000f117211 */ /* 0x000fe200028f0eff */
[--C-:B---3--:R-:W-:Y:S01]  /*26430*/  IMAD R23, R28, 0x2, R15.reuse ;  /* 0x000000021c177824 */ /* 0x108fe200078e020f */
[----:B--2---:R-:W-:Y:S01]  /*26440*/  PRMT R15, R24, 0x7632, R15 ;  /* 0x00007632180f7816 */ /* 0x004fe2000000000f */
[----:B------:R-:W2:Y:S04]  /*26450*/  LDC R28, c[0x0][0x3b8] ;  /* 0x0000ee00ff1c7b82 */ /* 0x000ea80000000800 */
[----:B------:R3:W-:Y:S01]  /*26460*/  @P4 STG.E.U16 desc[UR8][R16.64], R15 ;  /* 0x0000000f10004986 */ /* 0x0007e2000c101508 */
[----:B------:R-:W-:Y:S01]  /*26470*/  LEA R14, P5, R23, R2, 0x1 ;  /* 0x00000002170e7211 */ /* 0x000fe200078a08ff */
[----:B-1----:R-:W-:Y:S02]  /*26480*/  IMAD R24, R27, 0x2, R23 ;  /* 0x000000021b187824 */ /* 0x002fe400078e0217 */
[----:B------:R-:W1:Y:S01]  /*26490*/  LDC R27, c[0x0][0x3b8] ;  /* 0x0000ee00ff1b7b82 */ /* 0x000e620000000800 */
[----:B---3--:R-:W3:Y:S01]  /*264a0*/  LDL.LU R16, [R1+0x90] ;  /* 0x0000900001107983 */ /* 0x008ee20000300800 */
[----:B------:R-:W-:-:S03]  /*264b0*/  LEA.HI.X.SX32 R15, R23, R0, 0x1, P5 ;  /* 0x00000000170f7211 */ /* 0x000fc600028f0eff */
[----:B------:R-:W5:Y:S01]  /*264c0*/  LDL.LU R23, [R1+0x94] ;  /* 0x0000940001177983 */ /* 0x000f620000300800 */
[----:B---3--:R-:W-:Y:S02]  /*264d0*/  PRMT R17, R16, 0x7632, R17 ;  /* 0x0000763210117816 */ /* 0x008fe40000000011 */
[----:B------:R-:W-:-:S03]  /*264e0*/  LEA R16, P4, R24, R2, 0x1 ;  /* 0x0000000218107211 */ /* 0x000fc600078808ff */
[----:B------:R5:W-:Y:S02]  /*264f0*/  @P3 STG.E.U16 desc[UR8][R14.64], R17 ;  /* 0x000000110e003986 */ /* 0x000be4000c101508 */
[----:B-----5:R-:W-:Y:S02]  /*26500*/  PRMT R14, R23, 0x7632, R14 ;  /* 0x00007632170e7816 */ /* 0x020fe4000000000e */
[----:B------:R-:W-:Y:S01]  /*26510*/  LEA.HI.X.SX32 R17, R24, R0, 0x1, P4 ;  /* 0x0000000018117211 */ /* 0x000fe200020f0eff */
[----:B0-----:R-:W-:Y:S01]  /*26520*/  IMAD R15, R25, 0x2, R24 ;  /* 0x00000002190f7824 */ /* 0x001fe200078e0218 */
[----:B------:R-:W-:Y:S01]  /*26530*/  ISETP.LT.AND P3, PT, R19, UR5, !P0 ;  /* 0x0000000513007c0c */ /* 0x000fe2000c761270 */
[----:B------:R-:W3:Y:S01]  /*26540*/  LDL.LU R25, [R1+0x9c] ;  /* 0x00009c0001197983 */ /* 0x000ee20000300800 */
[----:B------:R-:W-:Y:S01]  /*26550*/  ISETP.LT.AND P4, PT, R20, UR6, !P0 ;  /* 0x0000000614007c0c */ /* 0x000fe2000c781270 */
[----:B------:R-:W0:Y:S02]  /*26560*/  LDC R23, c[0x0][0x3b8] ;  /* 0x0000ee00ff177b82 */ /* 0x000e240000000800 */
[----:B------:R5:W-:Y:S01]  /*26570*/  @P2 STG.E.U16 desc[UR8][R16.64], R14 ;  /* 0x0000000e10002986 */ /* 0x000be2000c101508 */
[----:B--2---:R-:W-:Y:S01]  /*26580*/  IMAD R19, R28, 0x2, R15 ;  /* 0x000000021c137824 */ /* 0x004fe200078e020f */
[----:B----4-:R-:W-:Y:S01]  /*26590*/  ISETP.LT.AND P5, PT, R21, UR4, !P0 ;  /* 0x0000000415007c0c */ /* 0x010fe2000c7a1270 */
[----:B------:R-:W2:Y:S03]  /*265a0*/  LDCU UR4, c[0x0][0x39c] ;  /* 0x00007380ff0477ac */ /* 0x000ea60008000800 */
[----:B------:R-:W4:Y:S01]  /*265b0*/  LDC R24, c[0x0][0x3b8] ;  /* 0x0000ee00ff187b82 */ /* 0x000f220000000800 */
[----:B------:R-:W0:Y:S01]  /*265c0*/  LDCU UR6, c[0x0][0x39c] ;  /* 0x00007380ff0677ac */ /* 0x000e220008000800 */
[----:B------:R-:W0:Y:S01]  /*265d0*/  LDCU UR5, c[0x0][0x39c] ;  /* 0x00007380ff0577ac */ /* 0x000e220008000800 */
[----:B-----5:R-:W5:Y:S01]  /*265e0*/  LDL.LU R17, [R1+0x98] ;  /* 0x0000980001117983 */ /* 0x020f620000300800 */
[----:B------:R-:W-:-:S04]  /*265f0*/  LEA R14, P2, R15, R2, 0x1 ;  /* 0x000000020f0e7211 */ /* 0x000fc800078408ff */
[----:B------:R-:W-:Y:S02]  /*26600*/  LEA.HI.X.SX32 R15, R15, R0, 0x1, P2 ;  /* 0x000000000f0f7211 */ /* 0x000fe400010f0eff */
[----:B---3--:R-:W-:Y:S02]  /*26610*/  PRMT R21, R25, 0x7632, R21 ;  /* 0x0000763219157816 */ /* 0x008fe40000000015 */
[----:B------:R-:W3:Y:S04]  /*26620*/  LDL.LU R25, [R1+0xac] ;  /* 0x0000ac0001197983 */ /* 0x000ee80000300800 */
[----:B------:R-:W3:Y:S01]  /*26630*/  LDL.LU R28, [R1+0xd8] ;  /* 0x0000d800011c7983 */ /* 0x000ee20000300800 */
[----:B-----5:R-:W-:-:S05]  /*26640*/  PRMT R20, R17, 0x7632, R20 ;  /* 0x0000763211147816 */ /* 0x020fca0000000014 */
[----:B------:R5:W-:Y:S04]  /*26650*/  @P6 STG.E.U16 desc[UR8][R14.64], R20 ;  /* 0x000000140e006986 */ /* 0x000be8000c101508 */
[----:B-----5:R-:W5:Y:S01]  /*26660*/  LDL.LU R20, [R1+0xa0] ;  /* 0x0000a00001147983 */ /* 0x020f620000300800 */
[----:B------:R-:W-:-:S04]  /*26670*/  LEA R16, P2, R19, R2, 0x1 ;  /* 0x0000000213107211 */ /* 0x000fc800078408ff */
[----:B------:R-:W-:Y:S02]  /*26680*/  LEA.HI.X.SX32 R17, R19, R0, 0x1, P2 ;  /* 0x0000000013117211 */ /* 0x000fe400010f0eff */
[----:B--2---:R-:W-:Y:S01]  /*26690*/  ISETP.LT.AND P2, PT, R9, UR4, !P0 ;  /* 0x0000000409007c0c */ /* 0x004fe2000c741270 */
[----:B-1----:R-:W-:Y:S01]  /*266a0*/  IMAD R9, R27, 0x2, R19 ;  /* 0x000000021b097824 */ /* 0x002fe200078e0213 */
[----:B------:R-:W1:Y:S01]  /*266b0*/  LDCU UR4, c[0x0][0x39c] ;  /* 0x00007380ff0477ac */ /* 0x000e620008000800 */
[----:B------:R-:W2:Y:S01]  /*266c0*/  LDL.LU R27, [R1+0xd4] ;  /* 0x0000d400011b7983 */ /* 0x000ea20000300800 */
[----:B------:R-:W1:Y:S03]  /*266d0*/  LDC R19, c[0x0][0x3b8] ;  /* 0x0000ee00ff137b82 */ /* 0x000e660000000800 */
[----:B------:R0:W-:Y:S01]  /*266e0*/  @P5 STG.E.U16 desc[UR8][R16.64], R21 ;  /* 0x0000001510005986 */ /* 0x0001e2000c101508 */
[----:B------:R-:W-:-:S04]  /*266f0*/  LEA R14, P5, R9, R2, 0x1 ;  /* 0x00000002090e7211 */ /* 0x000fc800078a08ff */
[----:B------:R-:W-:Y:S01]  /*26700*/  LEA.HI.X.SX32 R15, R9, R0, 0x1, P5 ;  /* 0x00000000090f7211 */ /* 0x000fe200028f0eff */
[----:B0-----:R-:W2:Y:S01]  /*26710*/  LDL.LU R21, [R1+0xa4] ;  /* 0x0000a40001157983 */ /* 0x001ea20000300800 */
[----:B------:R-:W-:-:S03]  /*26720*/  IMAD R17, R23, 0x2, R9 ;  /* 0x0000000217117824 */ /* 0x000fc600078e0209 */
[----:B------:R-:W2:Y:S01]  /*26730*/  LDL.LU R23, [R1+0xd0] ;  /* 0x0000d00001177983 */ /* 0x000ea20000300800 */
[----:B-----5:R-:W-:Y:S02]  /*26740*/  PRMT R9, R20, 0x7632, R9 ;  /* 0x0000763214097816 */ /* 0x020fe40000000009 */
[----:B------:R-:W0:Y:S03]  /*26750*/  LDC R20, c[0x0][0x3b8] ;  /* 0x0000ee00ff147b82 */ /* 0x000e260000000800 */
[----:B------:R4:W-:Y:S02]  /*26760*/  @P3 STG.E.U16 desc[UR8][R14.64], R9 ;  /* 0x000000090e003986 */ /* 0x0009e4000c101508 */
[----:B----4-:R-:W-:Y:S02]  /*26770*/  IMAD R9, R24, 0x2, R17 ;  /* 0x0000000218097824 */ /* 0x010fe400078e0211 */
[----:B------:R-:W4:Y:S01]  /*26780*/  LDL.LU R24, [R1+0xa8] ;  /* 0x0000a80001187983 */ /* 0x000f220000300800 */
[----:B------:R-:W-:Y:S01]  /*26790*/  ISETP.LT.AND P3, PT, R4, UR6, !P0 ;  /* 0x0000000604007c0c */ /* 0x000fe2000c761270 */
[----:B------:R-:W5:Y:S01]  /*267a0*/  LDCU UR6, c[0x0][0x39c] ;  /* 0x00007380ff0677ac */ /* 0x000f620008000800 */
[----:B---3--:R-:W-:-:S02]  /*267b0*/  PRMT R4, R25, 0x7632, R4 ;  /* 0x0000763219047816 */ /* 0x008fc40000000004 */
[----:B------:R-:W3:Y:S01]  /*267c0*/  LDL.LU R25, [R1+0xdc] ;  /* 0x0000dc0001197983 */ /* 0x000ee20000300800 */
[----:B------:R-:W-:Y:S01]  /*267d0*/  ISETP.LT.AND P5, PT, R11, UR5, !P0 ;  /* 0x000000050b007c0c */ /* 0x000fe2000c7a1270 */
[----:B------:R-:W0:Y:S01]  /*267e0*/  LDCU UR5, c[0x0][0x39c] ;  /* 0x00007380ff0577ac */ /* 0x000e220008000800 */
[----:B------:R-:W-:Y:S02]  /*267f0*/  LEA R16, P6, R17, R2, 0x1 ;  /* 0x0000000211107211 */ /* 0x000fe400078c08ff */
[----:B--2---:R-:W-:Y:S02]  /*26800*/  PRMT R11, R21, 0x7632, R11 ;  /* 0x00007632150b7816 */ /* 0x004fe4000000000b */
[----:B------:R-:W2:Y:S01]  /*26810*/  LDC R21, c[0x0][0x3b8] ;  /* 0x0000ee00ff157b82 */ /* 0x000ea20000000800 */
[----:B------:R-:W-:Y:S02]  /*26820*/  LEA.HI.X.SX32 R17, R17, R0, 0x1, P6 ;  /* 0x0000000011117211 */ /* 0x000fe400030f0eff */
[----:B------:R-:W-:-:S03]  /*26830*/  LEA R14, P6, R9, R2, 0x1 ;  /* 0x00000002090e7211 */ /* 0x000fc600078c08ff */
[----:B------:R0:W-:Y:S01]  /*26840*/  @P4 STG.E.U16 desc[UR8][R16.64], R11 ;  /* 0x0000000b10004986 */ /* 0x0001e2000c101508 */
[----:B-1----:R-:W-:Y:S01]  /*26850*/  ISETP.LT.AND P4, PT, R6, UR4, !P0 ;  /* 0x0000000406007c0c */ /* 0x002fe2000c781270 */
[----:B------:R-:W1:Y:S01]  /*26860*/  LDCU UR4, c[0x0][0x39c] ;  /* 0x00007380ff0477ac */ /* 0x000e620008000800 */
[----:B------:R-:W-:Y:S02]  /*26870*/  LEA.HI.X.SX32 R15, R9, R0, 0x1, P6 ;  /* 0x00000000090f7211 */ /* 0x000fe400030f0eff */
[----:B------:R-:W-:Y:S01]  /*26880*/  ISETP.LT.AND P6, PT, R10, UR7, !P0 ;  /* 0x000000070a007c0c */ /* 0x000fe2000c7c1270 */
[----:B------:R-:W-:Y:S01]  /*26890*/  IMAD R6, R19, 0x2, R9 ;  /* 0x0000000213067824 */ /* 0x000fe200078e0209 */
[----:B------:R-:W1:Y:S01]  /*268a0*/  LDCU UR7, c[0x0][0x39c] ;  /* 0x00007380ff0777ac */ /* 0x000e620008000800 */
[----:B------:R-:W1:Y:S08]  /*268b0*/  LDC R19, c[0x0][0x3b8] ;  /* 0x0000ee00ff137b82 */ /* 0x000e700000000800 */
[----:B0-----:R-:W0:Y:S01]  /*268c0*/  LDC R17, c[0x0][0x3b8] ;  /* 0x0000ee00ff117b82 */ /* 0x001e220000000800 */
[----:B------:R-:W-:-:S04]  /*268d0*/  IMAD R9, R20, 0x2, R6 ;  /* 0x0000000214097824 */ /* 0x000fc800078e0206 */
[----:B--2---:R-:W-:-:S03]  /*268e0*/  IMAD R16, R21, 0x2, R9 ;  /* 0x0000000215107824 */ /* 0x004fc600078e0209 */
[----:B------:R-:W2:Y:S01]  /*268f0*/  LDC R20, c[0x0][0x3b8] ;  /* 0x0000ee00ff147b82 */ /* 0x000ea20000000800 */
[----:B----4-:R-:W-:-:S05]  /*26900*/  PRMT R10, R24, 0x7632, R10 ;  /* 0x00007632180a7816 */ /* 0x010fca000000000a */
[----:B------:R4:W-:Y:S02]  /*26910*/  @P2 STG.E.U16 desc[UR8][R14.64], R10 ;  /* 0x0000000a0e002986 */ /* 0x0009e4000c101508 */
[----:B----4-:R-:W-:-:S04]  /*26920*/  LEA R10, P2, R6, R2, 0x1 ;  /* 0x00000002060a7211 */ /* 0x010fc800078408ff */
[----:B------:R-:W-:Y:S02]  /*26930*/  LEA.HI.X.SX32 R11, R6, R0, 0x1, P2 ;  /* 0x00000000060b7211 */ /* 0x000fe400010f0eff */
[----:B------:R-:W-:-:S03]  /*26940*/  LEA R14, P2, R9, R2, 0x1 ;  /* 0x00000002090e7211 */ /* 0x000fc600078408ff */
[----:B------:R4:W-:Y:S01]  /*26950*/  @P5 STG.E.U16 desc[UR8][R10.64], R4 ;  /* 0x000000040a005986 */ /* 0x0009e2000c101508 */
[----:B------:R-:W-:Y:S02]  /*26960*/  LEA.HI.X.SX32 R15, R9, R0, 0x1, P2 ;  /* 0x00000000090f7211 */ /* 0x000fe400010f0eff */
[----:B-1----:R-:W-:Y:S01]  /*26970*/  ISETP.LT.AND P5, PT, R8, UR4, !P0 ;  /* 0x0000000408007c0c */ /* 0x002fe2000c7a1270 */
[----:B------:R-:W1:Y:S01]  /*26980*/  LDCU UR4, c[0x0][0x39c] ;  /* 0x00007380ff0477ac */ /* 0x000e620008000800 */
[----:B------:R-:W-:-:S04]  /*26990*/  LEA R8, P2, R16, R2, 0x1 ;  /* 0x0000000210087211 */ /* 0x000fc800078408ff */
[----:B------:R-:W-:Y:S02]  /*269a0*/  LEA.HI.X.SX32 R9, R16, R0, 0x1, P2 ;  /* 0x0000000010097211 */ /* 0x000fe400010f0eff */
[----:B-----5:R-:W-:Y:S01]  /*269b0*/  ISETP.LT.AND P2, PT, R7, UR6, !P0 ;  /* 0x0000000607007c0c */ /* 0x020fe2000c741270 */
[----:B0-----:R-:W-:Y:S01]  /*269c0*/  IMAD R7, R17, 0x2, R16 ;  /* 0x0000000211077824 */ /* 0x001fe200078e0210 */
[----:B------:R-:W-:Y:S01]  /*269d0*/  PRMT R6, R23, 0x7632, R6 ;  /* 0x0000763217067816 */ /* 0x000fe20000000006 */
[----:B------:R-:W5:Y:S01]  /*269e0*/  LDL.LU R17, [R1+0xe0] ;  /* 0x0000e00001117983 */ /* 0x000f620000300800 */
[----:B----4-:R-:W-:Y:S01]  /*269f0*/  PRMT R4, R27, 0x7632, R4 ;  /* 0x000076321b047816 */ /* 0x010fe20000000004 */
[----:B------:R-:W0:Y:S02]  /*26a00*/  LDCU UR6, c[0x0][0x39c] ;  /* 0x00007380ff0677ac */ /* 0x000e240008000800 */
[----:B------:R-:W4:Y:S04]  /*26a10*/  LDL.LU R16, [R1+0xe4] ;  /* 0x0000e40001107983 */ /* 0x000f280000300800 */
[----:B------:R0:W-:Y:S04]  /*26a20*/  @P3 STG.E.U16 desc[UR8][R14.64], R6 ;  /* 0x000000060e003986 */ /* 0x0001e8000c101508 */
[----:B------:R1:W-:Y:S01]  /*26a30*/  @P4 STG.E.U16 desc[UR8][R8.64], R4 ;  /* 0x0000000408004986 */ /* 0x0003e2000c101508 */
[----:B---3--:R-:W-:Y:S01]  /*26a40*/  PRMT R10, R25, 0x7632, R10 ;  /* 0x00007632190a7816 */ /* 0x008fe2000000000a */
[----:B0-----:R-:W0:Y:S01]  /*26a50*/  LDC R15, c[0x0][0x3b8] ;  /* 0x0000ee00ff0f7b82 */ /* 0x001e220000000800 */
[----:B-1----:R-:W-:-:S02]  /*26a60*/  PRMT R4, R28, 0x7632, R4 ;  /* 0x000076321c047816 */ /* 0x002fc40000000004 */
[----:B------:R-:W3:Y:S05]  /*26a70*/  LDL.LU R28, [R1+0xe8] ;  /* 0x0000e800011c7983 */ /* 0x000eea0000300800 */
[----:B------:R-:W1:Y:S01]  /*26a80*/  LDC R14, c[0x0][0x3b8] ;  /* 0x0000ee00ff0e7b82 */ /* 0x000e620000000800 */
[----:B------:R-:W3:Y:S01]  /*26a90*/  LDL.LU R25, [R1+0xec] ;  /* 0x0000ec0001197983 */ /* 0x000ee20000300800 */
[----:B------:R-:W-:Y:S01]  /*26aa0*/  ISETP.LT.AND P3, PT, R12, UR5, !P0 ;  /* 0x000000050c007c0c */ /* 0x000fe2000c761270 */
[----:B------:R-:W-:Y:S01]  /*26ab0*/  IMAD R9, R19, 0x2, R7 ;  /* 0x0000000213097824 */ /* 0x000fe200078e0207 */
[C---:B------:R-:W-:Y:S01]  /*26ac0*/  LEA R6, P4, R7.reuse, R2, 0x1 ;  /* 0x0000000207067211 */ /* 0x040fe200078808ff */
[----:B------:R-:W3:Y:S01]  /*26ad0*/  LDL.LU R21, [R1+0xf0] ;  /* 0x0000f00001157983 */ /* 0x000ee20000300800 */
[----:B------:R-:W0:Y:S02]  /*26ae0*/  LDCU UR5, c[0x0][0x39c] ;  /* 0x00007380ff0577ac */ /* 0x000e240008000800 */
[----:B------:R-:W0:Y:S01]  /*26af0*/  LDC R12, c[0x0][0x3b8] ;  /* 0x0000ee00ff0c7b82 */ /* 0x000e220000000800 */
[----:B------:R-:W-:Y:S01]  /*26b00*/  LEA.HI.X.SX32 R7, R7, R0, 0x1, P4 ;  /* 0x0000000007077211 */ /* 0x000fe200020f0eff */
[----:B--2---:R-:W-:Y:S01]  /*26b10*/  IMAD R11, R20, 0x2, R9 ;  /* 0x00000002140b7824 */ /* 0x004fe200078e0209 */
[C---:B------:R-:W-:Y:S01]  /*26b20*/  LEA R8, P4, R9.reuse, R2, 0x1 ;  /* 0x0000000209087211 */ /* 0x040fe200078808ff */
[----:B------:R-:W2:Y:S03]  /*26b30*/  LDL.LU R24, [R1+0xf4] ;  /* 0x0000f40001187983 */ /* 0x000ea60000300800 */
[----:B------:R-:W-:Y:S01]  /*26b40*/  LEA.HI.X.SX32 R9, R9, R0, 0x1, P4 ;  /* 0x0000000009097211 */ /* 0x000fe200020f0eff */
[----:B------:R1:W-:Y:S01]  /*26b50*/  @P6 STG.E.U16 desc[UR8][R6.64], R4 ;  /* 0x0000000406006986 */ /* 0x0003e2000c101508 */
[----:B------:R-:W-:Y:S01]  /*26b60*/  ISETP.LT.AND P4, PT, R5, UR4, !P0 ;  /* 0x0000000405007c0c */ /* 0x000fe2000c781270 */
[----:B------:R-:W0:Y:S02]  /*26b70*/  LDCU UR4, c[0x0][0x39c] ;  /* 0x00007380ff0477ac */ /* 0x000e240008000800 */
[----:B------:R0:W-:Y:S04]  /*26b80*/  @P5 STG.E.U16 desc[UR8][R8.64], R10 ;  /* 0x0000000a08005986 */ /* 0x0001e8000c101508 */
[----:B------:R-:W2:Y:S01]  /*26b90*/  LDL.LU R23, [R1] ;  /* 0x0000000001177983 */ /* 0x000ea20000300800 */
[----:B-1----:R-:W-:-:S03]  /*26ba0*/  LEA R4, P6, R11, R2, 0x1 ;  /* 0x000000020b047211 */ /* 0x002fc600078c08ff */
[----:B------:R-:W2:Y:S01]  /*26bb0*/  LDL.LU R27, [R1+0x4] ;  /* 0x00000400011b7983 */ /* 0x000ea20000300800 */
[----:B0-----:R-:W-:Y:S01]  /*26bc0*/  IMAD R8, R12, 0x2, R11 ;  /* 0x000000020c087824 */ /* 0x001fe200078e020b */
[----:B------:R-:W-:Y:S01]  /*26bd0*/  LEA.HI.X.SX32 R5, R11, R0, 0x1, P6 ;  /* 0x000000000b057211 */ /* 0x000fe200030f0eff */
[----:B------:R-:W0:Y:S03]  /*26be0*/  LDC R12, c[0x0][0x3b8] ;  /* 0x0000ee00ff0c7b82 */ /* 0x000e260000000800 */
[----:B------:R-:W-:-:S05]  /*26bf0*/  LEA R6, P6, R8, R2, 0x1 ;  /* 0x0000000208067211 */ /* 0x000fca00078c08ff */
[----:B------:R-:W1:Y:S01]  /*26c00*/  LDC R11, c[0x0][0x3b8] ;  /* 0x0000ee00ff0b7b82 */ /* 0x000e620000000800 */
[----:B-----5:R-:W-:-:S07]  /*26c10*/  PRMT R7, R17, 0x7632, R7 ;  /* 0x0000763211077816 */ /* 0x020fce0000000007 */
[----:B------:R-:W5:Y:S01]  /*26c20*/  LDC R10, c[0x0][0x3b8] ;  /* 0x0000ee00ff0a7b82 */ /* 0x000f620000000800 */
[----:B------:R0:W-:Y:S02]  /*26c30*/  @P3 STG.E.U16 desc[UR8][R4.64], R7 ;  /* 0x0000000704003986 */ /* 0x0001e4000c101508 */
[----:B0-----:R-:W-:Y:S02]  /*26c40*/  LEA.HI.X.SX32 R7, R8, R0, 0x1, P6 ;  /* 0x0000000008077211 */ /* 0x001fe400030f0eff */
[----:B----4-:R-:W-:-:S05]  /*26c50*/  PRMT R4, R16, 0x7632, R4 ;  /* 0x0000763210047816 */ /* 0x010fca0000000004 */
[----:B------:R3:W-:Y:S01]  /*26c60*/  @P2 STG.E.U16 desc[UR8][R6.64], R4 ;  /* 0x0000000406002986 */ /* 0x0007e2000c101508 */
[--C-:B------:R-:W-:Y:S01]  /*26c70*/  IMAD R5, R15, 0x2, R8.reuse ;  /* 0x000000020f057824 */ /* 0x100fe200078e0208 */
[----:B---3--:R-:W-:Y:S01]  /*26c80*/  PRMT R7, R28, 0x7632, R7 ;  /* 0x000076321c077816 */ /* 0x008fe20000000007 */
[----:B------:R-:W0:Y:S01]  /*26c90*/  LDC R15, c[0x0][0x3b8] ;  /* 0x0000ee00ff0f7b82 */ /* 0x000e220000000800 */
[----:B------:R-:W3:Y:S01]  /*26ca0*/  LDL.LU R28, [R1+0xf8] ;  /* 0x0000f800011c7983 */ /* 0x000ee20000300800 */
[----:B------:R-:W-:-:S03]  /*26cb0*/  PRMT R8, R25, 0x7632, R8 ;  /* 0x0000763219087816 */ /* 0x000fc60000000008 */
[----:B------:R-:W4:Y:S01]  /*26cc0*/  LDL.LU R25, [R1+0xfc] ;  /* 0x0000fc0001197983 */ /* 0x000f220000300800 */
[----:B------:R-:W-:Y:S01]  /*26cd0*/  LEA R4, P6, R5, R2, 0x1 ;  /* 0x0000000205047211 */ /* 0x000fe200078c08ff */
[----:B------:R-:W-:Y:S01]  /*26ce0*/  IMAD R9, R14, 0x2, R5 ;  /* 0x000000020e097824 */ /* 0x000fe200078e0205 */
[----:B------:R-:W-:Y:S01]  /*26cf0*/  ISETP.LT.AND P5, PT, R13, UR5, !P0 ;  /* 0x000000050d007c0c */ /* 0x000fe2000c7a1270 */
[----:B------:R-:W0:Y:S01]  /*26d00*/  LDCU UR5, c[0x0][0x39c] ;  /* 0x00007380ff0577ac */ /* 0x000e220008000800 */
[----:B------:R-:W-:Y:S01]  /*26d10*/  ISETP.LT.AND P2, PT, R22, UR4, !P0 ;  /* 0x0000000416007c0c */ /* 0x000fe2000c741270 */
[----:B------:R-:W4:Y:S01]  /*26d20*/  LDL.LU R16, [R1+0x100] ;  /* 0x0001000001107983 */ /* 0x000f220000300800 */
[----:B------:R-:W-:Y:S01]  /*26d30*/  LEA.HI.X.SX32 R5, R5, R0, 0x1, P6 ;  /* 0x0000000005057211 */ /* 0x000fe200030f0eff */
[----:B------:R-:W1:Y:S01]  /*26d40*/  LDCU UR4, c[0x0][0x39c] ;  /* 0x00007380ff0477ac */ /* 0x000e620008000800 */
[C---:B------:R-:W-:Y:S01]  /*26d50*/  LEA R6, P6, R9.reuse, R2, 0x1 ;  /* 0x0000000209067211 */ /* 0x040fe200078c08ff */
[----:B------:R-:W2:Y:S02]  /*26d60*/  LDC R13, c[0x0][0x3b8] ;  /* 0x0000ee00ff0d7b82 */ /* 0x000ea40000000800 */
[----:B------:R5:W-:Y:S01]  /*26d70*/  @P4 STG.E.U16 desc[UR8][R4.64], R7 ;  /* 0x0000000704004986 */ /* 0x000be2000c101508 */
[----:B------:R-:W-:Y:S01]  /*26d80*/  ISETP.LT.AND P3, PT, R18, UR6, !P0 ;  /* 0x0000000612007c0c */ /* 0x000fe2000c761270 */
[----:B------:R-:W0:Y:S04]  /*26d90*/  LDCU UR6, c[0x0][0x39c] ;  /* 0x00007380ff0677ac */ /* 0x000e280008000800 */
[----:B------:R-:W2:Y:S01]  /*26da0*/  LDC R14, c[0x0][0x3b8] ;  /* 0x0000ee00ff0e7b82 */ /* 0x000ea20000000800 */
[----:B-----5:R-:W-:Y:S01]  /*26db0*/  IMAD R5, R12, 0x2, R9 ;  /* 0x000000020c057824 */ /* 0x020fe200078e0209 */
[----:B------:R-:W-:-:S06]  /*26dc0*/  LEA.HI.X.SX32 R7, R9, R0, 0x1, P6 ;  /* 0x0000000009077211 */ /* 0x000fcc00030f0eff */
[----:B------:R-:W5:Y:S01]  /*26dd0*/  LDC R12, c[0x0][0x3b8] ;  /* 0x0000ee00ff0c7b82 */ /* 0x000f620000000800 */
[----:B------:R-:W-:-:S07]  /*26de0*/  LEA R4, P6, R5, R2, 0x1 ;  /* 0x0000000205047211 */ /* 0x000fce00078c08ff */
[----:B------:R-:W5:Y:S01]  /*26df0*/  LDC R9, c[0x0][0x3b8] ;  /* 0x0000ee00ff097b82 */ /* 0x000f620000000800 */
[----:B------:R0:W-:Y:S01]  /*26e00*/  @P5 STG.E.U16 desc[UR8][R6.64], R8 ;  /* 0x0000000806005986 */ /* 0x0001e2000c101508 */
[----:B-1----:R-:W-:Y:S01]  /*26e10*/  ISETP.LT.AND P5, PT, R29, UR4, !P0 ;  /* 0x000000041d007c0c */ /* 0x002fe2000c7a1270 */
[----:B------:R-:W1:Y:S01]  /*26e20*/  LDCU UR4, c[0x0][0x39c] ;  /* 0x00007380ff0477ac */ /* 0x000e620008000800 */
[----:B0-----:R-:W-:Y:S01]  /*26e30*/  ISETP.LT.AND P4, PT, R26, UR5, !P0 ;  /* 0x000000051a007c0c */ /* 0x001fe2000c781270 */
[----:B------:R-:W0:Y:S03]  /*26e40*/  LDCU UR5, c[0x0][0x39c] ;  /* 0x00007380ff0577ac */ /* 0x000e260008000800 */
[----:B------:R-:W0:Y:S01]  /*26e50*/  LDC R22, c[0x0][0x3b8] ;  /* 0x0000ee00ff167b82 */ /* 0x000e220000000800 */
[----:B------:R-:W-:Y:S01]  /*26e60*/  IMAD R8, R11, 0x2, R5 ;  /* 0x000000020b087824 */ /* 0x000fe200078e0205 */
[----:B------:R-:W-:-:S02]  /*26e70*/  LEA.HI.X.SX32 R5, R5, R0, 0x1, P6 ;  /* 0x0000000005057211 */ /* 0x000fc400030f0eff */
[----:B------:R-:W-:-:S04]  /*26e80*/  PRMT R7, R21, 0x7632, R7 ;  /* 0x0000763215077816 */ /* 0x000fc80000000007 */
[----:B------:R-:W1:Y:S01]  /*26e90*/  LDC R11, c[0x0][0x3b8] ;  /* 0x0000ee00ff0b7b82 */ /* 0x000e620000000800 */
[----:B------:R-:W-:Y:S01]  /*26ea0*/  LEA R6, P6, R8, R2, 0x1 ;  /* 0x0000000208067211 */ /* 0x000fe200078c08ff */
[----:B------:R2:W-:Y:S02]  /*26eb0*/  @P3 STG.E.U16 desc[UR8][R4.64], R7 ;  /* 0x0000000704003986 */ /* 0x0005e4000c101508 */
[----:B--2---:R-:W-:Y:S01]  /*26ec0*/  PRMT R4, R24, 0x7632, R4 ;  /* 0x0000763218047816 */ /* 0x004fe20000000004 */
[----:B------:R-:W-:Y:S01]  /*26ed0*/  IMAD R5, R10, 0x2, R8 ;  /* 0x000000020a057824 */ /* 0x000fe200078e0208 */
[----:B------:R-:W-:Y:S01]  /*26ee0*/  LEA.HI.X.SX32 R7, R8, R0, 0x1, P6 ;  /* 0x0000000008077211 */ /* 0x000fe200030f0eff */
[----:B------:R-:W2:Y:S04]  /*26ef0*/  LDL.LU R24, [R1+0x10] ;  /* 0x0000100001187983 */ /* 0x000ea80000300800 */
[----:B------:R0:W-:Y:S01]  /*26f00*/  @P2 STG.E.U16 desc[UR8][R6.64], R4 ;  /* 0x0000000406002986 */ /* 0x0001e2000c101508 */
[----:B-----5:R-:W-:-:S03]  /*26f10*/  IMAD R8, R9, 0x2, R5 ;  /* 0x0000000209087824 */ /* 0x020fc600078e0205 */
[----:B------:R-:W5:Y:S01]  /*26f20*/  LDL.LU R17, [R1+0x104] ;  /* 0x0001040001117983 */ /* 0x000f620000300800 */
[----:B0-----:R-:W-:-:S03]  /*26f30*/  LEA R4, P6, R5, R2, 0x1 ;  /* 0x0000000205047211 */ /* 0x001fc600078c08ff */
[----:B------:R-:W2:Y:S01]  /*26f40*/  LDL.LU R21, [R1+0x14] ;  /* 0x0000140001157983 */ /* 0x000ea20000300800 */
[----:B------:R-:W-:Y:S02]  /*26f50*/  LEA.HI.X.SX32 R5, R5, R0, 0x1, P6 ;  /* 0x0000000005057211 */ /* 0x000fe400030f0eff */
[----:B------:R-:W-:Y:S01]  /*26f60*/  ISETP.LT.AND P2, PT, R27, UR5, !P0 ;  /* 0x000000051b007c0c */ /* 0x000fe2000c741270 */
[----:B------:R-:W0:Y:S01]  /*26f70*/  LDCU UR5, c[0x0][0x39c] ;  /* 0x00007380ff0577ac */ /* 0x000e220008000800 */
[----:B------:R-:W-:Y:S02]  /*26f80*/  ISETP.LT.AND P3, PT, R23, UR6, !P0 ;  /* 0x0000000617007c0c */ /* 0x000fe4000c761270 */
[----:B---3--:R-:W-:Y:S01]  /*26f90*/  PRMT R9, R28, 0x7632, R9 ;  /* 0x000076321c097816 */ /* 0x008fe20000000009 */
[----:B------:R-:W3:Y:S04]  /*26fa0*/  LDCU UR6, c[0x0][0x39c] ;  /* 0x00007380ff0677ac */ /* 0x000ee80008000800 */
[----:B------:R0:W-:Y:S01]  /*26fb0*/  @P4 STG.E.U16 desc[UR8][R4.64], R9 ;  /* 0x0000000904004986 */ /* 0x0001e2000c101508 */
[----:B-1----:R-:W-:Y:S01]  /*26fc0*/  ISETP.LT.AND P4, PT, R3, UR4, !P0 ;  /* 0x0000000403007c0c */ /* 0x002fe2000c781270 */
[----:B------:R-:W1:Y:S02]  /*26fd0*/  LDCU UR4, c[0x0][0x39c] ;  /* 0x00007380ff0477ac */ /* 0x000e640008000800 */
[----:B------:R-:W2:Y:S01]  /*26fe0*/  LDL.LU R3, [R1+0xaec] ;  /* 0x000aec0001037983 */ /* 0x000ea20000300800 */
[----:B----4-:R-:W-:-:S03]  /*26ff0*/  PRMT R10, R25, 0x7632, R10 ;  /* 0x00007632190a7816 */ /* 0x010fc6000000000a */
[----:B------:R-:W4:Y:S04]  /*27000*/  LDL.LU R27, [R1+0x18] ;  /* 0x00001800011b7983 */ /* 0x000f280000300800 */
[----:B------:R-:W2:Y:S01]  /*27010*/  LDL.LU R28, [R1+0x1c] ;  /* 0x00001c00011c7983 */ /* 0x000ea20000300800 */
[C---:B------:R-:W-:Y:S01]  /*27020*/  LEA R6, P6, R8.reuse, R2, 0x1 ;  /* 0x0000000208067211 */ /* 0x040fe200078c08ff */
[----:B0-----:R-:W0:Y:S02]  /*27030*/  LDC R9, c[0x0][0x3b8] ;  /* 0x0000ee00ff097b82 */ /* 0x001e240000000800 */
[----:B------:R-:W2:Y:S04]  /*27040*/  LDL.LU R23, [R1+0x108] ;  /* 0x0001080001177983 */ /* 0x000ea80000300800 */
[----:B------:R-:W2:Y:S01]  /*27050*/  LDL.LU R25, [R1+0x10c] ;  /* 0x00010c0001197983 */ /* 0x000ea20000300800 */
[----:B------:R-:W-:Y:S01]  /*27060*/  LEA.HI.X.SX32 R7, R8, R0, 0x1, P6 ;  /* 0x0000000008077211 */ /* 0x000fe200030f0eff */
[--C-:B------:R-:W-:Y:S01]  /*27070*/  IMAD R5, R12, 0x2, R8.reuse ;  /* 0x000000020c057824 */ /* 0x100fe200078e0208 */
[----:B------:R-:W-:Y:S01]  /*27080*/  PRMT R8, R16, 0x7632, R8 ;  /* 0x0000763210087816 */ /* 0x000fe20000000008 */
[----:B------:R-:W0:Y:S01]  /*27090*/  LDC R12, c[0x0][0x3b8] ;  /* 0x0000ee00ff0c7b82 */ /* 0x000e220000000800 */
[----:B----4-:R-:W-:Y:S04]  /*270a0*/  STL [R1+0xae8], R27 ;  /* 0x000ae81b01007387 */ /* 0x010fe80000100800 */
[----:B--2---:R-:W-:Y:S04]  /*270b0*/  STL.64 [R1+0xae0], R24 ;  /* 0x000ae01801007387 */ /* 0x004fe80000100a00 */
[----:B------:R-:W2:Y:S04]  /*270c0*/  LDS.128 R24, [R3] ;  /* 0x0000000003187984 */ /* 0x000ea80000000c00 */
[----:B--2---:R-:W-:Y:S01]  /*270d0*/  STL.64 [R1], R24 ;  /* 0x0000001801007387 */ /* 0x004fe20000100a00 */
[----:B------:R-:W-:-:S02]  /*270e0*/  IMAD.MOV.U32 R18, RZ, RZ, R27 ;  /* 0x000000ffff127224 */ /* 0x000fc400078e001b */
[----:B------:R-:W-:Y:S01]  /*270f0*/  IMAD.MOV.U32 R20, RZ, RZ, R24 ;  /* 0x000000ffff147224 */ /* 0x000fe200078e0018 */
[----:B------:R2:W-:Y:S01]  /*27100*/  STL.64 [R1+0x8], R26 ;  /* 0x0000081a01007387 */ /* 0x0005e20000100a00 */
[----:B------:R-:W-:-:S03]  /*27110*/  IMAD.MOV.U32 R16, RZ, RZ, R25 ;  /* 0x000000ffff107224 */ /* 0x000fc600078e0019 */
[----:B--2---:R-:W3:Y:S04]  /*27120*/  LDL.LU R27, [R1+0xae8] ;  /* 0x000ae800011b7983 */ /* 0x004ee80000300800 */
[----:B------:R-:W2:Y:S04]  /*27130*/  LDL.LU.64 R24, [R1+0xae0] ;  /* 0x000ae00001187983 */ /* 0x000ea80000300a00 */
[----:B------:R4:W-:Y:S01]  /*27140*/  @P5 STG.E.U16 desc[UR8][R6.64], R10 ;  /* 0x0000000a06005986 */ /* 0x0009e2000c101508 */
[----:B------:R-:W-:Y:S01]  /*27150*/  LEA R4, P5, R5, R2, 0x1 ;  /* 0x0000000205047211 */ /* 0x000fe200078a08ff */
[----:B----4-:R-:W-:-:S03]  /*27160*/  IMAD R7, R11, 0x2, R5 ;  /* 0x000000020b077824 */ /* 0x010fc600078e0205 */
[----:B------:R-:W-:Y:S01]  /*27170*/  LEA.HI.X.SX32 R5, R5, R0, 0x1, P5 ;  /* 0x0000000005057211 */ /* 0x000fe200028f0eff */
[----:B------:R-:W4:Y:S01]  /*27180*/  LDC R11, c[0x0][0x3b8] ;  /* 0x0000ee00ff0b7b82 */ /* 0x000f220000000800 */
[----:B------:R-:W-:-:S03]  /*27190*/  LEA R6, P5, R7, R2, 0x1 ;  /* 0x0000000207067211 */ /* 0x000fc600078a08ff */
[----:B------:R0:W-:Y:S02]  /*271a0*/  @P3 STG.E.U16 desc[UR8][R4.64], R8 ;  /* 0x0000000804003986 */ /* 0x0001e4000c101508 */
[----:B0-----:R-:W-:Y:S01]  /*271b0*/  IMAD R8, R13, 0x2, R7 ;  /* 0x000000020d087824 */ /* 0x001fe200078e0207 */
[----:B------:R-:W-:Y:S02]  /*271c0*/  LEA.HI.X.SX32 R7, R7, R0, 0x1, P5 ;  /* 0x0000000007077211 */ /* 0x000fe400028f0eff */
[----:B-----5:R-:W-:Y:S02]  /*271d0*/  PRMT R5, R17, 0x7632, R5 ;  /* 0x0000763211057816 */ /* 0x020fe40000000005 */
[C---:B------:R-:W-:Y:S01]  /*271e0*/  LEA R4, P5, R8.reuse, R2, 0x1 ;  /* 0x0000000208047211 */ /* 0x040fe200078a08ff */
[----:B------:R-:W0:Y:S02]  /*271f0*/  LDC R17, c[0x0][0x3b8] ;  /* 0x0000ee00ff117b82 */ /* 0x000e240000000800 */
[----:B------:R5:W-:Y:S02]  /*27200*/  @P2 STG.E.U16 desc[UR8][R6.64], R5 ;  /* 0x0000000506002986 */ /* 0x000be4000c101508 */
[----:B-----5:R-:W-:-:S02]  /*27210*/  LEA.HI.X.SX32 R5, R8, R0, 0x1, P5 ;  /* 0x0000000008057211 */ /* 0x020fc400028f0eff */
[----:B------:R-:W-:Y:S02]  /*27220*/  ISETP.LT.AND P5, PT, R28, UR7, !P0 ;  /* 0x000000071c007c0c */ /* 0x000fe4000c7a1270 */
[----:B------:R-:W-:Y:S02]  /*27230*/  PRMT R7, R23, 0x7632, R7 ;  /* 0x0000763217077816 */ /* 0x000fe40000000007 */
[----:B--2---:R-:W-:Y:S02]  /*27240*/  ISETP.LT.AND P6, PT, R24, UR5, !P0 ;  /* 0x0000000518007c0c */ /* 0x004fe4000c7c1270 */
[----:B------:R-:W-:Y:S01]  /*27250*/  PRMT R13, R25, 0x7632, R13 ;  /* 0x00007632190d7816 */ /* 0x000fe2000000000d */
[----:B------:R-:W2:Y:S01]  /*27260*/  LDL.LU R24, [R1+0x20] ;  /* 0x0000200001187983 */ /* 0x000ea20000300800 */
[----:B---3--:R-:W-:Y:S01]  /*27270*/  ISETP.LT.AND P2, PT, R27, UR6, !P0 ;  /* 0x000000061b007c0c */ /* 0x008fe2000c741270 */
[----:B------:R-:W-:Y:S01]  /*27280*/  IMAD R6, R9, 0x2, R8 ;  /* 0x0000000209067824 */ /* 0x000fe200078e0208 */
[----:B------:R-:W3:Y:S01]  /*27290*/  LDCU UR5, c[0x0][0x39c] ;  /* 0x00007380ff0577ac */ /* 0x000ee20008000800 */
[----:B------:R-:W3:Y:S01]  /*272a0*/  LDL.LU R27, [R1+0x24] ;  /* 0x00002400011b7983 */ /* 0x000ee20000300800 */
[----:B-1----:R-:W-:Y:S01]  /*272b0*/  ISETP.LT.AND P3, PT, R21, UR4, !P0 ;  /* 0x0000000415007c0c */ /* 0x002fe2000c761270 */
[----:B----4-:R-:W-:Y:S01]  /*272c0*/  IMAD R11, R11, 0x2, R6 ;  /* 0x000000020b0b7824 */ /* 0x010fe200078e0206 */
[----:B------:R-:W2:Y:S01]  /*272d0*/  LDCU UR4, c[0x0][0x39c] ;  /* 0x00007380ff0477ac */ /* 0x000ea20008000800 */
[----:B------:R-:W4:Y:S01]  /*272e0*/  LDL.LU R28, [R1+0x28] ;  /* 0x00002800011c7983 */ /* 0x000f220000300800 */
[----:B------:R-:W4:Y:S03]  /*272f0*/  LDCU UR6, c[0x0][0x39c] ;  /* 0x00007380ff0677ac */ /* 0x000f260008000800 */
[----:B------:R-:W5:Y:S01]  /*27300*/  LDL.LU R23, [R1+0x2c] ;  /* 0x00002c0001177983 */ /* 0x000f620000300800 */
[----:B------:R-:W-:Y:S01]  /*27310*/  IMAD.MOV.U32 R19, RZ, RZ, R26 ;  /* 0x000000ffff137224 */ /* 0x000fe200078e001a */
[----:B------:R-:W1:Y:S02]  /*27320*/  LDCU UR7, c[0x0][0x39c] ;  /* 0x00007380ff0777ac */ /* 0x000e640008000800 */
[----:B------:R-:W5:Y:S04]  /*27330*/  LDL.LU R25, [R1+0x30] ;  /* 0x0000300001197983 */ /* 0x000f680000300800 */
[----:B------:R-:W-:Y:S01]  /*27340*/  @P4 STG.E.U16 desc[UR8][R4.64], R7 ;  /* 0x0000000704004986 */ /* 0x000fe2000c101508 */
[----:B------:R-:W-:Y:S01]  /*27350*/  LEA R8, P4, R6, R2, 0x1 ;  /* 0x0000000206087211 */ /* 0x000fe200078808ff */
[----:B------:R-:W-:Y:S01]  /*27360*/  IMAD R12, R12, 0x2, R11 ;  /* 0x000000020c0c7824 */ /* 0x000fe200078e020b */
[----:B------:R-:W0:Y:S02]  /*27370*/  LDC R26, c[0x0][0x3b8] ;  /* 0x0000ee00ff1a7b82 */ /* 0x000e240000000800 */
[----:B------:R-:W-:-:S02]  /*27380*/  LEA.HI.X.SX32 R9, R6, R0, 0x1, P4 ;  /* 0x0000000006097211 */ /* 0x000fc400020f0eff */
[C---:B------:R-:W-:Y:S01]  /*27390*/  LEA R10, P4, R11.reuse, R2, 0x1 ;  /* 0x000000020b0a7211 */ /* 0x040fe200078808ff */
[----:B------:R-:W0:Y:S03]  /*273a0*/  LDS.128 R4, [R3+0x2000] ;  /* 0x0020000003047984 */ /* 0x000e260000000c00 */
[----:B------:R-:W-:Y:S01]  /*273b0*/  LEA.HI.X.SX32 R11, R11, R0, 0x1, P4 ;  /* 0x000000000b0b7211 */ /* 0x000fe200020f0eff */
[----:B------:R1:W-:Y:S04]  /*273c0*/  @P6 STG.E.U16 desc[UR8][R8.64], R13 ;  /* 0x0000000d08006986 */ /* 0x0003e8000c101508 */
[----:B------:R1:W-:Y:S02]  /*273d0*/  @P3 STG.E.U16 desc[UR8][R10.64], R20 ;  /* 0x000000140a003986 */ /* 0x0003e4000c101508 */
[----:B-1----:R-:W-:-:S04]  /*273e0*/  LEA R8, P6, R12, R2, 0x1 ;  /* 0x000000020c087211 */ /* 0x002fc800078c08ff */
[----:B------:R-:W-:Y:S01]  /*273f0*/  LEA.HI.X.SX32 R9, R12, R0, 0x1, P6 ;  /* 0x000000000c097211 */ /* 0x000fe200030f0eff */
[----:B------:R-:W-:Y:S01]  /*27400*/  IMAD R11, R15, 0x2, R12 ;  /* 0x000000020f0b7824 */ /* 0x000fe200078e020c */
[----:B------:R-:W1:Y:S03]  /*27410*/  LDC R20, c[0x0][0x3b8] ;  /* 0x0000ee00ff147b82 */ /* 0x000e660000000800 */
[----:B------:R0:W-:Y:S01]  /*27420*/  @P2 STG.E.U16 desc[UR8][R8.64], R16 ;  /* 0x0000001008002986 */ /* 0x0001e2000c101508 */
[----:B------:R-:W-:-:S04]  /*27430*/  LEA R10, P6, R11, R2, 0x1 ;  /* 0x000000020b0a7211 */ /* 0x000fc800078c08ff */
[----:B------:R-:W1:Y:S01]  /*27440*/  LDC R15, c[0x0][0x3b8] ;  /* 0x0000ee00ff0f7b82 */ /* 0x000e620000000800 */
[----:B0-----:R-:W-:Y:S01]  /*27450*/  IMAD R9, R14, 0x2, R11 ;  /* 0x000000020e097824 */ /* 0x001fe200078e020b */
[----:B------:R-:W-:-:S06]  /*27460*/  LEA.HI.X.SX32 R11, R11, R0, 0x1, P6 ;  /* 0x000000000b0b7211 */ /* 0x000fcc00030f0eff */
[----:B------:R-:W0:Y:S01]  /*27470*/  LDC R16, c[0x0][0x3b8] ;  /* 0x0000ee00ff107b82 */ /* 0x000e220000000800 */
[----:B------:R-:W-:Y:S01]  /*27480*/  LEA R8, P6, R9, R2, 0x1 ;  /* 0x0000000209087211 */ /* 0x000fe200078c08ff */
[----:B------:R-:W-:-:S03]  /*27490*/  IMAD R14, R17, 0x2, R9 ;  /* 0x00000002110e7824 */ /* 0x000fc600078e0209 */
[----:B------:R-:W-:Y:S01]  /*274a0*/  LEA.HI.X.SX32 R9, R9, R0, 0x1, P6 ;  /* 0x0000000009097211 */ /* 0x000fe200030f0eff */
[----:B------:R0:W-:Y:S01]  /*274b0*/  @P5 STG.E.U16 desc[UR8][R10.64], R19 ;  /* 0x000000130a005986 */ /* 0x0001e2000c101508 */
[----:B---3--:R-:W-:Y:S01]  /*274c0*/  ISETP.LT.AND P3, PT, R27, UR5, !P0 ;  /* 0x000000051b007c0c */ /* 0x008fe2000c761270 */
[----:B------:R-:W5:Y:S01]  /*274d0*/  LDCU UR5, c[0x0][0x39c] ;  /* 0x00007380ff0577ac */ /* 0x000f620008000800 */
[----:B--2---:R-:W-:Y:S01]  /*274e0*/  ISETP.LT.AND P4, PT, R24, UR4, !P0 ;  /* 0x0000000418007c0c */ /* 0x004fe2000c781270 */
[----:B------:R-:W2:Y:S01]  /*274f0*/  LDL.LU R27, [R1+0x34] ;  /* 0x00003400011b7983 */ /* 0x000ea20000300800 */
[----:B----4-:R-:W-:Y:S01]  /*27500*/  ISETP.LT.AND P2, PT, R28, UR6, !P0 ;  /* 0x000000061c007c0c */ /* 0x010fe2000c741270 */
[----:B------:R-:W3:Y:S01]  /*27510*/  LDCU UR4, c[0x0][0x39c] ;  /* 0x00007380ff0477ac */ /* 0x000ee20008000800 */
[----:B------:R-:W-:Y:S01]  /*27520*/  LEA R12, P6, R14, R2, 0x1 ;  /* 0x000000020e0c7211 */ /* 0x000fe200078c08ff */
[----:B------:R-:W4:Y:S01]  /*27530*/  LDL.LU R28, [R1+0x38] ;  /* 0x00003800011c7983 */ /* 0x000f220000300800 */
[----:B------:R-:W2:Y:S01]  /*27540*/  LDC R17, c[0x0][0x3b8] ;  /* 0x0000ee00ff117b82 */ /* 0x000ea20000000800 */
[----:B------:R-:W2:Y:S06]  /*27550*/  LDCU UR6, c[0x0][0x39c] ;  /* 0x00007380ff0677ac */ /* 0x000eac0008000800 */
[----:B------:R1:W-:Y:S01]  /*27560*/  @P4 STG.E.U16 desc[UR8][R8.64], R18 ;  /* 0x0000001208004986 */ /* 0x0003e2000c101508 */
[----:B0-----:R-:W0:Y:S01]  /*27570*/  LDC R19, c[0x0][0x3b8] ;  /* 0x0000ee00ff137b82 */ /* 0x001e220000000800 */
[----:B-----5:R-:W-:-:S02]  /*27580*/  ISETP.LT.AND P4, PT, R25, UR5, !P0 ;  /* 0x0000000519007c0c */ /* 0x020fc4000c781270 */
[----:B------:R-:W5:Y:S01]  /*27590*/  LDS.128 R8, [R3+0x4000] ;  /* 0x0040000003087984 */ /* 0x000f620000000c00 */
[----:B------:R-:W-:-:S03]  /*275a0*/  LEA.HI.X.SX32 R13, R14, R0, 0x1, P6 ;  /* 0x000000000e0d7211 */ /* 0x000fc600030f0eff */
[----:B------:R-:W2:Y:S01]  /*275b0*/  LDL.LU R25, [R1+0x3c] ;  /* 0x00003c0001197983 */ /* 0x000ea20000300800 */
[----:B---3--:R-:W-:Y:S01]  /*275c0*/  ISETP.LT.AND P5, PT, R23, UR4, !P0 ;  /* 0x0000000417007c0c */ /* 0x008fe2000c7a1270 */
[----:B-1----:R-:W-:Y:S01]  /*275d0*/  IMAD R14, R15, 0x2, R14 ;  /* 0x000000020f0e7824 */ /* 0x002fe200078e020e */
[----:B------:R-:W4:Y:S01]  /*275e0*/  LDCU UR4, c[0x0][0x39c] ;  /* 0x00007380ff0477ac */ /* 0x000f220008000800 */
[----:B------:R1:W-:Y:S01]  /*275f0*/  @P3 STG.E.U16 desc[UR8][R12.64], R4 ;  /* 0x000000040c003986 */ /* 0x0003e2000c101508 */
[----:B------:R-:W3:Y:S01]  /*27600*/  LDC R18, c[0x0][0x3b8] ;  /* 0x0000ee00ff127b82 */ /* 0x000ee20000000800 */
[----:B------:R-:W0:Y:S01]  /*27610*/  LDCU UR5, c[0x0][0x39c] ;  /* 0x00007380ff0577ac */ /* 0x000e220008000800 */
[----:B------:R-:W-:Y:S01]  /*27620*/  IMAD R15, R16, 0x2, R14 ;  /* 0x00000002100f7824 */ /* 0x000fe200078e020e */
[----:B-----5:R-:W-:Y:S04]  /*27630*/  STL.64 [R1+0xad8], R10 ;  /* 0x000ad80a01007387 */ /* 0x020fe80000100a00 */
[----:B------:R-:W-:Y:S04]  /*27640*/  STL.64 [R1+0xad0], R8 ;  /* 0x000ad00801007387 */ /* 0x000fe80000100a00 */
[----:B------:R-:W5:Y:S01]  /*27650*/  LDS.128 R8, [R3+0x6000] ;  /* 0x0060000003087984 */ /* 0x000f620000000c00 */
[----:B-1----:R-:W-:Y:S01]  /*27660*/  LEA R12, P3, R14, R2, 0x1 ;  /* 0x000000020e0c7211 */ /* 0x002fe200078608ff */
[----:B------:R-:W-:-:S03]  /*27670*/  IMAD R16, R20, 0x2, R15 ;  /* 0x0000000214107824 */ /* 0x000fc600078e020f */
[----:B------:R-:W-:Y:S02]  /*27680*/  LEA.HI.X.SX32 R13, R14, R0, 0x1, P3 ;  /* 0x000000000e0d7211 */ /* 0x000fe400018f0eff */
[----:B------:R-:W-:-:S03]  /*27690*/  LEA R14, P6, R15, R2, 0x1 ;  /* 0x000000020f0e7211 */ /* 0x000fc600078c08ff */
[----:B------:R1:W-:Y:S01]  /*276a0*/  @P2 STG.E.U16 desc[UR8][R12.64], R5 ;  /* 0x000000050c002986 */ /* 0x0003e2000c101508 */
[----:B------:R-:W-:-:S03]  /*276b0*/  LEA.HI.X.SX32 R15, R15, R0, 0x1, P6 ;  /* 0x000000000f0f7211 */ /* 0x000fc600030f0eff */
[----:B------:R5:W-:Y:S04]  /*276c0*/  STL [R1+0xacc], R4 ;  /* 0x000acc0401007387 */ /* 0x000be80000100800 */
[----:B------:R-:W3:Y:S01]  /*276d0*/  LDL.LU R24, [R1+0x40] ;  /* 0x0000400001187983 */ /* 0x000ee20000300800 */
[----:B-1----:R-:W-:-:S03]  /*276e0*/  LEA R12, P6, R16, R2, 0x1 ;  /* 0x00000002100c7211 */ /* 0x002fc600078c08ff */
[----:B------:R-:W-:Y:S01]  /*276f0*/  STL [R1+0xac8], R5 ;  /* 0x000ac80501007387 */ /* 0x000fe20000100800 */
[----:B------:R-:W-:-:S03]  /*27700*/  LEA.HI.X.SX32 R13, R16, R0, 0x1, P6 ;  /* 0x00000000100d7211 */ /* 0x000fc600030f0eff */
[----:B------:R1:W-:Y:S04]  /*27710*/  @P5 STG.E.U16 desc[UR8][R14.64], R6 ;  /* 0x000000060e005986 */ /* 0x0003e8000c101508 */
[----:B------:R0:W-:Y:S01]  /*27720*/  @P4 STG.E.U16 desc[UR8][R12.64], R7 ;  /* 0x000000070c004986 */ /* 0x0001e2000c101508 */
[----:B-----5:R-:W-:Y:S01]  /*27730*/  IMAD.MOV.U32 R4, RZ, RZ, R11 ;  /* 0x000000ffff047224 */ /* 0x020fe200078e000b */
[----:B----4-:R-:W-:Y:S02]  /*27740*/  ISETP.LT.AND P2, PT, R28, UR4, !P0 ;  /* 0x000000041c007c0c */ /* 0x010fe4000c741270 */
[----:B--2---:R-:W-:Y:S01]  /*27750*/  ISETP.LT.AND P3, PT, R27, UR6, !P0 ;  /* 0x000000061b007c0c */ /* 0x004fe2000c761270 */
[----:B------:R-:W2:Y:S01]  /*27760*/  LDL.LU R28, [R1+0x44] ;  /* 0x00004400011c7983 */ /* 0x000ea20000300800 */
[----:B------:R-:W-:Y:S01]  /*27770*/  IMAD.MOV.U32 R27, RZ, RZ, R8 ;  /* 0x000000ffff1b7224 */ /* 0x000fe200078e0008 */
[----:B------:R-:W2:Y:S02]  /*27780*/  LDCU UR6, c[0x0][0x39c] ;  /* 0x00007380ff0677ac */ /* 0x000ea40008000800 */
[----:B------:R-:W4:Y:S01]  /*27790*/  LDL.LU R23, [R1+0x48] ;  /* 0x0000480001177983 */ /* 0x000f220000300800 */
[----:B-1----:R-:W-:Y:S01]  /*277a0*/  IMAD R14, R17, 0x2, R16 ;  /* 0x00000002110e7824 */ /* 0x002fe200078e0210 */
[----:B------:R-:W1:Y:S01]  /*277b0*/  LDCU UR4, c[0x0][0x39c] ;  /* 0x00007380ff0477ac */ /* 0x000e620008000800 */
[----:B------:R-:W5:Y:S01]  /*277c0*/  LDC R17, c[0x0][0x3b8] ;  /* 0x0000ee00ff117b82 */ /* 0x000f620000000800 */
[----:B0-----:R-:W-:Y:S01]  /*277d0*/  ISETP.LT.AND P5, PT, R25, UR5, !P0 ;  /* 0x0000000519007c0c */ /* 0x001fe2000c7a1270 */
[----:B---3--:R-:W-:Y:S01]  /*277e0*/  IMAD R15, R18, 0x2, R14 ;  /* 0x00000002120f7824 */ /* 0x008fe200078e020e */
[----:B------:R-:W3:Y:S01]  /*277f0*/  LDL.LU R25, [R1+0x4c] ;  /* 0x00004c0001197983 */ /* 0x000ee20000300800 */
[----:B------:R-:W-:-:S04]  /*27800*/  LEA R12, P4, R14, R2, 0x1 ;  /* 0x000000020e0c7211 */ /* 0x000fc800078808ff */
[----:B------:R-:W0:Y:S01]  /*27810*/  LDC R18, c[0x0][0x3b8] ;  /* 0x0000ee00ff127b82 */ /* 0x000e220000000800 */
[----:B------:R-:W4:Y:S01]  /*27820*/  LDCU UR5, c[0x0][0x39c] ;  /* 0x00007380ff0577ac */ /* 0x000f220008000800 */
[----:B------:R1:W-:Y:S04]  /*27830*/  STL.64 [R1+0xaa0], R6 ;  /* 0x000aa00601007387 */ /* 0x0003e80000100a00 */
[----:B------:R-:W-:Y:S04]  /*27840*/  STL.64 [R1+0x20], R8 ;  /* 0x0000200801007387 */ /* 0x000fe80000100a00 */
[----:B------:R1:W-:Y:S02]  /*27850*/  STL.64 [R1+0x28], R10 ;  /* 0x0000280a01007387 */ /* 0x0003e40000100a00 */
[----:B-1----:R-:W-:-:S02]  /*27860*/  IMAD.MOV.U32 R7, RZ, RZ, R10 ;  /* 0x000000ffff077224 */ /* 0x002fc400078e000a */
[----:B------:R-:W-:Y:S01]  /*27870*/  IMAD.MOV.U32 R6, RZ, RZ, R9 ;  /* 0x000000ffff067224 */ /* 0x000fe200078e0009 */
[----:B------:R-:W2:Y:S04]  /*27880*/  LDL.LU.64 R10, [R1+0xad8] ;  /* 0x000ad800010a7983 */ /* 0x000ea80000300a00 */
[----:B------:R-:W2:Y:S01]  /*27890*/  LDL.LU.64 R8, [R1+0xad0] ;  /* 0x000ad00001087983 */ /* 0x000ea20000300a00 */
[----:B------:R-:W-:Y:S01]  /*278a0*/  LEA.HI.X.SX32 R13, R14, R0, 0x1, P4 ;  /* 0x000000000e0d7211 */ /* 0x000fe200020f0eff */
[----:B------:R-:W-:Y:S01]  /*278b0*/  IMAD R16, R19, 0x2, R15 ;  /* 0x0000000213107824 */ /* 0x000fe200078e020f */
[----:B------:R-:W-:-:S04]  /*278c0*/  LEA R14, P4, R15, R2, 0x1 ;  /* 0x000000020f0e7211 */ /* 0x000fc800078808ff */
[----:B------:R-:W-:Y:S01]  /*278d0*/  LEA.HI.X.SX32 R15, R15, R0, 0x1, P4 ;  /* 0x000000000f0f7211 */ /* 0x000fe200020f0eff */
[----:B--2---:R-:W-:Y:S04]  /*278e0*/  @P3 STG.E.U16 desc[UR8][R12.64], R8 ;  /* 0x000000080c003986 */ /* 0x004fe8000c101508 */
[----:B------:R1:W-:Y:S04]  /*278f0*/  STL [R1+0xaa8], R8 ;  /* 0x000aa80801007387 */ /* 0x0003e80000100800 */
[----:B-1----:R-:W2:Y:S01]  /*27900*/  LDL.LU R8, [R1+0x50] ;  /* 0x0000500001087983 */ /* 0x002ea20000300800 */
[----:B------:R-:W-:-:S02]  /*27910*/  LEA R12, P4, R16, R2, 0x1 ;  /* 0x00000002100c7211 */ /* 0x000fc400078808ff */
[----:B------:R-:W-:Y:S02]  /*27920*/  ISETP.LT.AND P3, PT, R28, UR6, !P0 ;  /* 0x000000061c007c0c */ /* 0x000fe4000c761270 */
[----:B------:R-:W-:Y:S01]  /*27930*/  ISETP.LT.AND P6, PT, R24, UR4, !P0 ;  /* 0x0000000418007c0c */ /* 0x000fe2000c7c1270 */
[----:B------:R-:W2:Y:S01]  /*27940*/  LDL.LU R28, [R1+0x54] ;  /* 0x00005400011c7983 */ /* 0x000ea20000300800 */
[----:B------:R-:W-:Y:S01]  /*27950*/  LEA.HI.X.SX32 R13, R16, R0, 0x1, P4 ;  /* 0x00000000100d7211 */ /* 0x000fe200020f0eff */
[----:B------:R-:W1:Y:S01]  /*27960*/  LDC R24, c[0x0][0x3b8] ;  /* 0x0000ee00ff187b82 */ /* 0x000e620000000800 */
[----:B---3--:R-:W-:Y:S01]  /*27970*/  ISETP.LT.AND P4, PT, R25, UR7, !P0 ;  /* 0x0000000719007c0c */ /* 0x008fe2000c781270 */
[----:B------:R-:W-:Y:S01]  /*27980*/  STL [R1+0xaac], R9 ;  /* 0x000aac0901007387 */ /* 0x000fe20000100800 */
[----:B-----5:R-:W-:Y:S01]  /*27990*/  IMAD R16, R17, 0x2, R16 ;  /* 0x0000000211107824 */ /* 0x020fe200078e0210 */
[----:B------:R-:W2:Y:S02]  /*279a0*/  LDCU UR4, c[0x0][0x39c] ;  /* 0x00007380ff0477ac */ /* 0x000ea40008000800 */
[----:B------:R-:W3:Y:S01]  /*279b0*/  LDL.LU R25, [R1+0x58] ;  /* 0x0000580001197983 */ /* 0x000ee20000300800 */
[----:B------:R-:W3:Y:S03]  /*279c0*/  LDCU UR6, c[0x0][0x39c] ;  /* 0x00007380ff0677ac */ /* 0x000ee60008000800 */
[----:B------:R-:W5:Y:S01]  /*279d0*/  LDL.LU R5, [R1+0x5c] ;  /* 0x00005c0001057983 */ /* 0x000f620000300800 */
[----:B0-----:R-:W-:Y:S01]  /*279e0*/  IMAD R17, R18, 0x2, R16 ;  /* 0x0000000212117824 */ /* 0x001fe200078e0210 */
[----:B------:R-:W0:Y:S02]  /*279f0*/  LDCU UR7, c[0x0][0x39c] ;  /* 0x00007380ff0777ac */ /* 0x000e240008000800 */
[----:B------:R-:W-:Y:S04]  /*27a00*/  @P2 STG.E.U16 desc[UR8][R14.64], R9 ;  /* 0x000000090e002986 */ /* 0x000fe8000c101508 */
[----:B------:R-:W-:Y:S01]  /*27a10*/  @P5 STG.E.U16 desc[UR8][R12.64], R10 ;  /* 0x0000000a0c005986 */ /* 0x000fe2000c101508 */
[----:B------:R-:W-:-:S02]  /*27a20*/  LEA R20, P5, R16, R2, 0x1 ;  /* 0x0000000210147211 */ /* 0x000fc400078a08ff */
[----:B----4-:R-:W-:Y:S01]  /*27a30*/  ISETP.LT.AND P2, PT, R23, UR5, !P0 ;  /* 0x0000000517007c0c */ /* 0x010fe2000c741270 */
[----:B------:R-:W4:Y:S01]  /*27a40*/  LDS.128 R12, [R3+0x8000] ;  /* 0x00800000030c7984 */ /* 0x000f220000000c00 */
[----:B------:R-:W-:Y:S01]  /*27a50*/  LEA.HI.X.SX32 R21, R16, R0, 0x1, P5 ;  /* 0x0000000010157211 */ /* 0x000fe200028f0eff */
[----:B------:R-:W0:Y:S01]  /*27a60*/  LDC R23, c[0x0][0x3b8] ;  /* 0x0000ee00ff177b82 */ /* 0x000e220000000800 */
[C---:B------:R-:W-:Y:S01]  /*27a70*/  LEA R18, P5, R17.reuse, R2, 0x1 ;  /* 0x0000000211127211 */ /* 0x040fe200078a08ff */
[----:B------:R-:W4:Y:S01]  /*27a80*/  LDL.LU R29, [R1+0x60] ;  /* 0x00006000011d7983 */ /* 0x000f220000300800 */
[----:B------:R-:W0:Y:S02]  /*27a90*/  LDCU UR5, c[0x0][0x39c] ;  /* 0x00007380ff0577ac */ /* 0x000e240008000800 */
[----:B------:R-:W-:Y:S01]  /*27aa0*/  LEA.HI.X.SX32 R19, R17, R0, 0x1, P5 ;  /* 0x0000000011137211 */ /* 0x000fe200028f0eff */
[----:B-1----:R-:W-:Y:S01]  /*27ab0*/  IMAD R16, R24, 0x2, R17 ;  /* 0x0000000218107824 */ /* 0x002fe200078e0211 */
[----:B------:R1:W-:Y:S01]  /*27ac0*/  @P6 STG.E.U16 desc[UR8][R20.64], R11 ;  /* 0x0000000b14006986 */ /* 0x0003e2000c101508 */
[----:B------:R-:W2:Y:S03]  /*27ad0*/  LDC R24, c[0x0][0x3b8] ;  /* 0x0000ee00ff187b82 */ /* 0x000ea60000000800 */
[----:B------:R-:W-:Y:S04]  /*27ae0*/  STL.64 [R1+0xab0], R10 ;  /* 0x000ab00a01007387 */ /* 0x000fe80000100a00 */
[----:B------:R0:W-:Y:S01]  /*27af0*/  @P3 STG.E.U16 desc[UR8][R18.64], R27 ;  /* 0x0000001b12003986 */ /* 0x0001e2000c101508 */
[----:B-1----:R-:W-:-:S03]  /*27b00*/  LEA R20, P6, R16, R2, 0x1 ;  /* 0x0000000210147211 */ /* 0x002fc600078c08ff */
[----:B0-----:R-:W4:Y:S01]  /*27b10*/  LDL.LU R27, [R1+0x64] ;  /* 0x00006400011b7983 */ /* 0x001f220000300800 */
[----:B------:R-:W-:Y:S01]  /*27b20*/  LEA.HI.X.SX32 R21, R16, R0, 0x1, P6 ;  /* 0x0000000010157211 */ /* 0x000fe200030f0eff */
[----:B------:R-:W-:-:S04]  /*27b30*/  IMAD R16, R22, 0x2, R16 ;  /* 0x0000000216107824 */ /* 0x000fc800078e0210 */
[----:B------:R0:W-:Y:S01]  /*27b40*/  @P2 STG.E.U16 desc[UR8][R20.64], R6 ;  /* 0x0000000614002986 */ /* 0x0001e2000c101508 */
[----:B------:R-:W-:Y:S01]  /*27b50*/  IMAD R17, R23, 0x2, R16 ;  /* 0x0000000217117824 */ /* 0x000fe200078e0210 */
[C---:B0-----:R-:W-:Y:S02]  /*27b60*/  LEA R20, P6, R16.reuse, R2, 0x1 ;  /* 0x0000000210147211 */ /* 0x041fe400078c08ff */
[----:B------:R-:W4:Y:S02]  /*27b70*/  LDL.LU R6, [R1+0x68] ;  /* 0x0000680001067983 */ /* 0x000f240000300800 */
[----:B------:R-:W-:Y:S02]  /*27b80*/  LEA.HI.X.SX32 R21, R16, R0, 0x1, P6 ;  /* 0x0000000010157211 */ /* 0x000fe400030f0eff */
[----:B------:R-:W-:-:S03]  /*27b90*/  LEA R18, P6, R17, R2, 0x1 ;  /* 0x0000000211127211 */ /* 0x000fc600078c08ff */
[----:B------:R0:W-:Y:S01]  /*27ba0*/  @P4 STG.E.U16 desc[UR8][R20.64], R7 ;  /* 0x0000000714004986 */ /* 0x0001e2000c101508 */
[----:B------:R-:W-:Y:S02]  /*27bb0*/  LEA.HI.X.SX32 R19, R17, R0, 0x1, P6 ;  /* 0x0000000011137211 */ /* 0x000fe400030f0eff */
[----:B--2---:R-:W-:Y:S01]  /*27bc0*/  ISETP.LT.AND P5, PT, R8, UR4, !P0 ;  /* 0x0000000408007c0c */ /* 0x004fe2000c7a1270 */
[----:B------:R-:W5:Y:S01]  /*27bd0*/  LDCU UR4, c[0x0][0x39c] ;  /* 0x00007380ff0477ac */ /* 0x000f620008000800 */
[----:B------:R-:W-:Y:S01]  /*27be0*/  IMAD R16, R26, 0x2, R17 ;  /* 0x000000021a107824 */ /* 0x000fe200078e0211 */
[----:B------:R-:W1:Y:S01]  /*27bf0*/  LDC R8, c[0x0][0x3b8] ;  /* 0x0000ee00ff087b82 */ /* 0x000e620000000800 */
[----:B-----5:R-:W-:-:S09]  /*27c00*/  ISETP.LT.AND P4, PT, R5, UR4, !P0 ;  /* 0x0000000405007c0c */ /* 0x020fd2000c781270 */
[----:B------:R2:W-:Y:S01]  /*27c10*/  @P5 STG.E.U16 desc[UR8][R18.64], R4 ;  /* 0x0000000412005986 */ /* 0x0005e2000c101508 */
[----:B---3--:R-:W-:Y:S01]  /*27c20*/  ISETP.LT.AND P2, PT, R25, UR6, !P0 ;  /* 0x0000000619007c0c */ /* 0x008fe2000c741270 */
[----:B------:R-:W3:Y:S01]  /*27c30*/  LDCU UR6, c[0x0][0x39c] ;  /* 0x00007380ff0677ac */ /* 0x000ee20008000800 */
[----:B------:R-:W5:Y:S01]  /*27c40*/  LDC R25, c[0x0][0x3b8] ;  /* 0x0000ee00ff197b82 */ /* 0x000f620000000800 */
[----:B------:R-:W4:Y:S01]  /*27c50*/  LDL.LU R5, [R1+0x6c] ;  /* 0x00006c0001057983 */ /* 0x000f220000300800 */
[----:B------:R-:W-:Y:S01]  /*27c60*/  ISETP.LT.AND P3, PT, R28, UR5, !P0 ;  /* 0x000000051c007c0c */ /* 0x000fe2000c761270 */
[----:B------:R-:W1:Y:S02]  /*27c70*/  LDCU UR5, c[0x0][0x39c] ;  /* 0x00007380ff0577ac */ /* 0x000e640008000800 */
[----:B0-----:R-:W4:Y:S01]  /*27c80*/  LDL.LU R7, [R1+0x70] ;  /* 0x0000700001077983 */ /* 0x001f220000300800 */
[----:B------:R-:W-:Y:S01]  /*27c90*/  LEA R22, P6, R16, R2, 0x1 ;  /* 0x0000000210167211 */ /* 0x000fe200078c08ff */
[----:B------:R-:W-:Y:S01]  /*27ca0*/  IMAD R24, R24, 0x2, R16 ;  /* 0x0000000218187824 */ /* 0x000fe200078e0210 */
[----:B------:R-:W0:Y:S01]  /*27cb0*/  LDC R28, c[0x0][0x3b8] ;  /* 0x0000ee00ff1c7b82 */ /* 0x000e220000000800 */
[----:B----4-:R-:W-:Y:S01]  /*27cc0*/  STL [R1+0xab8], R12 ;  /* 0x000ab80c01007387 */ /* 0x010fe20000100800 */
[----:B------:R-:W4:Y:S03]  /*27cd0*/  LDCU UR4, c[0x0][0x39c] ;  /* 0x00007380ff0477ac */ /* 0x000f260008000800 */
[----:B--2---:R-:W2:Y:S03]  /*27ce0*/  LDL.LU R4, [R1+0x74] ;  /* 0x0000740001047983 */ /* 0x004ea60000300800 */
[----:B------:R-:W0:Y:S01]  /*27cf0*/  LDC R26, c[0x0][0x3b8] ;  /* 0x0000ee00ff1a7b82 */ /* 0x000e220000000800 */
[----:B------:R-:W2:Y:S04]  /*27d00*/  LDL.LU R10, [R1+0x78] ;  /* 0x00007800010a7983 */ /* 0x000ea80000300800 */
[----:B------:R-:W2:Y:S01]  /*27d10*/  LDL.LU R11, [R1+0x7c] ;  /* 0x00007c00010b7983 */ /* 0x000ea20000300800 */
[----:B------:R-:W-:-:S03]  /*27d20*/  LEA.HI.X.SX32 R23, R16, R0, 0x1, P6 ;  /* 0x0000000010177211 */ /* 0x000fc600030f0eff */
[----:B------:R-:W0:Y:S01]  /*27d30*/  LDS.128 R16, [R3+0xa000] ;  /* 0x00a0000003107984 */ /* 0x000e220000000c00 */
[----:B------:R-:W-:-:S03]  /*27d40*/  LEA R20, P6, R24, R2, 0x1 ;  /* 0x0000000218147211 */ /* 0x000fc600078c08ff */
[----:B------:R5:W-:Y:S01]  /*27d50*/  @P3 STG.E.U16 desc[UR8][R22.64], R12 ;  /* 0x0000000c16003986 */ /* 0x000be2000c101508 */
[----:B-1----:R-:W-:Y:S01]  /*27d60*/  ISETP.LT.AND P5, PT, R29, UR5, !P0 ;  /* 0x000000051d007c0c */ /* 0x002fe2000c7a1270 */
[----:B------:R-:W1:Y:S01]  /*27d70*/  LDCU UR5, c[0x0][0x39c] ;  /* 0x00007380ff0577ac */ /* 0x000e620008000800 */
[----:B------:R-:W-:Y:S01]  /*27d80*/  LEA.HI.X.SX32 R21, R24, R0, 0x1, P6 ;  /* 0x0000000018157211 */ /* 0x000fe200030f0eff */
[----:B------:R-:W1:Y:S01]  /*27d90*/  LDC R29, c[0x0][0x3b8] ;  /* 0x0000ee00ff1d7b82 */ /* 0x000e620000000800 */
[----:B------:R-:W2:Y:S01]  /*27da0*/  LDL.LU R9, [R1+0xb0] ;  /* 0x0000b00001097983 */ /* 0x000ea20000300800 */
[----:B---3--:R-:W-:Y:S01]  /*27db0*/  ISETP.LT.AND P3, PT, R27, UR6, !P0 ;  /* 0x000000061b007c0c */ /* 0x008fe2000c761270 */
[----:B------:R-:W3:Y:S05]  /*27dc0*/  LDCU UR6, c[0x0][0x39c] ;  /* 0x00007380ff0677ac */ /* 0x000eea0008000800 */
[----:B------:R-:W1:Y:S01]  /*27dd0*/  LDC R27, c[0x0][0x3b8] ;  /* 0x0000ee00ff1b7b82 */ /* 0x000e620000000800 */
[----:B-----5:R-:W-:Y:S01]  /*27de0*/  IMAD R23, R25, 0x2, R24 ;  /* 0x0000000219177824 */ /* 0x020fe200078e0218 */
[----:B------:R5:W-:Y:S03]  /*27df0*/  @P2 STG.E.U16 desc[UR8][R20.64], R13 ;  /* 0x0000000d14002986 */ /* 0x000be6000c101508 */
[----:B0-----:R-:W-:Y:S01]  /*27e00*/  IMAD R25, R28, 0x2, R23 ;  /* 0x000000021c197824 */ /* 0x001fe200078e0217 */
[----:B------:R-:W-:-:S04]  /*27e10*/  LEA R22, P2, R23, R2, 0x1 ;  /* 0x0000000217167211 */ /* 0x000fc800078408ff */
[----:B------:R-:W-:Y:S02]  /*27e20*/  LEA.HI.X.SX32 R23, R23, R0, 0x1, P2 ;  /* 0x0000000017177211 */ /* 0x000fe400010f0eff */
[----:B----4-:R-:W-:Y:S01]  /*27e30*/  ISETP.LT.AND P2, PT, R6, UR4, !P0 ;  /* 0x0000000406007c0c */ /* 0x010fe2000c741270 */
[----:B------:R-:W2:Y:S01]  /*27e40*/  LDCU UR4, c[0x0][0x39c] ;  /* 0x00007380ff0477ac */ /* 0x000ea20008000800 */
[C---:B-----5:R-:W-:Y:S01]  /*27e50*/  LEA R20, P6, R25.reuse, R2, 0x1 ;  /* 0x0000000219147211 */ /* 0x060fe200078c08ff */
[----:B------:R-:W-:Y:S01]  /*27e60*/  @P4 STG.E.U16 desc[UR8][R22.64], R14 ;  /* 0x0000000e16004986 */ /* 0x000fe2000c101508 */
[----:B------:R-:W0:Y:S02]  /*27e70*/  LDC R6, c[0x0][0x3b8] ;  /* 0x0000ee00ff067b82 */ /* 0x000e240000000800 */
[----:B------:R-:W-:Y:S01]  /*27e80*/  LEA.HI.X.SX32 R21, R25, R0, 0x1, P6 ;  /* 0x0000000019157211 */ /* 0x000fe200030f0eff */
[----:B------:R-:W-:-:S04]  /*27e90*/  IMAD R25, R26, 0x2, R25 ;  /* 0x000000021a197824 */ /* 0x000fc800078e0219 */
[----:B-1----:R-:W-:Y:S01]  /*27ea0*/  IMAD R26, R27, 0x2, R25 ;  /* 0x000000021b1a7824 */ /* 0x002fe200078e0219 */
[----:B------:R-:W-:Y:S01]  /*27eb0*/  @P5 STG.E.U16 desc[UR8][R20.64], R15 ;  /* 0x0000000f14005986 */ /* 0x000fe2000c101508 */
[----:B------:R-:W-:-:S03]  /*27ec0*/  LEA R24, P5, R25, R2, 0x1 ;  /* 0x0000000219187211 */ /* 0x000fc600078a08ff */
[C---:B------:R-:W-:Y:S01]  /*27ed0*/  LEA R28, P6, R26.reuse, R2, 0x1 ;  /* 0x000000021a1c7211 */ /* 0x040fe200078c08ff */
[----:B------:R-:W-:Y:S01]  /*27ee0*/  IMAD R27, R29, 0x2, R26 ;  /* 0x000000021d1b7824 */ /* 0x000fe200078e021a */
[-C--:B------:R-:W-:Y:S01]  /*27ef0*/  LEA.HI.X.SX32 R25, R25, R0.reuse, 0x1, P5 ;  /* 0x0000000019197211 */ /* 0x080fe200028f0eff */
[----:B------:R-:W-:Y:S01]  /*27f00*/  STL.64 [R1+0xac0], R14 ;  /* 0x000ac00e01007387 */ /* 0x000fe20000100a00 */
[----:B------:R-:W-:-:S03]  /*27f10*/  LEA.HI.X.SX32 R29, R26, R0, 0x1, P6 ;  /* 0x000000001a1d7211 */ /* 0x000fc600030f0eff */
[----:B------:R1:W-:Y:S01]  /*27f20*/  @P3 STG.E.U16 desc[UR8][R24.64], R16 ;  /* 0x0000001018003986 */ /* 0x0003e2000c101508 */
[C---:B------:R-:W-:Y:S01]  /*27f30*/  LEA R26, P3, R27.reuse, R2, 0x1 ;  /* 0x000000021b1a7211 */ /* 0x040fe200078608ff */
[----:B------:R-:W-:Y:S02]  /*27f40*/  IMAD R8, R8, 0x2, R27 ;  /* 0x0000000208087824 */ /* 0x000fe400078e021b */
[----:B------:R-:W4:Y:S01]  /*27f50*/  LDS.128 R20, [R3+0xc000] ;  /* 0x00c0000003147984 */ /* 0x000f220000000c00 */
[----:B------:R-:W-:-:S03]  /*27f60*/  LEA.HI.X.SX32 R27, R27, R0, 0x1, P3 ;  /* 0x000000001b1b7211 */ /* 0x000fc600018f0eff */
[----:B------:R5:W-:Y:S01]  /*27f70*/  @P2 STG.E.U16 desc[UR8][R28.64], R17 ;  /* 0x000000111c002986 */ /* 0x000be2000c101508 */
[----:B-1----:R-:W-:-:S04]  /*27f80*/  LEA R24, P2, R8, R2, 0x1 ;  /* 0x0000000208187211 */ /* 0x002fc800078408ff */
[----:B------:R-:W-:Y:S02]  /*27f90*/  LEA.HI.X.SX32 R25, R8, R0, 0x1, P2 ;  /* 0x0000000008197211 */ /* 0x000fe400010f0eff */
[----:B------:R-:W-:Y:S01]  /*27fa0*/  ISETP.LT.AND P4, PT, R5, UR5, !P0 ;  /* 0x0000000505007c0c */ /* 0x000fe2000c781270 */
[----:B------:R-:W1:Y:S01]  /*27fb0*/  LDCU UR5, c[0x0][0x39c] ;  /* 0x00007380ff0577ac */ /* 0x000e620008000800 */
[----:B------:R-:W5:Y:S01]  /*27fc0*/  LDC R5, c[0x0][0x3b8] ;  /* 0x0000ee00ff057b82 */ /* 0x000f620000000800 */
[----:B---3--:R-:W-:Y:S01]  /*27fd0*/  ISETP.LT.AND P5, PT, R7, UR6, !P0 ;  /* 0x0000000607007c0c */ /* 0x008fe2000c7a1270 */
[----:B------:R-:W3:Y:S06]  /*27fe0*/  LDCU UR6, c[0x0][0x39c] ;  /* 0x00007380ff0677ac */ /* 0x000eec0008000800 */
[----:B------:R-:W0:Y:S01]  /*27ff0*/  LDC R7, c[0x0][0x3b8] ;  /* 0x0000ee00ff077b82 */ /* 0x000e220000000800 */
[----:B--2---:R-:W-:-:S02]  /*28000*/  ISETP.LT.AND P6, PT, R4, UR4, !P0 ;  /* 0x0000000404007c0c */ /* 0x004fc4000c7c1270 */
[----:B------:R-:W-:Y:S01]  /*28010*/  @P4 STG.E.U16 desc[UR8][R26.64], R18 ;  /* 0x000000121a004986 */ /* 0x000fe2000c101508 */
[----:B------:R-:W2:Y:S03]  /*28020*/  LDCU UR4, c[0x0][0x39c] ;  /* 0x00007380ff0477ac */ /* 0x000ea60008000800 */
[----:B------:R-:W2:Y:S01]  /*28030*/  LDL.LU R4, [R1+0xb4] ;  /* 0x0000b40001047983 */ /* 0x000ea20000300800 */
[----:B-1----:R-:W-:Y:S01]  /*28040*/  ISETP.LT.AND P3, PT, R10, UR5, !P0 ;  /* 0x000000050a007c0c */ /* 0x002fe2000c761270 */
[----:B------:R-:W1:Y:S02]  /*28050*/  LDCU UR5, c[0x0][0x39c] ;  /* 0x00007380ff0577ac */ /* 0x000e640008000800 */
[----:B------:R-:W1:Y:S04]  /*28060*/  LDL.LU R12, [R1+0xb8] ;  /* 0x0000b800010c7983 */ /* 0x000e680000300800 */
[----:B------:R-:W2:Y:S01]  /*28070*/  LDL.LU R10, [R1+0xbc] ;  /* 0x0000bc00010a7983 */ /* 0x000ea20000300800 */
[----:B-----5:R-:W-:Y:S01]  /*28080*/  IMAD R29, R5, 0x2, R8 ;  /* 0x00000002051d7824 */ /* 0x020fe200078e0208 */
[----:B------:R-:W-:Y:S01]  /*28090*/  ISETP.LT.AND P4, PT, R11, UR7, !P0 ;  /* 0x000000070b007c0c */ /* 0x000fe2000c781270 */
[----:B------:R-:W5:Y:S01]  /*280a0*/  LDC R5, c[0x0][0x3b8] ;  /* 0x0000ee00ff057b82 */ /* 0x000f620000000800 */
[----:B------:R-:W-:Y:S01]  /*280b0*/  @P5 STG.E.U16 desc[UR8][R24.64], R19 ;  /* 0x0000001318005986 */ /* 0x000fe2000c101508 */
[----:B------:R-:W1:Y:S03]  /*280c0*/  LDCU UR7, c[0x0][0x39c] ;  /* 0x00007380ff0777ac */ /* 0x000e660008000800 */
[----:B------:R0:W1:Y:S01]  /*280d0*/  LDS.128 R24, [R3+0xe000] ;  /* 0x00e0000003187984 */ /* 0x0000620000000c00 */
[----:B---3--:R-:W-:Y:S01]  /*280e0*/  ISETP.LT.AND P2, PT, R9, UR6, !P0 ;  /* 0x0000000609007c0c */ /* 0x008fe2000c741270 */
[----:B------:R-:W3:Y:S01]  /*280f0*/  LDCU UR6, c[0x0][0x39c] ;  /* 0x00007380ff0677ac */ /* 0x000ee20008000800 */
[----:B------:R-:W3:Y:S01]  /*28100*/  LDC R9, c[0x0][0x3b8] ;  /* 0x0000ee00ff097b82 */ /* 0x000ee20000000800 */
[----:B0-----:R-:W-:-:S02]  /*28110*/  IMAD R3, R7, 0x2, R29 ;  /* 0x0000000207037824 */ /* 0x001fc400078e021d */
[----:B------:R-:W2:Y:S05]  /*28120*/  LDL.LU R7, [R1+0xc0] ;  /* 0x0000c00001077983 */ /* 0x000eaa0000300800 */
[----:B------:R-:W0:Y:S01]  /*28130*/  LDC R8, c[0x0][0x3b8] ;  /* 0x0000ee00ff087b82 */ /* 0x000e220000000800 */
[----:B------:R-:W2:Y:S01]  /*28140*/  LDL.LU R11, [R1+0xc4] ;  /* 0x0000c400010b7983 */ /* 0x000ea20000300800 */
[----:B------:R-:W-:Y:S01]  /*28150*/  LEA R28, P5, R29, R2, 0x1 ;  /* 0x000000021d1c7211 */ /* 0x000fe200078a08ff */
[----:B------:R-:W-:-:S03]  /*28160*/  IMAD R6, R6, 0x2, R3 ;  /* 0x0000000206067824 */ /* 0x000fc600078e0203 */
[----:B------:R-:W-:Y:S02]  /*28170*/  LEA.HI.X.SX32 R29, R29, R0, 0x1, P5 ;  /* 0x000000001d1d7211 */ /* 0x000fe400028f0eff */
[----:B------:R-:W-:-:S03]  /*28180*/  LEA R14, P5, R3, R2, 0x1 ;  /* 0x00000002030e7211 */ /* 0x000fc600078a08ff */
[----:B----4-:R4:W-:Y:S01]  /*28190*/  @P6 STG.E.U16 desc[UR8][R28.64], R20 ;  /* 0x000000141c006986 */ /* 0x0109e2000c101508 */
[----:B------:R-:W-:Y:S01]  /*281a0*/  LEA.HI.X.SX32 R15, R3, R0, 0x1, P5 ;  /* 0x00000000030f7211 */ /* 0x000fe200028f0eff */
[----:B-----5:R-:W-:Y:S01]  /*281b0*/  IMAD R5, R5, 0x2, R6 ;  /* 0x0000000205057824 */ /* 0x020fe200078e0206 */
[----:B----4-:R-:W-:-:S04]  /*281c0*/  LEA R28, P6, R6, R2, 0x1 ;  /* 0x00000002061c7211 */ /* 0x010fc800078c08ff */
[----:B------:R-:W-:Y:S01]  /*281d0*/  LEA.HI.X.SX32 R29, R6, R0, 0x1, P6 ;  /* 0x00000000061d7211 */ /* 0x000fe200030f0eff */
[----:B------:R-:W-:Y:S01]  /*281e0*/  @P3 STG.E.U16 desc[UR8][R14.64], R21 ;  /* 0x000000150e003986 */ /* 0x000fe2000c101508 */
[----:B---3--:R-:W-:-:S03]  /*281f0*/  IMAD R3, R9, 0x2, R5 ;  /* 0x0000000209037824 */ /* 0x008fc600078e0205 */
[----:B------:R3:W-:Y:S04]  /*28200*/  @P4 STG.E.U16 desc[UR8][R28.64], R22 ;  /* 0x000000161c004986 */ /* 0x0007e8000c101508 */
[----:B------:R-:W4:Y:S04]  /*28210*/  LDL.LU R6, [R1+0xc8] ;  /* 0x0000c80001067983 */ /* 0x000f280000300800 */
[----:B------:R-:W5:Y:S01]  /*28220*/  LDL.LU R9, [R1+0xcc] ;  /* 0x0000cc0001097983 */ /* 0x000f620000300800 */
[----:B---3--:R-:W-:-:S04]  /*28230*/  LEA R28, P6, R5, R2, 0x1 ;  /* 0x00000002051c7211 */ /* 0x008fc800078c08ff */
[----:B------:R-:W-:Y:S02]  /*28240*/  LEA.HI.X.SX32 R29, R5, R0, 0x1, P6 ;  /* 0x00000000051d7211 */ /* 0x000fe400030f0eff */
[C---:B------:R-:W-:Y:S01]  /*28250*/  LEA R14, P6, R3.reuse, R2, 0x1 ;  /* 0x00000002030e7211 */ /* 0x040fe200078c08ff */
[----:B------:R-:W3:Y:S03]  /*28260*/  LDC R5, c[0x0][0x3b8] ;  /* 0x0000ee00ff057b82 */ /* 0x000ee60000000800 */
[----:B------:R-:W-:Y:S01]  /*28270*/  LEA.HI.X.SX32 R15, R3, R0, 0x1, P6 ;  /* 0x00000000030f7211 */ /* 0x000fe200030f0eff */
[----:B------:R0:W-:Y:S01]  /*28280*/  @P2 STG.E.U16 desc[UR8][R28.64], R23 ;  /* 0x000000171c002986 */ /* 0x0001e2000c101508 */
[----:B--2---:R-:W-:Y:S01]  /*28290*/  ISETP.LT.AND P5, PT, R4, UR4, !P0 ;  /* 0x0000000404007c0c */ /* 0x004fe2000c7a1270 */
[----:B------:R-:W2:Y:S02]  /*282a0*/  LDCU UR4, c[0x0][0x39c] ;  /* 0x00007380ff0477ac */ /* 0x000ea40008000800 */
[----:B------:R-:W3:Y:S01]  /*282b0*/  LDC R4, c[0x0][0x3b8] ;  /* 0x0000ee00ff047b82 */ /* 0x000ee20000000800 */
[----:B------:R-:W-:Y:S01]  /*282c0*/  ISETP.LT.AND P4, PT, R10, UR6, !P0 ;  /* 0x000000060a007c0c */ /* 0x000fe2000c781270 */
[----:B0-----:R-:W-:Y:S01]  /*282d0*/  IMAD R10, R8, 0x2, R3 ;  /* 0x00000002080a7824 */ /* 0x001fe200078e0203 */
[----:B-1----:R-:W-:-:S05]  /*282e0*/  ISETP.LT.AND P3, PT, R12, UR5, !P0 ;  /* 0x000000050c007c0c */ /* 0x002fca000c761270 */
[----:B------:R-:W0:Y:S01]  /*282f0*/  LDC R3, c[0x0][0x3b8] ;  /* 0x0000ee00ff037b82 */ /* 0x000e220000000800 */
[----:B------:R-:W1:Y:S01]  /*28300*/  LDCU UR5, c[0x0][0x39c] ;  /* 0x00007380ff0577ac */ /* 0x000e620008000800 */
[----:B------:R1:W-:Y:S01]  /*28310*/  @P5 STG.E.U16 desc[UR8][R14.64], R24 ;  /* 0x000000180e005986 */ /* 0x0003e2000c101508 */
[C---:B------:R-:W-:Y:S01]  /*28320*/  LEA R28, P6, R10.reuse, R2, 0x1 ;  /* 0x000000020a1c7211 */ /* 0x040fe200078c08ff */
[----:B------:R-:W4:Y:S02]  /*28330*/  LDCU UR6, c[0x0][0x39c] ;  /* 0x00007380ff0677ac */ /* 0x000f240008000800 */
[----:B------:R-:W5:Y:S01]  /*28340*/  LDL.LU R8, [R1] ;  /* 0x0000000001087983 */ /* 0x000f620000300800 */
[----:B------:R-:W-:Y:S01]  /*28350*/  LEA.HI.X.SX32 R29, R10, R0, 0x1, P6 ;  /* 0x000000000a1d7211 */ /* 0x000fe200030f0eff */
[----:B---3--:R-:W-:Y:S01]  /*28360*/  IMAD R4, R4, 0x2, R10 ;  /* 0x0000000204047824 */ /* 0x008fe200078e020a */
[----:B--2---:R-:W-:Y:S02]  /*28370*/  ISETP.LT.AND P2, PT, R7, UR4, !P0 ;  /* 0x0000000407007c0c */ /* 0x004fe4000c741270 */
[----:B-1----:R-:W-:Y:S01]  /*28380*/  ISETP.LT.AND P5, PT, R11, UR5, !P0 ;  /* 0x000000050b007c0c */ /* 0x002fe2000c7a1270 */
[----:B------:R-:W2:Y:S01]  /*28390*/  LDL.LU R7, [R1+0x110] ;  /* 0x0001100001077983 */ /* 0x000ea20000300800 */
[C---:B------:R-:W-:Y:S01]  /*283a0*/  LEA R14, P6, R4.reuse, R2, 0x1 ;  /* 0x00000002040e7211 */ /* 0x040fe200078c08ff */
[----:B------:R-:W5:Y:S02]  /*283b0*/  LDCU UR4, c[0x0][0x39c] ;  /* 0x00007380ff0477ac */ /* 0x000f640008000800 */
[----:B------:R-:W3:Y:S01]  /*283c0*/  LDL.LU R12, [R1+0x114] ;  /* 0x00011400010c7983 */ /* 0x000ee20000300800 */
[----:B0-----:R-:W-:Y:S01]  /*283d0*/  IMAD R3, R3, 0x2, R4 ;  /* 0x0000000203037824 */ /* 0x001fe200078e0204 */
[----:B------:R-:W-:Y:S01]  /*283e0*/  LEA.HI.X.SX32 R15, R4, R0, 0x1, P6 ;  /* 0x00000000040f7211 */ /* 0x000fe200030f0eff */
[----:B------:R-:W2:Y:S01]  /*283f0*/  LDCU UR5, c[0x0][0x39c] ;  /* 0x00007380ff0577ac */ /* 0x000ea20008000800 */
[----:B------:R-:W3:Y:S04]  /*28400*/  LDL.LU R10, [R1+0x4] ;  /* 0x00000400010a7983 */ /* 0x000ee80000300800 */
[----:B------:R-:W3:Y:S04]  /*28410*/  LDL.LU R11, [R1+0x118] ;  /* 0x00011800010b7983 */ /* 0x000ee80000300800 */
[----:B------:R-:W3:Y:S04]  /*28420*/  LDL.LU R4, [R1+0xacc] ;  /* 0x000acc0001047983 */ /* 0x000ee80000300800 */
[----:B------:R0:W-:Y:S01]  /*28430*/  @P3 STG.E.U16 desc[UR8][R28.64], R25 ;  /* 0x000000191c003986 */ /* 0x0001e2000c101508 */
[----:B------:R-:W-:Y:S01]  /*28440*/  IMAD R5, R5, 0x2, R3 ;  /* 0x0000000205057824 */ /* 0x000fe200078e0203 */
[----:B0-----:R-:W-:-:S04]  /*28450*/  LEA R28, P6, R3, R2, 0x1 ;  /* 0x00000002031c7211 */ /* 0x001fc800078c08ff */
[----:B------:R-:W-:Y:S02]  /*28460*/  LEA.HI.X.SX32 R29, R3, R0, 0x1, P6 ;  /* 0x00000000031d7211 */ /* 0x000fe400030f0eff */
[----:B------:R-:W0:Y:S01]  /*28470*/  LDC R3, c[0x0][0x3b8] ;  /* 0x0000ee00ff037b82 */ /* 0x000e220000000800 */
[----:B------:R1:W-:Y:S01]  /*28480*/  @P4 STG.E.U16 desc[UR8][R14.64], R26 ;  /* 0x0000001a0e004986 */ /* 0x0003e2000c101508 */
[----:B----4-:R-:W-:Y:S01]  /*28490*/  ISETP.LT.AND P3, PT, R6, UR6, !P0 ;  /* 0x0000000606007c0c */ /* 0x010fe2000c761270 */
[----:B------:R-:W4:Y:S02]  /*284a0*/  LDCU UR6, c[0x0][0x39c] ;  /* 0x00007380ff0677ac */ /* 0x000f240008000800 */
[----:B------:R0:W-:Y:S01]  /*284b0*/  @P2 STG.E.U16 desc[UR8][R28.64], R27 ;  /* 0x0000001b1c002986 */ /* 0x0001e2000c101508 */
[----:B-----5:R-:W-:Y:S01]  /*284c0*/  ISETP.LT.AND P6, PT, R9, UR4, !P0 ;  /* 0x0000000409007c0c */ /* 0x020fe2000c7c1270 */
[----:B------:R-:W5:Y:S01]  /*284d0*/  LDCU UR4, c[0x0][0x39c] ;  /* 0x00007380ff0477ac */ /* 0x000f620008000800 */
[----:B------:R-:W2:Y:S01]  /*284e0*/  LDC R6, c[0x0][0x3b8] ;  /* 0x0000ee00ff067b82 */ /* 0x000ea20000000800 */
[----:B------:R-:W4:Y:S01]  /*284f0*/  LDL.LU R9, [R1+0x11c] ;  /* 0x00011c0001097983 */ /* 0x000f220000300800 */
[----:B-1----:R-:W-:-:S04]  /*28500*/  LEA R14, P4, R5, R2, 0x1 ;  /* 0x00000002050e7211 */ /* 0x002fc800078808ff */
[----:B------:R-:W-:Y:S01]  /*28510*/  LEA.HI.X.SX32 R15, R5, R0, 0x1, P4 ;  /* 0x00000000050f7211 */ /* 0x000fe200020f0eff */
[----:B0-----:R-:W-:Y:S02]  /*28520*/  IMAD R3, R3, 0x2, R5 ;  /* 0x0000000203037824 */ /* 0x001fe400078e0205 */
[----:B------:R-:W4:Y:S03]  /*28530*/  LDL.LU R5, [R1+0xac8] ;  /* 0x000ac80001057983 */ /* 0x000f260000300800 */
[----:B------:R-:W-:-:S04]  /*28540*/  LEA R28, P2, R3, R2, 0x1 ;  /* 0x00000002031c7211 */ /* 0x000fc800078408ff */
[----:B------:R-:W-:Y:S02]  /*28550*/  LEA.HI.X.SX32 R29, R3, R0, 0x1, P2 ;  /* 0x00000000031d7211 */ /* 0x000fe400010f0eff */
[----:B--2---:R-:W-:Y:S01]  /*28560*/  ISETP.LT.AND P4, PT, R7, UR5, !P0 ;  /* 0x0000000507007c0c */ /* 0x004fe2000c781270 */
[----:B------:R-:W0:Y:S01]  /*28570*/  LDCU UR5, c[0x0][0x39c] ;  /* 0x00007380ff0577ac */ /* 0x000e220008000800 */
[----:B------:R-:W2:Y:S01]  /*28580*/  LDL.LU R7, [R1+0x120] ;  /* 0x0001200001077983 */ /* 0x000ea20000300800 */
[----:B---3--:R-:W-:Y:S02]  /*28590*/  PRMT R4, R8, 0x7632, R4 ;  /* 0x0000763208047816 */ /* 0x008fe40000000004 */
[----:B-----5:R-:W-:Y:S01]  /*285a0*/  ISETP.LT.AND P2, PT, R11, UR4, !P0 ;  /* 0x000000040b007c0c */ /* 0x020fe2000c741270 */
[----:B------:R-:W1:Y:S01]  /*285b0*/  LDC R8, c[0x0][0x3b8] ;  /* 0x0000ee00ff087b82 */ /* 0x000e620000000800 */
[----:B------:R-:W2:Y:S01]  /*285c0*/  LDCU UR4, c[0x0][0x39c] ;  /* 0x00007380ff0477ac */ /* 0x000ea20008000800 */
[----:B------:R3:W-:Y:S02]  /*285d0*/  @P5 STG.E.U16 desc[UR8][R14.64], R4 ;  /* 0x000000040e005986 */ /* 0x0007e4000c101508 */
[----:B---3--:R-:W-:-:S02]  /*285e0*/  PRMT R4, R10, 0x7632, R4 ;  /* 0x000076320a047816 */ /* 0x008fc40000000004 */
[----:B------:R-:W3:Y:S04]  /*285f0*/  LDL.LU.64 R14, [R1+0xac0] ;  /* 0x000ac000010e7983 */ /* 0x000ee80000300a00 */
[----:B------:R5:W-:Y:S04]  /*28600*/  @P3 STG.E.U16 desc[UR8][R28.64], R4 ;  /* 0x000000041c003986 */ /* 0x000be8000c101508 */
[----:B-----5:R-:W5:Y:S01]  /*28610*/  LDL.LU R29, [R1+0x8] ;  /* 0x00000800011d7983 */ /* 0x020f620000300800 */
[----:B----4-:R-:W-:Y:S01]  /*28620*/  ISETP.LT.AND P5, PT, R12, UR6, !P0 ;  /* 0x000000060c007c0c */ /* 0x010fe2000c7a1270 */
[----:B------:R-:W-:Y:S01]  /*28630*/  IMAD R12, R6, 0x2, R3 ;  /* 0x00000002060c7824 */ /* 0x000fe200078e0203 */
[----:B------:R-:W4:Y:S01]  /*28640*/  LDCU UR6, c[0x0][0x39c] ;  /* 0x00007380ff0677ac */ /* 0x000f220008000800 */
[----:B------:R-:W0:Y:S03]  /*28650*/  LDC R3, c[0x0][0x3b8] ;  /* 0x0000ee00ff037b82 */ /* 0x000e260000000800 */
[----:B------:R-:W-:-:S04]  /*28660*/  LEA R10, P3, R12, R2, 0x1 ;  /* 0x000000020c0a7211 */ /* 0x000fc800078608ff */
[----:B------:R-:W-:Y:S01]  /*28670*/  LEA.HI.X.SX32 R11, R12, R0, 0x1, P3 ;  /* 0x000000000c0b7211 */ /* 0x000fe200018f0eff */
[----:B------:R-:W1:Y:S01]  /*28680*/  LDC R6, c[0x0][0x3b8] ;  /* 0x0000ee00ff067b82 */ /* 0x000e620000000800 */
[----:B0-----:R-:W-:Y:S02]  /*28690*/  IMAD R3, R3, 0x2, R12 ;  /* 0x0000000203037824 */ /* 0x001fe400078e020c */
[----:B------:R-:W2:Y:S01]  /*286a0*/  LDL.LU R12, [R1+0xab8] ;  /* 0x000ab800010c7983 */ /* 0x000ea20000300800 */
[----:B-----5:R-:W-:-:S03]  /*286b0*/  PRMT R5, R29, 0x7632, R5 ;  /* 0x000076321d057816 */ /* 0x020fc60000000005 */
[----:B------:R-:W5:Y:S01]  /*286c0*/  LDL.LU R29, [R1+0xc] ;  /* 0x00000c00011d7983 */ /* 0x000f620000300800 */
[----:B------:R-:W-:-:S03]  /*286d0*/  LEA R28, P3, R3, R2, 0x1 ;  /* 0x00000002031c7211 */ /* 0x000fc600078608ff */
[----:B------:R0:W-:Y:S04]  /*286e0*/  @P6 STG.E.U16 desc[UR8][R10.64], R5 ;  /* 0x000000050a006986 */ /* 0x0001e8000c101508 */
[----:B0-----:R-:W2:Y:S01]  /*286f0*/  LDL.LU.64 R10, [R1+0xab0] ;  /* 0x000ab000010a7983 */ /* 0x001ea20000300a00 */
[----:B------:R-:W-:Y:S02]  /*28700*/  PRMT R5, R5, 0x7632, R5 ;  /* 0x0000763205057816 */ /* 0x000fe40000000005 */
[----:B-----5:R-:W-:Y:S02]  /*28710*/  PRMT R4, R29, 0x7632, R4 ;  /* 0x000076321d047816 */ /* 0x020fe40000000004 */
[----:B------:R-:W-:Y:S01]  /*28720*/  LEA.HI.X.SX32 R29, R3, R0, 0x1, P3 ;  /* 0x00000000031d7211 */ /* 0x000fe200018f0eff */
[----:B-1----:R-:W-:-:S04]  /*28730*/  IMAD R3, R8, 0x2, R3 ;  /* 0x0000000208037824 */ /* 0x002fc800078e0203 */
[----:B------:R0:W-:Y:S01]  /*28740*/  @P4 STG.E.U16 desc[UR8][R28.64], R4 ;  /* 0x000000041c004986 */ /* 0x0001e2000c101508 */
[----:B------:R-:W-:Y:S01]  /*28750*/  ISETP.LT.AND P3, PT, R9, UR5, !P0 ;  /* 0x0000000509007c0c */ /* 0x000fe2000c761270 */
[----:B------:R-:W-:Y:S01]  /*28760*/  IMAD R8, R6, 0x2, R3 ;  /* 0x0000000206087824 */ /* 0x000fe200078e0203 */
[----:B------:R-:W1:Y:S01]  /*28770*/  LDCU UR5, c[0x0][0x39c] ;  /* 0x00007380ff0577ac */ /* 0x000e620008000800 */
[----:B------:R-:W5:Y:S01]  /*28780*/  LDL.LU R9, [R1+0xaac] ;  /* 0x000aac0001097983 */ /* 0x000f620000300800 */
[C---:B0-----:R-:W-:Y:S02]  /*28790*/  LEA R28, P4, R3.reuse, R2, 0x1 ;  /* 0x00000002031c7211 */ /* 0x041fe400078808ff */
[----:B------:R-:W-:Y:S02]  /*287a0*/  PRMT R4, R4, 0x7632, R4 ;  /* 0x0000763204047816 */ /* 0x000fe40000000004 */
[----:B------:R-:W-:Y:S02]  /*287b0*/  LEA.HI.X.SX32 R29, R3, R0, 0x1, P4 ;  /* 0x00000000031d7211 */ /* 0x000fe400020f0eff */
[----:B------:R-:W0:Y:S03]  /*287c0*/  LDC R3, c[0x0][0x3b8] ;  /* 0x0000ee00ff037b82 */ /* 0x000e260000000800 */
[----:B------:R1:W-:Y:S04]  /*287d0*/  @P5 STG.E.U16 desc[UR8][R28.64], R4 ;  /* 0x000000041c005986 */ /* 0x0003e8000c101508 */
[----:B-1----:R-:W4:Y:S04]  /*287e0*/  LDL.LU R4, [R1+0x124] ;  /* 0x0001240001047983 */ /* 0x002f280000300800 */
[----:B------:R-:W3:Y:S04]  /*287f0*/  LDL.LU R28, [R1+0x128] ;  /* 0x00012800011c7983 */ /* 0x000ee80000300800 */
[----:B------:R-:W3:Y:S01]  /*28800*/  LDL.LU R29, [R1+0x12c] ;  /* 0x00012c00011d7983 */ /* 0x000ee20000300800 */
[----:B------:R-:W-:-:S02]  /*28810*/  LEA R6, P6, R8, R2, 0x1 ;  /* 0x0000000208067211 */ /* 0x000fc400078c08ff */
[----:B--2---:R-:W-:Y:S01]  /*28820*/  ISETP.LT.AND P4, PT, R7, UR4, !P0 ;  /* 0x0000000407007c0c */ /* 0x004fe2000c781270 */
[----:B0-----:R-:W-:Y:S01]  /*28830*/  IMAD R3, R3, 0x2, R8 ;  /* 0x0000000203037824 */ /* 0x001fe200078e0208 */
[----:B------:R-:W-:Y:S01]  /*28840*/  LEA.HI.X.SX32 R7, R8, R0, 0x1, P6 ;  /* 0x0000000008077211 */ /* 0x000fe200030f0eff */
[----:B------:R-:W0:Y:S01]  /*28850*/  LDCU UR4, c[0x0][0x39c] ;  /* 0x00007380ff0477ac */ /* 0x000e220008000800 */
[----:B------:R-:W2:Y:S04]  /*28860*/  LDL.LU R8, [R1+0xaa8] ;  /* 0x000aa80001087983 */ /* 0x000ea80000300800 */
[----:B------:R1:W-:Y:S04]  /*28870*/  @P2 STG.E.U16 desc[UR8][R6.64], R5 ;  /* 0x0000000506002986 */ /* 0x0003e8000c101508 */
[----:B-1----:R-:W2:Y:S01]  /*28880*/  LDL.LU.64 R6, [R1+0xaa0] ;  /* 0x000aa00001067983 */ /* 0x002ea20000300a00 */
[----:B----4-:R-:W-:Y:S01]  /*28890*/  ISETP.LT.AND P5, PT, R4, UR6, !P0 ;  /* 0x0000000604007c0c */ /* 0x010fe2000c7a1270 */
[----:B------:R-:W1:Y:S01]  /*288a0*/  LDCU UR6, c[0x0][0x39c] ;  /* 0x00007380ff0677ac */ /* 0x000e620008000800 */
[----:B------:R-:W-:-:S04]  /*288b0*/  LEA R4, P6, R3, R2, 0x1 ;  /* 0x0000000203047211 */ /* 0x000fc800078c08ff */
[----:B------:R-:W-:Y:S02]  /*288c0*/  LEA.HI.X.SX32 R5, R3, R0, 0x1, P6 ;  /* 0x0000000003057211 */ /* 0x000fe400030f0eff */
[----:B---3--:R-:W-:Y:S01]  /*288d0*/  ISETP.LT.AND P6, PT, R29, UR7, !P0 ;  /* 0x000000071d007c0c */ /* 0x008fe2000c7c1270 */
[----:B------:R-:W3:Y:S01]  /*288e0*/  LDCU UR7, c[0x0][0x39c] ;  /* 0x00007380ff0777ac */ /* 0x000ee20008000800 */
[----:B------:R-:W4:Y:S01]  /*288f0*/  LDC R29, c[0x0][0x3b8] ;  /* 0x0000ee00ff1d7b82 */ /* 0x000f220000000800 */
[----:B--2---:R-:W-:Y:S01]  /*28900*/  PRMT R6, R6, 0x7632, R6 ;  /* 0x0000763206067816 */ /* 0x004fe20000000006 */
[----:B----4-:R-:W-:-:S04]  /*28910*/  IMAD R3, R29, 0x2, R3 ;  /* 0x000000021d037824 */ /* 0x010fc800078e0203 */
[----:B------:R2:W-:Y:S01]  /*28920*/  @P3 STG.E.U16 desc[UR8][R4.64], R6 ;  /* 0x0000000604003986 */ /* 0x0005e2000c101508 */
[----:B------:R-:W-:Y:S01]  /*28930*/  PRMT R8, R7, 0x7632, R8 ;  /* 0x0000763207087816 */ /* 0x000fe20000000008 */
[----:B------:R-:W4:Y:S01]  /*28940*/  LDC R29, c[0x0][0x3b8] ;  /* 0x0000ee00ff1d7b82 */ /* 0x000f220000000800 */
[----:B--2---:R-:W-:-:S04]  /*28950*/  LEA R6, P3, R3, R2, 0x1 ;  /* 0x0000000203067211 */ /* 0x004fc800078608ff */
[----:B------:R-:W-:-:S05]  /*28960*/  LEA.HI.X.SX32 R7, R3, R0, 0x1, P3 ;  /* 0x0000000003077211 */ /* 0x000fca00018f0eff */
[----:B------:R2:W-:Y:S04]  /*28970*/  @P4 STG.E.U16 desc[UR8][R6.64], R8 ;  /* 0x0000000806004986 */ /* 0x0005e8000c101508 */
[----:B--2---:R-:W0:Y:S01]  /*28980*/  LDL.LU R7, [R1+0x130] ;  /* 0x0001300001077983 */ /* 0x004e220000300800 */
[----:B----4-:R-:W-:Y:S02]  /*28990*/  IMAD R5, R29, 0x2, R3 ;  /* 0x000000021d057824 */ /* 0x010fe400078e0203 */
[----:B------:R-:W2:Y:S03]  /*289a0*/  LDC R3, c[0x0][0x3b8] ;  /* 0x0000ee00ff037b82 */ /* 0x000ea60000000800 */
[----:B------:R-:W-:-:S02]  /*289b0*/  LEA R4, P3, R5, R2, 0x1 ;  /* 0x0000000205047211 */ /* 0x000fc400078608ff */
[----:B-----5:R-:W-:Y:S02]  /*289c0*/  PRMT R9, R8, 0x7632, R9 ;  /* 0x0000763208097816 */ /* 0x020fe40000000009 */
[----:B------:R-:W1:Y:S01]  /*289d0*/  LDL.LU R8, [R1+0x138] ;  /* 0x0001380001087983 */ /* 0x000e620000300800 */
[----:B------:R-:W-:Y:S01]  /*289e0*/  ISETP.LT.AND P2, PT, R28, UR5, !P0 ;  /* 0x000000051c007c0c */ /* 0x000fe2000c741270 */
[----:B------:R-:W4:Y:S01]  /*289f0*/  LDCU UR5, c[0x0][0x39c] ;  /* 0x00007380ff0577ac */ /* 0x000f220008000800 */
[----:B------:R-:W5:Y:S08]  /*28a00*/  LDC R28, c[0x0][0x3b8] ;  /* 0x0000ee00ff1c7b82 */ /* 0x000f700000000800 */
[----:B------:R-:W0:Y:S01]  /*28a10*/  LDC R29, c[0x0][0x3b8] ;  /* 0x0000ee00ff1d7b82 */ /* 0x000e220000000800 */
[----:B--2---:R-:W-:Y:S01]  /*28a20*/  IMAD R3, R3, 0x2, R5 ;  /* 0x0000000203037824 */ /* 0x004fe200078e0205 */
[----:B------:R-:W-:-:S02]  /*28a30*/  LEA.HI.X.SX32 R5, R5, R0, 0x1, P3 ;  /* 0x0000000005057211 */ /* 0x000fc400018f0eff */
[----:B0-----:R-:W-:Y:S02]  /*28a40*/  ISETP.LT.AND P3, PT, R7, UR4, !P0 ;  /* 0x0000000407007c0c */ /* 0x001fe4000c761270 */
[----:B------:R-:W-:Y:S01]  /*28a50*/  LEA R6, P4, R3, R2, 0x1 ;  /* 0x0000000203067211 */ /* 0x000fe200078808ff */
[----:B------:R-:W4:Y:S01]  /*28a60*/  LDL.LU R7, [R1+0x134] ;  /* 0x0001340001077983 */ /* 0x000f220000300800 */
[----:B------:R-:W-:Y:S01]  /*28a70*/  PRMT R10, R10, 0x7632, R10 ;  /* 0x000076320a0a7816 */ /* 0x000fe2000000000a */
[----:B------:R-:W0:Y:S02]  /*28a80*/  LDCU UR4, c[0x0][0x39c] ;  /* 0x00007380ff0477ac */ /* 0x000e240008000800 */
[----:B------:R2:W-:Y:S02]  /*28a90*/  @P5 STG.E.U16 desc[UR8][R4.64], R9 ;  /* 0x0000000904005986 */ /* 0x0005e4000c101508 */
[----:B--2---:R-:W-:Y:S01]  /*28aa0*/  PRMT R9, R9, 0x7632, R9 ;  /* 0x0000763209097816 */ /* 0x004fe20000000009 */
[----:B------:R-:W2:Y:S01]  /*28ab0*/  LDC R5, c[0x0][0x3b8] ;  /* 0x0000ee00ff057b82 */ /* 0x000ea20000000800 */
[----:B----4-:R-:W-:Y:S01]  /*28ac0*/  ISETP.LT.AND P5, PT, R7, UR5, !P0 ;  /* 0x0000000507007c0c */ /* 0x010fe2000c7a1270 */
[----:B------:R-:W4:Y:S01]  /*28ad0*/  LDCU UR5, c[0x0][0x39c] ;  /* 0x00007380ff0577ac */ /* 0x000f220008000800 */
[----:B------:R-:W-:Y:S01]  /*28ae0*/  LEA.HI.X.SX32 R7, R3, R0, 0x1, P4 ;  /* 0x0000000003077211 */ /* 0x000fe200020f0eff */
[----:B-----5:R-:W-:Y:S01]  /*28af0*/  IMAD R3, R28, 0x2, R3 ;  /* 0x000000021c037824 */ /* 0x020fe200078e0203 */
[----:B-1----:R-:W-:-:S03]  /*28b00*/  ISETP.LT.AND P4, PT, R8, UR6, !P0 ;  /* 0x0000000608007c0c */ /* 0x002fc6000c781270 */
[----:B------:R-:W1:Y:S01]  /*28b10*/  LDC R28, c[0x0][0x3b8] ;  /* 0x0000ee00ff1c7b82 */ /* 0x000e620000000800 */
[----:B------:R-:W-:Y:S01]  /*28b20*/  PRMT R11, R11, 0x7632, R11 ;  /* 0x000076320b0b7816 */ /* 0x000fe2000000000b */
[----:B------:R-:W-:Y:S01]  /*28b30*/  IMAD R4, R29, 0x2, R3 ;  /* 0x000000021d047824 */ /* 0x000fe200078e0203 */
[----:B------:R5:W-:Y:S01]  /*28b40*/  @P2 STG.E.U16 desc[UR8][R6.64], R9 ;  /* 0x0000000906002986 */ /* 0x000be2000c101508 */
[----:B------:R-:W0:Y:S04]  /*28b50*/  LDCU UR6, c[0x0][0x39c] ;  /* 0x00007380ff0677ac */ /* 0x000e280008000800 */
[----:B------:R-:W0:Y:S01]  /*28b60*/  LDC R29, c[0x0][0x3b8] ;  /* 0x0000ee00ff1d7b82 */ /* 0x000e220000000800 */
[----:B-----5:R-:W-:-:S04]  /*28b70*/  LEA R6, P2, R3, R2, 0x1 ;  /* 0x0000000203067211 */ /* 0x020fc800078408ff */
[----:B------:R-:W-:Y:S02]  /*28b80*/  LEA.HI.X.SX32 R7, R3, R0, 0x1, P2 ;  /* 0x0000000003077211 */ /* 0x000fe400010f0eff */
[----:B------:R-:W-:-:S04]  /*28b90*/  LEA R8, P2, R4, R2, 0x1 ;  /* 0x0000000204087211 */ /* 0x000fc800078408ff */
[----:B------:R-:W-:Y:S01]  /*28ba0*/  LEA.HI.X.SX32 R9, R4, R0, 0x1, P2 ;  /* 0x0000000004097211 */ /* 0x000fe200010f0eff */
[----:B------:R5:W-:Y:S01]  /*28bb0*/  @P6 STG.E.U16 desc[UR8][R6.64], R10 ;  /* 0x0000000a06006986 */ /* 0x000be2000c101508 */
[----:B0-----:R-:W-:-:S03]  /*28bc0*/  IMAD R3, R29, 0x2, R4 ;  /* 0x000000021d037824 */ /* 0x001fc600078e0204 */
[----:B------:R-:W3:Y:S04]  /*28bd0*/  LDL.LU R29, [R1+0x2c] ;  /* 0x00002c00011d7983 */ /* 0x000ee80000300800 */
[----:B------:R-:W3:Y:S01]  /*28be0*/  LDL.LU R4, [R1+0x13c] ;  /* 0x00013c0001047983 */ /* 0x000ee20000300800 */
[----:B-----5:R-:W0:Y:S03]  /*28bf0*/  LDC R10, c[0x0][0x3b8] ;  /* 0x0000ee00ff0a7b82 */ /* 0x020e260000000800 */
[----:B------:R-:W4:Y:S04]  /*28c00*/  LDL.LU R6, [R1+0x140] ;  /* 0x0001400001067983 */ /* 0x000f280000300800 */
[----:B------:R-:W5:Y:S04]  /*28c10*/  LDL.LU R7, [R1+0x20] ;  /* 0x0000200001077983 */ /* 0x000f680000300800 */
[----:B------:R2:W-:Y:S02]  /*28c20*/  @P3 STG.E.U16 desc[UR8][R8.64], R11 ;  /* 0x0000000b08003986 */ /* 0x0005e4000c101508 */
[----:B--2---:R-:W-:-:S02]  /*28c30*/  IMAD R8, R5, 0x2, R3 ;  /* 0x0000000205087824 */ /* 0x004fc400078e0203 */
[----:B------:R-:W2:Y:S01]  /*28c40*/  LDL.LU R11, [R1+0x24] ;  /* 0x00002400010b7983 */ /* 0x000ea20000300800 */
[----:B------:R-:W0:Y:S01]  /*28c50*/  LDC R9, c[0x0][0x3b8] ;  /* 0x0000ee00ff097b82 */ /* 0x000e220000000800 */
[----:B---3--:R-:W-:Y:S01]  /*28c60*/  ISETP.LT.AND P2, PT, R4, UR4, !P0 ;  /* 0x0000000404007c0c */ /* 0x008fe2000c741270 */
[----:B------:R-:W3:Y:S01]  /*28c70*/  LDCU UR4, c[0x0][0x39c] ;  /* 0x00007380ff0477ac */ /* 0x000ee20008000800 */
[----:B------:R-:W-:-:S04]  /*28c80*/  LEA R4, P6, R3, R2, 0x1 ;  /* 0x0000000203047211 */ /* 0x000fc800078c08ff */
[----:B------:R-:W-:Y:S02]  /*28c90*/  LEA.HI.X.SX32 R5, R3, R0, 0x1, P6 ;  /* 0x0000000003057211 */ /* 0x000fe400030f0eff */
[----:B-----5:R-:W-:Y:S02]  /*28ca0*/  PRMT R3, R7, 0x7632, R3 ;  /* 0x0000763207037816 */ /* 0x020fe40000000003 */
[----:B------:R-:W5:Y:S04]  /*28cb0*/  LDL.LU R7, [R1+0x148] ;  /* 0x0001480001077983 */ /* 0x000f680000300800 */
[----:B------:R0:W-:Y:S04]  /*28cc0*/  @P5 STG.E.U16 desc[UR8][R4.64], R3 ;  /* 0x0000000304005986 */ /* 0x0001e8000c101508 */
[----:B0-----:R-:W3:Y:S01]  /*28cd0*/  LDL.LU R3, [R1+0x28] ;  /* 0x0000280001037983 */ /* 0x001ee20000300800 */
[----:B----4-:R-:W-:Y:S01]  /*28ce0*/  ISETP.LT.AND P3, PT, R6, UR5, !P0 ;  /* 0x0000000506007c0c */ /* 0x010fe2000c761270 */
[----:B------:R-:W0:Y:S01]  /*28cf0*/  LDCU UR5, c[0x0][0x39c] ;  /* 0x00007380ff0577ac */ /* 0x000e220008000800 */
[----:B------:R-:W-:-:S02]  /*28d00*/  LEA R6, P6, R8, R2, 0x1 ;  /* 0x0000000208067211 */ /* 0x000fc400078c08ff */
[----:B--2---:R-:W-:Y:S02]  /*28d10*/  PRMT R5, R11, 0x7632, R5 ;  /* 0x000076320b057816 */ /* 0x004fe40000000005 */
[----:B------:R-:W-:Y:S01]  /*28d20*/  PRMT R12, R29, 0x7632, R12 ;  /* 0x000076321d0c7816 */ /* 0x000fe2000000000c */
[----:B------:R-:W2:Y:S01]  /*28d30*/  LDC R11, c[0x0][0x3b8] ;  /* 0x0000ee00ff0b7b82 */ /* 0x000ea20000000800 */
[----:B-----5:R-:W-:Y:S01]  /*28d40*/  ISETP.LT.AND P5, PT, R7, UR6, !P0 ;  /* 0x0000000607007c0c */ /* 0x020fe2000c7a1270 */
[----:B------:R-:W4:Y:S01]  /*28d50*/  LDCU UR6, c[0x0][0x39c] ;  /* 0x00007380ff0677ac */ /* 0x000f220008000800 */
[----:B------:R-:W-:Y:S01]  /*28d60*/  LEA.HI.X.SX32 R7, R8, R0, 0x1, P6 ;  /* 0x0000000008077211 */ /* 0x000fe200030f0eff */
[----:B-1----:R-:W-:Y:S02]  /*28d70*/  IMAD R8, R28, 0x2, R8 ;  /* 0x000000021c087824 */ /* 0x002fe400078e0208 */
[----:B------:R-:W5:Y:S04]  /*28d80*/  LDL.LU R28, [R1+0x158] ;  /* 0x00015800011c7983 */ /* 0x000f680000300800 */
[----:B------:R1:W-:Y:S01]  /*28d90*/  @P4 STG.E.U16 desc[UR8][R6.64], R5 ;  /* 0x0000000506004986 */ /* 0x0003e2000c101508 */
[----:B------:R-:W-:-:S03]  /*28da0*/  LEA R4, P4, R8, R2, 0x1 ;  /* 0x0000000208047211 */ /* 0x000fc600078808ff */
[----:B-1----:R-:W2:Y:S01]  /*28db0*/  LDL.LU R6, [R1+0x14c] ;  /* 0x00014c0001067983 */ /* 0x002ea20000300800 */
[----:B---3--:R-:W-:Y:S02]  /*28dc0*/  PRMT R7, R3, 0x7632, R7 ;  /* 0x0000763203077816 */ /* 0x008fe40000000007 */
[----:B------:R-:W-:Y:S01]  /*28dd0*/  LEA.HI.X.SX32 R5, R8, R0, 0x1, P4 ;  /* 0x0000000008057211 */ /* 0x000fe200020f0eff */
[----:B------:R-:W-:Y:S02]  /*28de0*/  IMAD R3, R10, 0x2, R8 ;  /* 0x000000020a037824 */ /* 0x000fe400078e0208 */
[----:B------:R-:W4:Y:S01]  /*28df0*/  LDL.LU R8, [R1+0x154] ;  /* 0x0001540001087983 */ /* 0x000f220000300800 */
[----:B------:R-:W1:Y:S03]  /*28e00*/  LDC R10, c[0x0][0x3b8] ;  /* 0x0000ee00ff0a7b82 */ /* 0x000e660000000800 */
[----:B------:R-:W3:Y:S04]  /*28e10*/  LDL.LU R29, [R1+0x160] ;  /* 0x00016000011d7983 */ /* 0x000ee80000300800 */
[----:B------:R0:W-:Y:S04]  /*28e20*/  @P2 STG.E.U16 desc[UR8][R4.64], R7 ;  /* 0x0000000704002986 */ /* 0x0001e8000c101508 */
[----:B0-----:R-:W3:Y:S01]  /*28e30*/  LDL.LU R4, [R1+0x150] ;  /* 0x0001500001047983 */ /* 0x001ee20000300800 */
[----:B------:R-:W-:-:S02]  /*28e40*/  IMAD R5, R9, 0x2, R3 ;  /* 0x0000000209057824 */ /* 0x000fc400078e0203 */
[----:B------:R-:W0:Y:S01]  /*28e50*/  LDC R9, c[0x0][0x3b8] ;  /* 0x0000ee00ff097b82 */ /* 0x000e220000000800 */
[----:B------:R-:W-:Y:S02]  /*28e60*/  PRMT R13, R13, 0x7632, R13 ;  /* 0x000076320d0d7816 */ /* 0x000fe4000000000d */
[----:B------:R-:W-:Y:S02]  /*28e70*/  PRMT R14, R14, 0x7632, R14 ;  /* 0x000076320e0e7816 */ /* 0x000fe4000000000e */
[----:B--2---:R-:W-:Y:S01]  /*28e80*/  ISETP.LT.AND P4, PT, R6, UR4, !P0 ;  /* 0x0000000406007c0c */ /* 0x004fe2000c781270 */
[----:B------:R-:W5:Y:S01]  /*28e90*/  LDCU UR4, c[0x0][0x39c] ;  /* 0x00007380ff0477ac */ /* 0x000f620008000800 */
[----:B------:R-:W-:-:S04]  /*28ea0*/  LEA R6, P6, R3, R2, 0x1 ;  /* 0x0000000203067211 */ /* 0x000fc800078c08ff */
[----:B------:R-:W-:Y:S01]  /*28eb0*/  LEA.HI.X.SX32 R7, R3, R0, 0x1, P6 ;  /* 0x0000000003077211 */ /* 0x000fe200030f0eff */
[----:B------:R-:W-:Y:S02]  /*28ec0*/  IMAD R3, R11, 0x2, R5 ;  /* 0x000000020b037824 */ /* 0x000fe400078e0205 */
[----:B------:R-:W2:Y:S04]  /*28ed0*/  LDL.LU R11, [R1+0x164] ;  /* 0x00016400010b7983 */ /* 0x000ea80000300800 */
[----:B------:R0:W-:Y:S01]  /*28ee0*/  @P3 STG.E.U16 desc[UR8][R6.64], R12 ;  /* 0x0000000c06003986 */ /* 0x0001e2000c101508 */
[----:B----4-:R-:W-:Y:S01]  /*28ef0*/  ISETP.LT.AND P3, PT, R8, UR6, !P0 ;  /* 0x0000000608007c0c */ /* 0x010fe2000c761270 */
[----:B------:R-:W4:Y:S01]  /*28f00*/  LDCU UR6, c[0x0][0x39c] ;  /* 0x00007380ff0677ac */ /* 0x000f220008000800 */
[----:B------:R-:W4:Y:S01]  /*28f10*/  LDC R8, c[0x0][0x3b8] ;  /* 0x0000ee00ff087b82 */ /* 0x000f220000000800 */
[----:B0-----:R-:W-:-:S02]  /*28f20*/  PRMT R7, R12, 0x7632, R7 ;  /* 0x000076320c077816 */ /* 0x001fc40000000007 */
[----:B------:R-:W2:Y:S01]  /*28f30*/  LDL.LU R12, [R1+0x15c] ;  /* 0x00015c00010c7983 */ /* 0x000ea20000300800 */
[----:B---3--:R-:W-:Y:S01]  /*28f40*/  ISETP.LT.AND P2, PT, R4, UR5, !P0 ;  /* 0x0000000504007c0c */ /* 0x008fe2000c741270 */
[----:B------:R-:W0:Y:S01]  /*28f50*/  LDCU UR5, c[0x0][0x39c] ;  /* 0x00007380ff0577ac */ /* 0x000e220008000800 */
[----:B------:R-:W-:-:S04]  /*28f60*/  LEA R4, P6, R5, R2, 0x1 ;  /* 0x0000000205047211 */ /* 0x000fc800078c08ff */
[----:B------:R-:W-:Y:S02]  /*28f70*/  LEA.HI.X.SX32 R5, R5, R0, 0x1, P6 ;  /* 0x0000000005057211 */ /* 0x000fe400030f0eff */
[----:B------:R-:W-:-:S03]  /*28f80*/  LEA R6, P6, R3, R2, 0x1 ;  /* 0x0000000203067211 */ /* 0x000fc600078c08ff */
[----:B------:R1:W-:Y:S02]  /*28f90*/  @P5 STG.E.U16 desc[UR8][R4.64], R7 ;  /* 0x0000000704005986 */ /* 0x0003e4000c101508 */
[----:B-1----:R-:W-:Y:S01]  /*28fa0*/  IMAD R5, R10, 0x2, R3 ;  /* 0x000000020a057824 */ /* 0x002fe200078e0203 */
[----:B------:R-:W-:Y:S01]  /*28fb0*/  LEA.HI.X.SX32 R7, R3, R0, 0x1, P6 ;  /* 0x0000000003077211 */ /* 0x000fe200030f0eff */
[----:B------:R-:W1:Y:S03]  /*28fc0*/  LDC R10, c[0x0][0x3b8] ;  /* 0x0000ee00ff0a7b82 */ /* 0x000e660000000800 */
[----:B------:R-:W-:Y:S01]  /*28fd0*/  LEA R4, P6, R5, R2, 0x1 ;  /* 0x0000000205047211 */ /* 0x000fe200078c08ff */
[----:B------:R-:W-:-:S03]  /*28fe0*/  IMAD R3, R9, 0x2, R5 ;  /* 0x0000000209037824 */ /* 0x000fc600078e0205 */
[----:B------:R-:W-:Y:S01]  /*28ff0*/  LEA.HI.X.SX32 R5, R5, R0, 0x1, P6 ;  /* 0x0000000005057211 */ /* 0x000fe200030f0eff */
[----:B------:R3:W-:Y:S01]  /*29000*/  @P4 STG.E.U16 desc[UR8][R6.64], R13 ;  /* 0x0000000d06004986 */ /* 0x0007e2000c101508 */
[----:B-----5:R-:W-:Y:S01]  /*29010*/  ISETP.LT.AND P5, PT, R28, UR4, !P0 ;  /* 0x000000041c007c0c */ /* 0x020fe2000c7a1270 */
[----:B------:R-:W2:Y:S01]  /*29020*/  LDCU UR4, c[0x0][0x39c] ;  /* 0x00007380ff0477ac */ /* 0x000ea20008000800 */
[----:B------:R-:W5:Y:S01]  /*29030*/  LDC R9, c[0x0][0x3b8] ;  /* 0x0000ee00ff097b82 */ /* 0x000f620000000800 */
[----:B------:R0:W-:Y:S01]  /*29040*/  @P2 STG.E.U16 desc[UR8][R4.64], R14 ;  /* 0x0000000e04002986 */ /* 0x0001e2000c101508 */
[----:B----4-:R-:W-:Y:S01]  /*29050*/  ISETP.LT.AND P2, PT, R29, UR6, !P0 ;  /* 0x000000061d007c0c */ /* 0x010fe2000c741270 */
[----:B------:R-:W4:Y:S02]  /*29060*/  LDCU UR6, c[0x0][0x39c] ;  /* 0x00007380ff0677ac */ /* 0x000f240008000800 */
[----:B------:R-:W4:Y:S04]  /*29070*/  LDL.LU R28, [R1+0x168] ;  /* 0x00016800011c7983 */ /* 0x000f280000300800 */
[----:B------:R-:W4:Y:S01]  /*29080*/  LDL.LU R29, [R1+0x16c] ;  /* 0x00016c00011d7983 */ /* 0x000f220000300800 */
[----:B---3--:R-:W-:-:S02]  /*29090*/  LEA R6, P6, R3, R2, 0x1 ;  /* 0x0000000203067211 */ /* 0x008fc400078c08ff */
[----:B------:R-:W-:Y:S02]  /*290a0*/  PRMT R15, R15, 0x7632, R15 ;  /* 0x000076320f0f7816 */ /* 0x000fe4000000000f */
[----:B------:R-:W-:Y:S01]  /*290b0*/  LEA.HI.X.SX32 R7, R3, R0, 0x1, P6 ;  /* 0x0000000003077211 */ /* 0x000fe200030f0eff */
[----:B------:R-:W-:Y:S01]  /*290c0*/  IMAD R3, R8, 0x2, R3 ;  /* 0x0000000208037824 */ /* 0x000fe200078e0203 */
[----:B------:R-:W-:Y:S01]  /*290d0*/  PRMT R16, R16, 0x7632, R16 ;  /* 0x0000763210107816 */ /* 0x000fe20000000010 */
[----:B------:R-:W3:Y:S02]  /*290e0*/  LDC R8, c[0x0][0x3b8] ;  /* 0x0000ee00ff087b82 */ /* 0x000ee40000000800 */
[----:B------:R1:W-:Y:S01]  /*290f0*/  @P3 STG.E.U16 desc[UR8][R6.64], R15 ;  /* 0x0000000f06003986 */ /* 0x0003e2000c101508 */
[----:B0-----:R-:W-:-:S04]  /*29100*/  LEA R4, P6, R3, R2, 0x1 ;  /* 0x0000000203047211 */ /* 0x001fc800078c08ff */
[----:B------:R-:W-:Y:S01]  /*29110*/  LEA.HI.X.SX32 R5, R3, R0, 0x1, P6 ;  /* 0x0000000003057211 */ /* 0x000fe200030f0eff */
[----:B-1----:R-:W-:-:S04]  /*29120*/  IMAD R7, R10, 0x2, R3 ;  /* 0x000000020a077824 */ /* 0x002fc800078e0203 */
[----:B------:R0:W-:Y:S01]  /*29130*/  @P5 STG.E.U16 desc[UR8][R4.64], R16 ;  /* 0x0000001004005986 */ /* 0x0001e2000c101508 */
[----:B------:R-:W1:Y:S01]  /*29140*/  LDC R3, c[0x0][0x3b8] ;  /* 0x0000ee00ff037b82 */ /* 0x000e620000000800 */
[----:B------:R-:W-:Y:S02]  /*29150*/  LEA R6, P6, R7, R2, 0x1 ;  /* 0x0000000207067211 */ /* 0x000fe400078c08ff */
[----:B------:R-:W-:-:S05]  /*29160*/  PRMT R17, R17, 0x7632, R17 ;  /* 0x0000763211117816 */ /* 0x000fca0000000011 */
[----:B------:R-:W0:Y:S01]  /*29170*/  LDC R10, c[0x0][0x3b8] ;  /* 0x0000ee00ff0a7b82 */ /* 0x000e220000000800 */
[----:B--2---:R-:W-:Y:S01]  /*29180*/  ISETP.LT.AND P3, PT, R11, UR4, !P0 ;  /* 0x000000040b007c0c */ /* 0x004fe2000c761270 */
[----:B------:R-:W2:Y:S01]  /*29190*/  LDCU UR4, c[0x0][0x39c] ;  /* 0x00007380ff0477ac */ /* 0x000ea20008000800 */
[----:B------:R-:W-:Y:S01]  /*291a0*/  ISETP.LT.AND P4, PT, R12, UR5, !P0 ;  /* 0x000000050c007c0c */ /* 0x000fe2000c781270 */
[----:B------:R-:W4:Y:S01]  /*291b0*/  LDCU UR5, c[0x0][0x39c] ;  /* 0x00007380ff0577ac */ /* 0x000f220008000800 */
[----:B------:R-:W2:Y:S04]  /*291c0*/  LDL.LU R12, [R1+0x174] ;  /* 0x00017400010c7983 */ /* 0x000ea80000300800 */
[----:B------:R-:W2:Y:S01]  /*291d0*/  LDL.LU R15, [R1+0x170] ;  /* 0x00017000010f7983 */ /* 0x000ea20000300800 */
[----:B-----5:R-:W-:-:S03]  /*291e0*/  IMAD R11, R9, 0x2, R7 ;  /* 0x00000002090b7824 */ /* 0x020fc600078e0207 */
[----:B------:R-:W5:Y:S01]  /*291f0*/  LDL.LU R14, [R1+0x178] ;  /* 0x00017800010e7983 */ /* 0x000f620000300800 */
[----:B------:R-:W1:Y:S01]  /*29200*/  LDC R9, c[0x0][0x3b8] ;  /* 0x0000ee00ff097b82 */ /* 0x000e620000000800 */
[----:B0-----:R-:W-:Y:S02]  /*29210*/  LEA R4, P5, R11, R2, 0x1 ;  /* 0x000000020b047211 */ /* 0x001fe400078a08ff */
[-C--:B------:R-:W-:Y:S02]  /*29220*/  LEA.HI.X.SX32 R7, R7, R0.reuse, 0x1, P6 ;  /* 0x0000000007077211 */ /* 0x080fe400030f0eff */
[----:B------:R-:W-:Y:S02]  /*29230*/  LEA.HI.X.SX32 R5, R11, R0, 0x1, P5 ;  /* 0x000000000b057211 */ /* 0x000fe400028f0eff */
[----:B----4-:R-:W-:Y:S01]  /*29240*/  ISETP.LT.AND P6, PT, R28, UR5, !P0 ;  /* 0x000000051c007c0c */ /* 0x010fe2000c7c1270 */
[----:B---3--:R-:W-:Y:S01]  /*29250*/  IMAD R13, R8, 0x2, R11 ;  /* 0x00000002080d7824 */ /* 0x008fe200078e020b */
[----:B------:R-:W3:Y:S01]  /*29260*/  LDL.LU R28, [R1+0x17c] ;  /* 0x00017c00011c7983 */ /* 0x000ee20000300800 */
[----:B------:R-:W0:Y:S01]  /*29270*/  LDC R11, c[0x0][0x3b8] ;  /* 0x0000ee00ff0b7b82 */ /* 0x000e220000000800 */
[----:B--2---:R-:W-:Y:S01]  /*29280*/  ISETP.LT.AND P5, PT, R29, UR4, !P0 ;  /* 0x000000041d007c0c */ /* 0x004fe2000c7a1270 */
[----:B------:R-:W5:Y:S01]  /*29290*/  LDCU UR4, c[0x0][0x39c] ;  /* 0x00007380ff0477ac */ /* 0x000f620008000800 */
[----:B------:R-:W2:Y:S01]  /*292a0*/  LDL.LU R29, [R1+0x144] ;  /* 0x00014400011d7983 */ /* 0x000ea20000300800 */
[----:B------:R-:W-:-:S02]  /*292b0*/  PRMT R18, R18, 0x7632, R18 ;  /* 0x0000763212127816 */ /* 0x000fc40000000012 */
[----:B------:R-:W-:Y:S01]  /*292c0*/  PRMT R19, R19, 0x7632, R19 ;  /* 0x0000763213137816 */ /* 0x000fe20000000013 */
[----:B------:R4:W-:Y:S01]  /*292d0*/  @P4 STG.E.U16 desc[UR8][R6.64], R17 ;  /* 0x0000001106004986 */ /* 0x0009e2000c101508 */
[----:B------:R-:W-:Y:S01]  /*292e0*/  PRMT R20, R20, 0x7632, R20 ;  /* 0x0000763214147816 */ /* 0x000fe20000000014 */
[----:B------:R-:W3:Y:S01]  /*292f0*/  LDCU UR5, c[0x0][0x39c] ;  /* 0x00007380ff0577ac */ /* 0x000ee20008000800 */
[----:B----4-:R-:W-:-:S04]  /*29300*/  LEA R6, P4, R13, R2, 0x1 ;  /* 0x000000020d067211 */ /* 0x010fc800078808ff */
[----:B------:R-:W-:Y:S01]  /*29310*/  LEA.HI.X.SX32 R7, R13, R0, 0x1, P4 ;  /* 0x000000000d077211 */ /* 0x000fe200020f0eff */
[----:B-1----:R-:W-:Y:S02]  /*29320*/  IMAD R13, R3, 0x2, R13 ;  /* 0x00000002030d7824 */ /* 0x002fe400078e020d */
[----:B------:R-:W1:Y:S01]  /*29330*/  LDC R3, c[0x0][0x3b8] ;  /* 0x0000ee00ff037b82 */ /* 0x000e620000000800 */
[----:B------:R4:W-:Y:S04]  /*29340*/  @P2 STG.E.U16 desc[UR8][R4.64], R18 ;  /* 0x0000001204002986 */ /* 0x0009e8000c101508 */
[----:B------:R4:W-:Y:S01]  /*29350*/  @P3 STG.E.U16 desc[UR8][R6.64], R19 ;  /* 0x0000001306003986 */ /* 0x0009e2000c101508 */
[----:B------:R-:W-:Y:S01]  /*29360*/  LEA R8, P3, R13, R2, 0x1 ;  /* 0x000000020d087211 */ /* 0x000fe200078608ff */
[----:B----4-:R-:W-:-:S03]  /*29370*/  IMAD R5, R9, 0x2, R13 ;  /* 0x0000000209057824 */ /* 0x010fc600078e020d */
[----:B------:R-:W-:Y:S02]  /*29380*/  LEA.HI.X.SX32 R9, R13, R0, 0x1, P3 ;  /* 0x000000000d097211 */ /* 0x000fe400018f0eff */
[----:B------:R-:W4:Y:S01]  /*29390*/  LDC R13, c[0x0][0x3b8] ;  /* 0x0000ee00ff0d7b82 */ /* 0x000f220000000800 */
[----:B------:R-:W-:Y:S01]  /*293a0*/  IMAD R7, R10, 0x2, R5 ;  /* 0x000000020a077824 */ /* 0x000fe200078e0205 */
[-C--:B------:R-:W-:Y:S01]  /*293b0*/  LEA R4, P3, R5, R2.reuse, 0x1 ;  /* 0x0000000205047211 */ /* 0x080fe200078608ff */
[----:B------:R1:W-:Y:S02]  /*293c0*/  @P6 STG.E.U16 desc[UR8][R8.64], R20 ;  /* 0x0000001408006986 */ /* 0x0003e4000c101508 */
[----:B0-----:R-:W-:Y:S01]  /*293d0*/  IMAD R11, R11, 0x2, R7 ;  /* 0x000000020b0b7824 */ /* 0x001fe200078e0207 */
[----:B------:R-:W-:Y:S02]  /*293e0*/  LEA R6, P6, R7, R2, 0x1 ;  /* 0x0000000207067211 */ /* 0x000fe400078c08ff */
[----:B------:R-:W0:Y:S01]  /*293f0*/  LDC R10, c[0x0][0x3b8] ;  /* 0x0000ee00ff0a7b82 */ /* 0x000e220000000800 */
[----:B------:R-:W-:-:S02]  /*29400*/  LEA.HI.X.SX32 R5, R5, R0, 0x1, P3 ;  /* 0x0000000005057211 */ /* 0x000fc400018f0eff */
[----:B------:R-:W-:Y:S01]  /*29410*/  PRMT R21, R21, 0x7632, R21 ;  /* 0x0000763215157816 */ /* 0x000fe20000000015 */
[----:B-1----:R-:W-:Y:S01]  /*29420*/  IMAD R3, R3, 0x2, R11 ;  /* 0x0000000203037824 */ /* 0x002fe200078e020b */
[----:B------:R-:W-:Y:S02]  /*29430*/  LEA.HI.X.SX32 R7, R7, R0, 0x1, P6 ;  /* 0x0000000007077211 */ /* 0x000fe400030f0eff */
[----:B------:R-:W-:Y:S01]  /*29440*/  PRMT R22, R22, 0x7632, R22 ;  /* 0x0000763216167816 */ /* 0x000fe20000000016 */
[----:B------:R1:W-:Y:S01]  /*29450*/  @P5 STG.E.U16 desc[UR8][R4.64], R21 ;  /* 0x0000001504005986 */ /* 0x0003e2000c101508 */
[----:B------:R-:W-:Y:S02]  /*29460*/  LEA R8, P6, R11, R2, 0x1 ;  /* 0x000000020b087211 */ /* 0x000fe400078c08ff */
[----:B------:R-:W-:Y:S02]  /*29470*/  PRMT R23, R23, 0x7632, R23 ;  /* 0x0000763217177816 */ /* 0x000fe40000000017 */
[----:B------:R-:W-:-:S02]  /*29480*/  LEA.HI.X.SX32 R9, R11, R0, 0x1, P6 ;  /* 0x000000000b097211 */ /* 0x000fc400030f0eff */
[----:B------:R-:W-:Y:S02]  /*29490*/  PRMT R25, R25, 0x7632, R25 ;  /* 0x0000763219197816 */ /* 0x000fe40000000019 */
[----:B------:R-:W-:Y:S02]  /*294a0*/  PRMT R26, R26, 0x7632, R26 ;  /* 0x000076321a1a7816 */ /* 0x000fe4000000001a */
[----:B------:R-:W-:Y:S02]  /*294b0*/  ISETP.LT.AND P4, PT, R12, UR7, !P0 ;  /* 0x000000070c007c0c */ /* 0x000fe4000c781270 */
[----:B------:R-:W1:Y:S01]  /*294c0*/  LDC R12, c[0x0][0x3b8] ;  /* 0x0000ee00ff0c7b82 */ /* 0x000e620000000800 */
[----:B------:R-:W-:Y:S01]  /*294d0*/  ISETP.LT.AND P2, PT, R15, UR6, !P0 ;  /* 0x000000060f007c0c */ /* 0x000fe2000c741270 */
[----:B------:R-:W2:Y:S01]  /*294e0*/  LDCU UR6, c[0x0][0x39c] ;  /* 0x00007380ff0677ac */ /* 0x000ea20008000800 */
[----:B-----5:R-:W-:-:S11]  /*294f0*/  ISETP.LT.AND P3, PT, R14, UR4, !P0 ;  /* 0x000000040e007c0c */ /* 0x020fd6000c761270 */
[----:B------:R5:W-:Y:S01]  /*29500*/  @P2 STG.E.U16 desc[UR8][R6.64], R22 ;  /* 0x0000001606002986 */ /* 0x000be2000c101508 */
[----:B------:R-:W-:-:S04]  /*29510*/  LEA R14, P2, R3, R2, 0x1 ;  /* 0x00000002030e7211 */ /* 0x000fc800078408ff */
[----:B------:R-:W-:Y:S01]  /*29520*/  LEA.HI.X.SX32 R15, R3, R0, 0x1, P2 ;  /* 0x00000000030f7211 */ /* 0x000fe200010f0eff */
[----:B-1----:R-:W-:Y:S01]  /*29530*/  IMAD R5, R12, 0x2, R3 ;  /* 0x000000020c057824 */ /* 0x002fe200078e0203 */
[----:B-----5:R-:W-:-:S03]  /*29540*/  PRMT R7, R24, 0x7632, R7 ;  /* 0x0000763218077816 */ /* 0x020fc60000000007 */
[----:B----4-:R-:W-:Y:S01]  /*29550*/  IMAD R13, R13, 0x2, R5 ;  /* 0x000000020d0d7824 */ /* 0x010fe200078e0205 */
[----:B------:R-:W-:Y:S01]  /*29560*/  @P4 STG.E.U16 desc[UR8][R8.64], R23 ;  /* 0x0000001708004986 */ /* 0x000fe2000c101508 */
[----:B------:R-:W-:-:S03]  /*29570*/  LEA R4, P2, R5, R2, 0x1 ;  /* 0x0000000205047211 */ /* 0x000fc600078408ff */
[----:B------:R1:W-:Y:S01]  /*29580*/  @P3 STG.E.U16 desc[UR8][R14.64], R7 ;  /* 0x000000070e003986 */ /* 0x0003e2000c101508 */
[----:B------:R-:W-:Y:S02]  /*29590*/  LEA R6, P3, R13, R2, 0x1 ;  /* 0x000000020d067211 */ /* 0x000fe400078608ff */
[----:B---3--:R-:W-:Y:S02]  /*295a0*/  ISETP.LT.AND P5, PT, R28, UR5, !P0 ;  /* 0x000000051c007c0c */ /* 0x008fe4000c7a1270 */
[----:B--2---:R-:W-:Y:S01]  /*295b0*/  ISETP.LT.AND P0, PT, R29, UR6, !P0 ;  /* 0x000000061d007c0c */ /* 0x004fe2000c701270 */
[----:B0-----:R-:W-:Y:S01]  /*295c0*/  IMAD R3, R10, 0x2, R13 ;  /* 0x000000020a037824 */ /* 0x001fe200078e020d */
[-C--:B------:R-:W-:Y:S02]  /*295d0*/  LEA.HI.X.SX32 R5, R5, R0.reuse, 0x1, P2 ;  /* 0x0000000005057211 */ /* 0x080fe400010f0eff */
[----:B-1----:R-:W-:Y:S02]  /*295e0*/  LEA.HI.X.SX32 R7, R13, R0, 0x1, P3 ;  /* 0x000000000d077211 */ /* 0x002fe400018f0eff */
[----:B------:R-:W-:-:S05]  /*295f0*/  LEA R2, P2, R3, R2, 0x1 ;  /* 0x0000000203027211 */ /* 0x000fca00078408ff */
[----:B------:R0:W-:Y:S01]  /*29600*/  @P5 STG.E.U16 desc[UR8][R4.64], R25 ;  /* 0x0000001904005986 */ /* 0x0001e2000c101508 */
[----:B------:R-:W-:-:S03]  /*29610*/  LEA.HI.X.SX32 R3, R3, R0, 0x1, P2 ;  /* 0x0000000003037211 */ /* 0x000fc600010f0eff */
[----:B------:R0:W-:Y:S01]  /*29620*/  @P0 STG.E.U16 desc[UR8][R6.64], R26 ;  /* 0x0000001a06000986 */ /* 0x0001e2000c101508 */
[----:B------:R-:W-:Y:S05]  /*29630*/  @!P1 EXIT ;  /* 0x000000000000994d */ /* 0x000fea0003800000 */
[----:B------:R-:W-:-:S05]  /*29640*/  PRMT R27, R27, 0x7632, R27 ;  /* 0x000076321b1b7816 */ /* 0x000fca000000001b */
[----:B------:R-:W-:Y:S01]  /*29650*/  STG.E.U16 desc[UR8][R2.64], R27 ;  /* 0x0000001b02007986 */ /* 0x000fe2000c101508 */
[----:B------:R-:W-:Y:S05]  /*29660*/  EXIT ;  /* 0x000000000000794d */ /* 0x000fea0003800000 */
.L_x_3:
[----:B------:R-:W-:-:S00]  /*29670*/  BRA `(.L_x_3) ;  /* 0xfffffffc00fc7947 */ /* 0x000fc0000383ffff */
[----:B------:R-:W-:-:S00]  /*29680*/  NOP ;  /* 0x0000000000007918 */ /* 0x000fc00000000000 */
[----:B------:R-:W-:-:S00]  /*29690*/  NOP ;  /* 0x0000000000007918 */ /* 0x000fc00000000000 */
[----:B------:R-:W-:-:S00]  /*296a0*/  NOP ;  /* 0x0000000000007918 */ /* 0x000fc00000000000 */
[----:B------:R-:W-:-:S00]  /*296b0*/  NOP ;  /* 0x0000000000007918 */ /* 0x000fc00000000000 */
[----:B------:R-:W-:-:S00]  /*296c0*/  NOP ;  /* 0x0000000000007918 */ /* 0x000fc00000000000 */
[----:B------:R-:W-:-:S00]  /*296d0*/  NOP ;  /* 0x0000000000007918 */ /* 0x000fc00000000000 */
[----:B------:R-:W-:-:S00]  /*296e0*/  NOP ;  /* 0x0000000000007918 */ /* 0x000fc00000000000 */
[----:B------:R-:W-:-:S00]  /*296f0*/  NOP ;  /* 0x0000000000007918 */ /* 0x000fc00000000000 */
.L_x_4:


//--------------------- .nv.shared.matmul_kernel  --------------------------
	.section	.nv.shared.matmul_kernel,"aw",@nobits
	.sectionflags	@""
	.align	16
	.zero		1024


//--------------------- .nv.shared.reserved.0     --------------------------
	.section	.nv.shared.reserved.0,"aw",@nobits
	.weak		__nv_reservedSMEM_offset_0_alias
	.size		__nv_reservedSMEM_offset_0_alias, 0, 64
	.other		__nv_reservedSMEM_offset_0_alias,@"STO_CUDA_RESERVED_SHARED STV_DEFAULT"
__nv_reservedSMEM_offset_0_alias:
	.zero		0
	.zero		64


//--------------------- .nv.constant0.matmul_kernel --------------------------
	.section	.nv.constant0.matmul_kernel,"a",@progbits
	.sectionflags	@""
	.align	4
.nv.constant0.matmul_kernel:
	.zero		976


//--------------------- SYMBOLS --------------------------

	.type		.nv.reservedSmem.offset0,@object
	.size		.nv.reservedSmem.offset0,0x4
	.type		.nv.reservedSmem.cap,@object
	.size		.nv.reservedSmem.cap,0x4
